	.target	sm_90a

	.elftype	@"ET_EXEC"


//--------------------- .note.nv.tkinfo           --------------------------
	.section	.note.nv.tkinfo,"",@"SHT_NOTE"
	.sectionflags	@"SHF_NOTE_NV_TKINFO"
	.tkinfo
        /*0018*/ 	.word	0x00000002
        /*0030*/ 	.string	""
        /*0030*/ 	.string	"ptxas"
        /*0030*/ 	.string	"Cuda compilation tools, release 13.0, V13.0.88"
        /*0030*/ 	.string	"Build cuda_13.0.r13.0/compiler.36424714_0"
        /*0030*/ 	.string	"-arch sm_90a -m 64 "



//--------------------- .note.nv.cuinfo           --------------------------
	.section	.note.nv.cuinfo,"",@"SHT_NOTE"
	.sectionflags	@"SHF_NOTE_NV_CUINFO"
        /*0018*/ 	.short	0x0002
        /*001a*/ 	.short	0x005a
        /*001c*/ 	.short	0x0082
	.zero		2


//--------------------- .nv.info                  --------------------------
	.section	.nv.info,"",@"SHT_CUDA_INFO"
	.align	4


	//----- nvinfo : EIATTR_REGCOUNT
	.align		4
        /*0000*/ 	.byte	0x04, 0x2f
        /*0002*/ 	.short	(.L_12 - .L_11)
	.align		4
.L_11:
        /*0004*/ 	.word	index@(_ZN7cutlass13device_kernelINS_4gemm6kernel13GemmUniversalIN4cute5tupleIJiiiiEEENS1_10collective13CollectiveMmaINS1_40MainloopSm90TmaGmmaWarpSpecializedSparseILi8ENS5_IJNS4_1CILi1EEENSA_ILi2EEESB_EEENS1_35KernelTmaWarpSpecializedCooperativeEEENS5_IJNSA_ILi256EEESG_NSA_ILi64EEEEEEaNS5_IJNS4_6LayoutINS5_IJiNS5_IJSC_iEEEiEEENS5_IJlNS5_IJSB_SC_EEElEEEEENSJ_INS5_IJNS5_IJSH_iEEESP_iEEENS5_IJNS5_IJSH_NSA_ILi4096EEEEEENS5_IJSB_lEEElEEEEEEEEaNS5_IJlSB_lEEENS4_8TiledMMAINS4_8MMA_AtomIJNS4_4SM904GMMA6SPARSE28GMMA_64x256x64_S32S8S8_SS_TNILNS11_9SparseSelE0EEEEEENSJ_INS5_IJSC_SB_SB_EEENS5_IJSB_NSA_ILi0EEES18_EEEEENS5_IJNS4_10UnderscoreES1B_S1B_EEEEENS4_23SM90_TMA_LOAD_MULTICASTENS4_14ComposedLayoutINS4_7SwizzleILi1ELi4ELi3EEENS4_25smem_sparse_ptr_flag_bitsILi2ELi8EEENSJ_INS5_IJNS5_IJSB_NSA_ILi8EEEEEENS5_IJSC_NSA_ILi32EEEEEEEEENS5_IJNS5_IJS18_SH_EEESM_EEEEEEEvNS4_8identityENS4_13SM90_TMA_LOADENS1F_INS1G_ILi2ELi4ELi3EEENS4_18smem_ptr_flag_bitsILi8EEENSJ_INS5_IJS1K_SH_EEENS5_IJSH_SB_EEEEEEEvS1T_EENS_8epilogue10collective6detail29Sm90TmaWarpSpecializedAdapterINS24_15DefaultEpilogueIiNS5_IJSB_llEEES28_NS23_6thread17LinearCombinationIiLi1EiiLNS29_9ScaleType4KindE0ELNS_15FloatRoundStyleE2EiEENS1_15EpilogueDefaultEEEEEvvEEEEvNT_6ParamsE)
        /*0008*/ 	.word	0x000000a8


	//----- nvinfo : EIATTR_FRAME_SIZE
	.align		4
.L_12:
        /*000c*/ 	.byte	0x04, 0x11
        /*000e*/ 	.short	(.L_14 - .L_13)
	.align		4
.L_13:
        /*0010*/ 	.word	index@(_ZN7cutlass13device_kernelINS_4gemm6kernel13GemmUniversalIN4cute5tupleIJiiiiEEENS1_10collective13CollectiveMmaINS1_40MainloopSm90TmaGmmaWarpSpecializedSparseILi8ENS5_IJNS4_1CILi1EEENSA_ILi2EEESB_EEENS1_35KernelTmaWarpSpecializedCooperativeEEENS5_IJNSA_ILi256EEESG_NSA_ILi64EEEEEEaNS5_IJNS4_6LayoutINS5_IJiNS5_IJSC_iEEEiEEENS5_IJlNS5_IJSB_SC_EEElEEEEENSJ_INS5_IJNS5_IJSH_iEEESP_iEEENS5_IJNS5_IJSH_NSA_ILi4096EEEEEENS5_IJSB_lEEElEEEEEEEEaNS5_IJlSB_lEEENS4_8TiledMMAINS4_8MMA_AtomIJNS4_4SM904GMMA6SPARSE28GMMA_64x256x64_S32S8S8_SS_TNILNS11_9SparseSelE0EEEEEENSJ_INS5_IJSC_SB_SB_EEENS5_IJSB_NSA_ILi0EEES18_EEEEENS5_IJNS4_10UnderscoreES1B_S1B_EEEEENS4_23SM90_TMA_LOAD_MULTICASTENS4_14ComposedLayoutINS4_7SwizzleILi1ELi4ELi3EEENS4_25smem_sparse_ptr_flag_bitsILi2ELi8EEENSJ_INS5_IJNS5_IJSB_NSA_ILi8EEEEEENS5_IJSC_NSA_ILi32EEEEEEEEENS5_IJNS5_IJS18_SH_EEESM_EEEEEEEvNS4_8identityENS4_13SM90_TMA_LOADENS1F_INS1G_ILi2ELi4ELi3EEENS4_18smem_ptr_flag_bitsILi8EEENSJ_INS5_IJS1K_SH_EEENS5_IJSH_SB_EEEEEEEvS1T_EENS_8epilogue10collective6detail29Sm90TmaWarpSpecializedAdapterINS24_15DefaultEpilogueIiNS5_IJSB_llEEES28_NS23_6thread17LinearCombinationIiLi1EiiLNS29_9ScaleType4KindE0ELNS_15FloatRoundStyleE2EiEENS1_15EpilogueDefaultEEEEEvvEEEEvNT_6ParamsE)
        /*0014*/ 	.word	0x00000458


	//----- nvinfo : EIATTR_MIN_STACK_SIZE
	.align		4
.L_14:
        /*0018*/ 	.byte	0x04, 0x12
        /*001a*/ 	.short	(.L_16 - .L_15)
	.align		4
.L_15:
        /*001c*/ 	.word	index@(_ZN7cutlass13device_kernelINS_4gemm6kernel13GemmUniversalIN4cute5tupleIJiiiiEEENS1_10collective13CollectiveMmaINS1_40MainloopSm90TmaGmmaWarpSpecializedSparseILi8ENS5_IJNS4_1CILi1EEENSA_ILi2EEESB_EEENS1_35KernelTmaWarpSpecializedCooperativeEEENS5_IJNSA_ILi256EEESG_NSA_ILi64EEEEEEaNS5_IJNS4_6LayoutINS5_IJiNS5_IJSC_iEEEiEEENS5_IJlNS5_IJSB_SC_EEElEEEEENSJ_INS5_IJNS5_IJSH_iEEESP_iEEENS5_IJNS5_IJSH_NSA_ILi4096EEEEEENS5_IJSB_lEEElEEEEEEEEaNS5_IJlSB_lEEENS4_8TiledMMAINS4_8MMA_AtomIJNS4_4SM904GMMA6SPARSE28GMMA_64x256x64_S32S8S8_SS_TNILNS11_9SparseSelE0EEEEEENSJ_INS5_IJSC_SB_SB_EEENS5_IJSB_NSA_ILi0EEES18_EEEEENS5_IJNS4_10UnderscoreES1B_S1B_EEEEENS4_23SM90_TMA_LOAD_MULTICASTENS4_14ComposedLayoutINS4_7SwizzleILi1ELi4ELi3EEENS4_25smem_sparse_ptr_flag_bitsILi2ELi8EEENSJ_INS5_IJNS5_IJSB_NSA_ILi8EEEEEENS5_IJSC_NSA_ILi32EEEEEEEEENS5_IJNS5_IJS18_SH_EEESM_EEEEEEEvNS4_8identityENS4_13SM90_TMA_LOADENS1F_INS1G_ILi2ELi4ELi3EEENS4_18smem_ptr_flag_bitsILi8EEENSJ_INS5_IJS1K_SH_EEENS5_IJSH_SB_EEEEEEEvS1T_EENS_8epilogue10collective6detail29Sm90TmaWarpSpecializedAdapterINS24_15DefaultEpilogueIiNS5_IJSB_llEEES28_NS23_6thread17LinearCombinationIiLi1EiiLNS29_9ScaleType4KindE0ELNS_15FloatRoundStyleE2EiEENS1_15EpilogueDefaultEEEEEvvEEEEvNT_6ParamsE)
        /*0020*/ 	.word	0x00000458
.L_16:


//--------------------- .nv.compat                --------------------------
	.section	.nv.compat,"",@"SHT_CUDA_COMPAT_INFO"
	.align	4
        /*0000*/ 	.byte	0x02, 0x09, 0x01, 0x00, 0x02, 0x02, 0x04, 0x00, 0x02, 0x05, 0x05, 0x00, 0x03, 0x07, 0x01, 0x01
        /*0010*/ 	.byte	0x02, 0x03, 0x01, 0x00, 0x02, 0x06, 0x01, 0x00, 0x04, 0x0b, 0x08, 0x00, 0x00, 0x00, 0x00, 0x00
        /*0020*/ 	.byte	0x00, 0x00, 0x00, 0x00


//--------------------- .nv.info._ZN7cutlass13device_kernelINS_4gemm6kernel13GemmUniversalIN4cute5tupleIJiiiiEEENS1_10collective13CollectiveMmaINS1_40MainloopSm90TmaGmmaWarpSpecializedSparseILi8ENS5_IJNS4_1CILi1EEENSA_ILi2EEESB_EEENS1_35KernelTmaWarpSpecializedCooperativeEEENS5_IJNSA_ILi256EEESG_NSA_ILi64EEEEEEaNS5_IJNS4_6LayoutINS5_IJiNS5_IJSC_iEEEiEEENS5_IJlNS5_IJSB_SC_EEElEEEEENSJ_INS5_IJNS5_IJSH_iEEESP_iEEENS5_IJNS5_IJSH_NSA_ILi4096EEEEEENS5_IJSB_lEEElEEEEEEEEaNS5_IJlSB_lEEENS4_8TiledMMAINS4_8MMA_AtomIJNS4_4SM904GMMA6SPARSE28GMMA_64x256x64_S32S8S8_SS_TNILNS11_9SparseSelE0EEEEEENSJ_INS5_IJSC_SB_SB_EEENS5_IJSB_NSA_ILi0EEES18_EEEEENS5_IJNS4_10UnderscoreES1B_S1B_EEEEENS4_23SM90_TMA_LOAD_MULTICASTENS4_14ComposedLayoutINS4_7SwizzleILi1ELi4ELi3EEENS4_25smem_sparse_ptr_flag_bitsILi2ELi8EEENSJ_INS5_IJNS5_IJSB_NSA_ILi8EEEEEENS5_IJSC_NSA_ILi32EEEEEEEEENS5_IJNS5_IJS18_SH_EEESM_EEEEEEEvNS4_8identityENS4_13SM90_TMA_LOADENS1F_INS1G_ILi2ELi4ELi3EEENS4_18smem_ptr_flag_bitsILi8EEENSJ_INS5_IJS1K_SH_EEENS5_IJSH_SB_EEEEEEEvS1T_EENS_8epilogue10collective6detail29Sm90TmaWarpSpecializedAdapterINS24_15DefaultEpilogueIiNS5_IJSB_llEEES28_NS23_6thread17LinearCombinationIiLi1EiiLNS29_9ScaleType4KindE0ELNS_15FloatRoundStyleE2EiEENS1_15EpilogueDefaultEEEEEvvEEEEvNT_6ParamsE --------------------------
	.section	.nv.info._ZN7cutlass13device_kernelINS_4gemm6kernel13GemmUniversalIN4cute5tupleIJiiiiEEENS1_10collective13CollectiveMmaINS1_40MainloopSm90TmaGmmaWarpSpecializedSparseILi8ENS5_IJNS4_1CILi1EEENSA_ILi2EEESB_EEENS1_35KernelTmaWarpSpecializedCooperativeEEENS5_IJNSA_ILi256EEESG_NSA_ILi64EEEEEEaNS5_IJNS4_6LayoutINS5_IJiNS5_IJSC_iEEEiEEENS5_IJlNS5_IJSB_SC_EEElEEEEENSJ_INS5_IJNS5_IJSH_iEEESP_iEEENS5_IJNS5_IJSH_NSA_ILi4096EEEEEENS5_IJSB_lEEElEEEEEEEEaNS5_IJlSB_lEEENS4_8TiledMMAINS4_8MMA_AtomIJNS4_4SM904GMMA6SPARSE28GMMA_64x256x64_S32S8S8_SS_TNILNS11_9SparseSelE0EEEEEENSJ_INS5_IJSC_SB_SB_EEENS5_IJSB_NSA_ILi0EEES18_EEEEENS5_IJNS4_10UnderscoreES1B_S1B_EEEEENS4_23SM90_TMA_LOAD_MULTICASTENS4_14ComposedLayoutINS4_7SwizzleILi1ELi4ELi3EEENS4_25smem_sparse_ptr_flag_bitsILi2ELi8EEENSJ_INS5_IJNS5_IJSB_NSA_ILi8EEEEEENS5_IJSC_NSA_ILi32EEEEEEEEENS5_IJNS5_IJS18_SH_EEESM_EEEEEEEvNS4_8identityENS4_13SM90_TMA_LOADENS1F_INS1G_ILi2ELi4ELi3EEENS4_18smem_ptr_flag_bitsILi8EEENSJ_INS5_IJS1K_SH_EEENS5_IJSH_SB_EEEEEEEvS1T_EENS_8epilogue10collective6detail29Sm90TmaWarpSpecializedAdapterINS24_15DefaultEpilogueIiNS5_IJSB_llEEES28_NS23_6thread17LinearCombinationIiLi1EiiLNS29_9ScaleType4KindE0ELNS_15FloatRoundStyleE2EiEENS1_15EpilogueDefaultEEEEEvvEEEEvNT_6ParamsE,"",@"SHT_CUDA_INFO"
	.sectionflags	@""
	.align	4


	//----- nvinfo : EIATTR_CUDA_API_VERSION
	.align		4
        /*0000*/ 	.byte	0x04, 0x37
        /*0002*/ 	.short	(.L_18 - .L_17)
.L_17:
        /*0004*/ 	.word	0x00000082


	//----- nvinfo : EIATTR_KPARAM_INFO
	.align		4
.L_18:
        /*0008*/ 	.byte	0x04, 0x17
        /*000a*/ 	.short	(.L_20 - .L_19)
.L_19:
        /*000c*/ 	.word	0x00000000
        /*0010*/ 	.short	0x0000
        /*0012*/ 	.short	0x0070
        /*0014*/ 	.byte	0x00, 0xf0, 0x01, 0x14


	//----- nvinfo : EIATTR_SPARSE_MMA_MASK
	.align		4
.L_20:
        /*0018*/ 	.byte	0x03, 0x50
        /*001a*/ 	.short	0x0004


	//----- nvinfo : EIATTR_MAXREG_COUNT
	.align		4
        /*001c*/ 	.byte	0x03, 0x1b
        /*001e*/ 	.short	0x00a8


	//----- nvinfo : EIATTR_NUM_BARRIERS
	.align		4
        /*0020*/ 	.byte	0x02, 0x4c
        /*0022*/ 	.byte	0x01
	.zero		1


	//----- nvinfo : EIATTR_ANNOTATIONS
	.align		4
        /*0024*/ 	.byte	0x04, 0x55
        /*0026*/ 	.short	(.L_22 - .L_21)


	//   ....[0]....
.L_21:
        /*0028*/ 	.word	0x00000001
        /*002c*/ 	.byte	0x70, 0x07, 0x00, 0x00, 0x01, 0x00, 0x00, 0x00, 0x30, 0x0a, 0x00, 0x00, 0x01, 0x00, 0x00, 0x00
        /* <DEDUP_REMOVED lines=350> */
        /*161c*/ 	.byte	0x00, 0x7b, 0x01, 0x00


	//----- nvinfo : EIATTR_MERCURY_ISA_VERSION
	.align		4
.L_22:
        /*1620*/ 	.byte	0x03, 0x5f
        /*1622*/ 	.short	0x0101


	//----- nvinfo : EIATTR_INT_WARP_WIDE_INSTR_OFFSETS
	.align		4
        /*1624*/ 	.byte	0x04, 0x31
        /*1626*/ 	.short	(.L_24 - .L_23)


	//   ....[0]....
.L_23:
        /*1628*/ 	.word	0x00000620


	//   ....[1]....
        /*162c*/ 	.word	0x000006d0


	//   ....[2]....
        /*1630*/ 	.word	0x000007a0


	//----- nvinfo : EIATTR_COOP_GROUP_MASK_REGIDS
	.align		4
.L_24:
        /*1634*/ 	.byte	0x04, 0x29
        /*1636*/ 	.short	(.L_26 - .L_25)


	//   ....[0]....
.L_25:
        /*1638*/ 	.word	0xffffffff


	//   ....[1]....
        /*163c*/ 	.word	0xffffffff


	//   ....[2]....
        /*1640*/ 	.word	0xffffffff


	//   ....[3]....
        /*1644*/ 	.word	0xffffffff


	//   ....[4]....
        /*1648*/ 	.word	0xffffffff


	//   ....[5]....
        /*164c*/ 	.word	0xffffffff


	//----- nvinfo : EIATTR_COOP_GROUP_INSTR_OFFSETS
	.align		4
.L_26:
        /*1650*/ 	.byte	0x04, 0x28
        /*1652*/ 	.short	(.L_28 - .L_27)


	//   ....[0]....
.L_27:
        /*1654*/ 	.word	0x00000070


	//   ....[1]....
        /*1658*/ 	.word	0x00000080


	//   ....[2]....
        /*165c*/ 	.word	0x000001d0


	//   ....[3]....
        /*1660*/ 	.word	0x000004a0


	//   ....[4]....
        /*1664*/ 	.word	0x000008b0


	//   ....[5]....
        /*1668*/ 	.word	0x00001ff0


	//----- nvinfo : EIATTR_REG_RECONFIG
	.align		4
.L_28:
        /*166c*/ 	.byte	0x01, 0x54
	.zero		2


	//----- nvinfo : EIATTR_MBARRIER_INSTR_OFFSETS
	.align		4
        /*1670*/ 	.byte	0x04, 0x39
        /*1672*/ 	.short	(.L_30 - .L_29)


	//   ....[0]....
.L_29:
        /*1674*/ 	.word	0x00000370
        /*1678*/ 	.word	0x000000ff
        /*167c*/ 	.word	0x00000000
        /*1680*/ 	.short	0x0100
        /*1682*/ 	.byte	0x07
	.zero		1


	//   ....[1]....
        /*1684*/ 	.word	0x00000380
        /*1688*/ 	.word	0x000000ff
        /*168c*/ 	.word	0x00000040
        /*1690*/ 	.short	0x0100
        /*1692*/ 	.byte	0x07
	.zero		1


	//   ....[2]....
        /*1694*/ 	.word	0x00000390
        /*1698*/ 	.word	0x000000ff
        /*169c*/ 	.word	0x00000008
        /*16a0*/ 	.short	0x0100
        /*16a2*/ 	.byte	0x07
	.zero		1


	//   ....[3]....
        /*16a4*/ 	.word	0x000003a0
        /*16a8*/ 	.word	0x000000ff
        /*16ac*/ 	.word	0x00000048
        /*16b0*/ 	.short	0x0100
        /*16b2*/ 	.byte	0x07
	.zero		1


	//   ....[4]....
        /*16b4*/ 	.word	0x000003b0
        /*16b8*/ 	.word	0x000000ff
        /*16bc*/ 	.word	0x00000010
        /*16c0*/ 	.short	0x0100
        /*16c2*/ 	.byte	0x07
	.zero		1


	//   ....[5]....
        /*16c4*/ 	.word	0x000003c0
        /*16c8*/ 	.word	0x000000ff
        /*16cc*/ 	.word	0x00000050
        /*16d0*/ 	.short	0x0100
        /*16d2*/ 	.byte	0x07
	.zero		1


	//   ....[6]....
        /*16d4*/ 	.word	0x000003d0
        /*16d8*/ 	.word	0x000000ff
        /*16dc*/ 	.word	0x00000018
        /*16e0*/ 	.short	0x0100
        /*16e2*/ 	.byte	0x07
	.zero		1


	//   ....[7]....
        /*16e4*/ 	.word	0x000003e0
        /*16e8*/ 	.word	0x000000ff
        /*16ec*/ 	.word	0x00000058
        /*16f0*/ 	.short	0x0100
        /*16f2*/ 	.byte	0x07
	.zero		1


	//   ....[8]....
        /*16f4*/ 	.word	0x000003f0
        /*16f8*/ 	.word	0x000000ff
        /*16fc*/ 	.word	0x00000020
        /*1700*/ 	.short	0x0100
        /*1702*/ 	.byte	0x07
	.zero		1


	//   ....[9]....
        /*1704*/ 	.word	0x00000400
        /*1708*/ 	.word	0x000000ff
        /*170c*/ 	.word	0x00000060
        /*1710*/ 	.short	0x0100
        /*1712*/ 	.byte	0x07
	.zero		1


	//   ....[10]....
        /*1714*/ 	.word	0x00000410
        /*1718*/ 	.word	0x000000ff
        /*171c*/ 	.word	0x00000028
        /*1720*/ 	.short	0x0100
        /*1722*/ 	.byte	0x07
	.zero		1


	//   ....[11]....
        /*1724*/ 	.word	0x00000420
        /*1728*/ 	.word	0x000000ff
        /*172c*/ 	.word	0x00000068
        /*1730*/ 	.short	0x0100
        /*1732*/ 	.byte	0x07
	.zero		1


	//   ....[12]....
        /*1734*/ 	.word	0x00000430
        /*1738*/ 	.word	0x000000ff
        /*173c*/ 	.word	0x00000030
        /*1740*/ 	.short	0x0100
        /*1742*/ 	.byte	0x07
	.zero		1


	//   ....[13]....
        /*1744*/ 	.word	0x00000440
        /*1748*/ 	.word	0x000000ff
        /*174c*/ 	.word	0x00000070
        /*1750*/ 	.short	0x0100
        /*1752*/ 	.byte	0x07
	.zero		1


	//   ....[14]....
        /*1754*/ 	.word	0x00000450
        /*1758*/ 	.word	0x000000ff
        /*175c*/ 	.word	0x00000038
        /*1760*/ 	.short	0x0100
        /*1762*/ 	.byte	0x07
	.zero		1


	//   ....[15]....
        /*1764*/ 	.word	0x00000460
        /*1768*/ 	.word	0x000000ff
        /*176c*/ 	.word	0x00000078
        /*1770*/ 	.short	0x0100
        /*1772*/ 	.byte	0x07
	.zero		1


	//   ....[16]....
        /*1774*/ 	.word	0x00000830
        /*1778*/ 	.word	0x000000ff
        /*177c*/ 	.word	0x00000090
        /*1780*/ 	.short	0x0100
        /*1782*/ 	.byte	0x0d
	.zero		1


	//   ....[17]....
        /*1784*/ 	.word	0x00000860
        /*1788*/ 	.word	0x000000ff
        /*178c*/ 	.word	0x00000098
        /*1790*/ 	.short	0x0100
        /*1792*/ 	.byte	0x0d
	.zero		1


	//   ....[18]....
        /*1794*/ 	.word	0x000021e0
        /*1798*/ 	.word	0x000000ff
        /*179c*/ 	.word	0x00000000
        /*17a0*/ 	.short	0x010a
        /*17a2*/ 	.byte	0x0c
	.zero		1


	//   ....[19]....
        /*17a4*/ 	.word	0x00002220
        /*17a8*/ 	.word	0x000000ff
        /*17ac*/ 	.word	0x00000000
        /*17b0*/ 	.short	0x010a
        /*17b2*/ 	.byte	0x0c
	.zero		1


	//   ....[20]....
        /*17b4*/ 	.word	0x000034a0
        /*17b8*/ 	.word	0x00000003
        /*17bc*/ 	.word	0x00000000
        /*17c0*/ 	.short	0x0101
        /*17c2*/ 	.byte	0x3f
	.zero		1


	//   ....[21]....
        /*17c4*/ 	.word	0x000175c0
        /*17c8*/ 	.word	0x0000000a
        /*17cc*/ 	.word	0x00000040
        /*17d0*/ 	.short	0x010a
        /*17d2*/ 	.byte	0x3f
	.zero		1


	//   ....[22]....
        /*17d4*/ 	.word	0x00017a40
        /*17d8*/ 	.word	0x00000002
        /*17dc*/ 	.word	0x00000098
        /*17e0*/ 	.short	0x0101
        /*17e2*/ 	.byte	0x3f
	.zero		1


	//   ....[23]....
        /*17e4*/ 	.word	0x000181b0
        /*17e8*/ 	.word	0x00000005
        /*17ec*/ 	.word	0x00000000
        /*17f0*/ 	.short	0x010a
        /*17f2*/ 	.byte	0x3f
	.zero		1


	//   ....[24]....
        /*17f4*/ 	.word	0x00018240
        /*17f8*/ 	.word	0x00000007
        /*17fc*/ 	.word	0x00000000
        /*1800*/ 	.short	0x010a
        /*1802*/ 	.byte	0x3f
	.zero		1


	//   ....[25]....
        /*1804*/ 	.word	0x000182d0
        /*1808*/ 	.word	0x00000007
        /*180c*/ 	.word	0x00000000
        /*1810*/ 	.short	0x010a
        /*1812*/ 	.byte	0x3f
	.zero		1


	//   ....[26]....
        /*1814*/ 	.word	0x00018360
        /*1818*/ 	.word	0x00000007
        /*181c*/ 	.word	0x00000000
        /*1820*/ 	.short	0x010a
        /*1822*/ 	.byte	0x3f
	.zero		1


	//   ....[27]....
        /*1824*/ 	.word	0x000183f0
        /*1828*/ 	.word	0x00000007
        /*182c*/ 	.word	0x00000000
        /*1830*/ 	.short	0x010a
        /*1832*/ 	.byte	0x3f
	.zero		1


	//   ....[28]....
        /*1834*/ 	.word	0x00018480
        /*1838*/ 	.word	0x00000007
        /*183c*/ 	.word	0x00000000
        /*1840*/ 	.short	0x010a
        /*1842*/ 	.byte	0x3f
	.zero		1


	//   ....[29]....
        /*1844*/ 	.word	0x00018510
        /*1848*/ 	.word	0x00000007
        /*184c*/ 	.word	0x00000000
        /*1850*/ 	.short	0x010a
        /*1852*/ 	.byte	0x3f
	.zero		1


	//   ....[30]....
        /*1854*/ 	.word	0x000185a0
        /*1858*/ 	.word	0x00000003
        /*185c*/ 	.word	0x00000000
        /*1860*/ 	.short	0x010a
        /*1862*/ 	.byte	0x3f
	.zero		1


	//   ....[31]....
        /*1864*/ 	.word	0x00018610
        /*1868*/ 	.word	0x00000004
        /*186c*/ 	.word	0x00000000
        /*1870*/ 	.short	0x010a
        /*1872*/ 	.byte	0x3f
	.zero		1


	//   ....[32]....
        /*1874*/ 	.word	0x000186e0
        /*1878*/ 	.word	0x0000000a
        /*187c*/ 	.word	0x00000040
        /*1880*/ 	.short	0x010a
        /*1882*/ 	.byte	0x3f
	.zero		1


	//   ....[33]....
        /*1884*/ 	.word	0x000187b0
        /*1888*/ 	.word	0x00000005
        /*188c*/ 	.word	0x00000000
        /*1890*/ 	.short	0x010a
        /*1892*/ 	.byte	0x3f
	.zero		1


	//   ....[34]....
        /*1894*/ 	.word	0x00018800
        /*1898*/ 	.word	0x00000007
        /*189c*/ 	.word	0x00000000
        /*18a0*/ 	.short	0x010a
        /*18a2*/ 	.byte	0x3f
	.zero		1


	//   ....[35]....
        /*18a4*/ 	.word	0x00018850
        /*18a8*/ 	.word	0x00000007
        /*18ac*/ 	.word	0x00000000
        /*18b0*/ 	.short	0x010a
        /*18b2*/ 	.byte	0x3f
	.zero		1


	//   ....[36]....
        /*18b4*/ 	.word	0x000188a0
        /*18b8*/ 	.word	0x00000007
        /*18bc*/ 	.word	0x00000000
        /*18c0*/ 	.short	0x010a
        /*18c2*/ 	.byte	0x3f
	.zero		1


	//   ....[37]....
        /*18c4*/ 	.word	0x000188f0
        /*18c8*/ 	.word	0x00000007
        /*18cc*/ 	.word	0x00000000
        /*18d0*/ 	.short	0x010a
        /*18d2*/ 	.byte	0x3f
	.zero		1


	//   ....[38]....
        /*18d4*/ 	.word	0x00018940
        /*18d8*/ 	.word	0x00000007
        /*18dc*/ 	.word	0x00000000
        /*18e0*/ 	.short	0x010a
        /*18e2*/ 	.byte	0x3f
	.zero		1


	//   ....[39]....
        /*18e4*/ 	.word	0x00018990
        /*18e8*/ 	.word	0x00000007
        /*18ec*/ 	.word	0x00000000
        /*18f0*/ 	.short	0x010a
        /*18f2*/ 	.byte	0x3f
	.zero		1


	//----- nvinfo : EIATTR_NUM_MBARRIERS
	.align		4
.L_30:
        /*18f4*/ 	.byte	0x03, 0x38
        /*18f6*/ 	.short	0x0012


	//----- nvinfo : EIATTR_EXIT_INSTR_OFFSETS
	.align		4
        /*18f8*/ 	.byte	0x04, 0x1c
        /*18fa*/ 	.short	(.L_32 - .L_31)


	//   ....[0]....
.L_31:
        /*18fc*/ 	.word	0x00000ad0


	//   ....[1]....
        /*1900*/ 	.word	0x00001360


	//   ....[2]....
        /*1904*/ 	.word	0x00016bf0


	//   ....[3]....
        /*1908*/ 	.word	0x000171f0


	//   ....[4]....
        /*190c*/ 	.word	0x000185f0


	//----- nvinfo : EIATTR_MAX_THREADS
	.align		4
.L_32:
        /*1910*/ 	.byte	0x04, 0x05
        /*1912*/ 	.short	(.L_34 - .L_33)
.L_33:
        /*1914*/ 	.word	0x00000180
        /*1918*/ 	.word	0x00000001
        /*191c*/ 	.word	0x00000001


	//----- nvinfo : EIATTR_CRS_STACK_SIZE
	.align		4
.L_34:
        /*1920*/ 	.byte	0x04, 0x1e
        /*1922*/ 	.short	(.L_36 - .L_35)
.L_35:
        /*1924*/ 	.word	0x00000000


	//----- nvinfo : EIATTR_CBANK_PARAM_SIZE
	.align		4
.L_36:
        /*1928*/ 	.byte	0x03, 0x19
        /*192a*/ 	.short	0x0570


	//----- nvinfo : EIATTR_PARAM_CBANK
	.align		4
        /*192c*/ 	.byte	0x04, 0x0a
        /*192e*/ 	.short	(.L_38 - .L_37)
	.align		4
.L_37:
        /*1930*/ 	.word	index@(.nv.constant0._ZN7cutlass13device_kernelINS_4gemm6kernel13GemmUniversalIN4cute5tupleIJiiiiEEENS1_10collective13CollectiveMmaINS1_40MainloopSm90TmaGmmaWarpSpecializedSparseILi8ENS5_IJNS4_1CILi1EEENSA_ILi2EEESB_EEENS1_35KernelTmaWarpSpecializedCooperativeEEENS5_IJNSA_ILi256EEESG_NSA_ILi64EEEEEEaNS5_IJNS4_6LayoutINS5_IJiNS5_IJSC_iEEEiEEENS5_IJlNS5_IJSB_SC_EEElEEEEENSJ_INS5_IJNS5_IJSH_iEEESP_iEEENS5_IJNS5_IJSH_NSA_ILi4096EEEEEENS5_IJSB_lEEElEEEEEEEEaNS5_IJlSB_lEEENS4_8TiledMMAINS4_8MMA_AtomIJNS4_4SM904GMMA6SPARSE28GMMA_64x256x64_S32S8S8_SS_TNILNS11_9SparseSelE0EEEEEENSJ_INS5_IJSC_SB_SB_EEENS5_IJSB_NSA_ILi0EEES18_EEEEENS5_IJNS4_10UnderscoreES1B_S1B_EEEEENS4_23SM90_TMA_LOAD_MULTICASTENS4_14ComposedLayoutINS4_7SwizzleILi1ELi4ELi3EEENS4_25smem_sparse_ptr_flag_bitsILi2ELi8EEENSJ_INS5_IJNS5_IJSB_NSA_ILi8EEEEEENS5_IJSC_NSA_ILi32EEEEEEEEENS5_IJNS5_IJS18_SH_EEESM_EEEEEEEvNS4_8identityENS4_13SM90_TMA_LOADENS1F_INS1G_ILi2ELi4ELi3EEENS4_18smem_ptr_flag_bitsILi8EEENSJ_INS5_IJS1K_SH_EEENS5_IJSH_SB_EEEEEEEvS1T_EENS_8epilogue10collective6detail29Sm90TmaWarpSpecializedAdapterINS24_15DefaultEpilogueIiNS5_IJSB_llEEES28_NS23_6thread17LinearCombinationIiLi1EiiLNS29_9ScaleType4KindE0ELNS_15FloatRoundStyleE2EiEENS1_15EpilogueDefaultEEEEEvvEEEEvNT_6ParamsE)
        /*1934*/ 	.short	0x0210
        /*1936*/ 	.short	0x0570


	//----- nvinfo : EIATTR_SW_WAR
	.align		4
.L_38:
        /*1938*/ 	.byte	0x04, 0x36
        /*193a*/ 	.short	(.L_40 - .L_39)
.L_39:
        /*193c*/ 	.word	0x00000008
.L_40:


//--------------------- .nv.callgraph             --------------------------
	.section	.nv.callgraph,"",@"SHT_CUDA_CALLGRAPH"
	.align	4
	.sectionentsize	8
	.align		4
        /*0000*/ 	.word	0x00000000
	.align		4
        /*0004*/ 	.word	0xffffffff
	.align		4
        /*0008*/ 	.word	0x00000000
	.align		4
        /*000c*/ 	.word	0xfffffffe
	.align		4
        /*0010*/ 	.word	0x00000000
	.align		4
        /*0014*/ 	.word	0xfffffffd
	.align		4
        /*0018*/ 	.word	0x00000000
	.align		4
        /*001c*/ 	.word	0xfffffffc


//--------------------- .nv.constant4             --------------------------
	.section	.nv.constant4,"a",@progbits
	.align	8
	.align		8
.nv.constant4:
        /*0000*/ 	.dword	_ZN39_INTERNAL_6d3482ca_4_k_cu_492ef42a_27674cuda3std3__45__cpo5beginE
	.align		8
        /*0008*/ 	.dword	_ZN39_INTERNAL_6d3482ca_4_k_cu_492ef42a_27674cuda3std3__45__cpo3endE
	.align		8
        /*0010*/ 	.dword	_ZN39_INTERNAL_6d3482ca_4_k_cu_492ef42a_27674cuda3std3__45__cpo6cbeginE
	.align		8
        /*0018*/ 	.dword	_ZN39_INTERNAL_6d3482ca_4_k_cu_492ef42a_27674cuda3std3__45__cpo4cendE
	.align		8
        /*0020*/ 	.dword	_ZN39_INTERNAL_6d3482ca_4_k_cu_492ef42a_27674cuda3std3__441_GLOBAL__N__6d3482ca_4_k_cu_492ef42a_27676ignoreE
	.align		8
        /*0028*/ 	.dword	_ZN39_INTERNAL_6d3482ca_4_k_cu_492ef42a_27674cuda3std3__419piecewise_constructE
	.align		8
        /*0030*/ 	.dword	_ZN39_INTERNAL_6d3482ca_4_k_cu_492ef42a_27674cuda3std3__48in_placeE
	.align		8
        /*0038*/ 	.dword	_ZN39_INTERNAL_6d3482ca_4_k_cu_492ef42a_27674cuda3std6ranges3__45__cpo4swapE
	.align		8
        /*0040*/ 	.dword	_ZN39_INTERNAL_6d3482ca_4_k_cu_492ef42a_27674cuda3std6ranges3__45__cpo9iter_moveE
	.align		8
        /*0048*/ 	.dword	_ZN39_INTERNAL_6d3482ca_4_k_cu_492ef42a_27674cute7productE
	.align		8
        /*0050*/ 	.dword	_ZN39_INTERNAL_6d3482ca_4_k_cu_492ef42a_27674cute1_E


//--------------------- .text._ZN7cutlass13device_kernelINS_4gemm6kernel13GemmUniversalIN4cute5tupleIJiiiiEEENS1_10collective13CollectiveMmaINS1_40MainloopSm90TmaGmmaWarpSpecializedSparseILi8ENS5_IJNS4_1CILi1EEENSA_ILi2EEESB_EEENS1_35KernelTmaWarpSpecializedCooperativeEEENS5_IJNSA_ILi256EEESG_NSA_ILi64EEEEEEaNS5_IJNS4_6LayoutINS5_IJiNS5_IJSC_iEEEiEEENS5_IJlNS5_IJSB_SC_EEElEEEEENSJ_INS5_IJNS5_IJSH_iEEESP_iEEENS5_IJNS5_IJSH_NSA_ILi4096EEEEEENS5_IJSB_lEEElEEEEEEEEaNS5_IJlSB_lEEENS4_8TiledMMAINS4_8MMA_AtomIJNS4_4SM904GMMA6SPARSE28GMMA_64x256x64_S32S8S8_SS_TNILNS11_9SparseSelE0EEEEEENSJ_INS5_IJSC_SB_SB_EEENS5_IJSB_NSA_ILi0EEES18_EEEEENS5_IJNS4_10UnderscoreES1B_S1B_EEEEENS4_23SM90_TMA_LOAD_MULTICASTENS4_14ComposedLayoutINS4_7SwizzleILi1ELi4ELi3EEENS4_25smem_sparse_ptr_flag_bitsILi2ELi8EEENSJ_INS5_IJNS5_IJSB_NSA_ILi8EEEEEENS5_IJSC_NSA_ILi32EEEEEEEEENS5_IJNS5_IJS18_SH_EEESM_EEEEEEEvNS4_8identityENS4_13SM90_TMA_LOADENS1F_INS1G_ILi2ELi4ELi3EEENS4_18smem_ptr_flag_bitsILi8EEENSJ_INS5_IJS1K_SH_EEENS5_IJSH_SB_EEEEEEEvS1T_EENS_8epilogue10collective6detail29Sm90TmaWarpSpecializedAdapterINS24_15DefaultEpilogueIiNS5_IJSB_llEEES28_NS23_6thread17LinearCombinationIiLi1EiiLNS29_9ScaleType4KindE0ELNS_15FloatRoundStyleE2EiEENS1_15EpilogueDefaultEEEEEvvEEEEvNT_6ParamsE --------------------------
	.section	.text._ZN7cutlass13device_kernelINS_4gemm6kernel13GemmUniversalIN4cute5tupleIJiiiiEEENS1_10collective13CollectiveMmaINS1_40MainloopSm90TmaGmmaWarpSpecializedSparseILi8ENS5_IJNS4_1CILi1EEENSA_ILi2EEESB_EEENS1_35KernelTmaWarpSpecializedCooperativeEEENS5_IJNSA_ILi256EEESG_NSA_ILi64EEEEEEaNS5_IJNS4_6LayoutINS5_IJiNS5_IJSC_iEEEiEEENS5_IJlNS5_IJSB_SC_EEElEEEEENSJ_INS5_IJNS5_IJSH_iEEESP_iEEENS5_IJNS5_IJSH_NSA_ILi4096EEEEEENS5_IJSB_lEEElEEEEEEEEaNS5_IJlSB_lEEENS4_8TiledMMAINS4_8MMA_AtomIJNS4_4SM904GMMA6SPARSE28GMMA_64x256x64_S32S8S8_SS_TNILNS11_9SparseSelE0EEEEEENSJ_INS5_IJSC_SB_SB_EEENS5_IJSB_NSA_ILi0EEES18_EEEEENS5_IJNS4_10UnderscoreES1B_S1B_EEEEENS4_23SM90_TMA_LOAD_MULTICASTENS4_14ComposedLayoutINS4_7SwizzleILi1ELi4ELi3EEENS4_25smem_sparse_ptr_flag_bitsILi2ELi8EEENSJ_INS5_IJNS5_IJSB_NSA_ILi8EEEEEENS5_IJSC_NSA_ILi32EEEEEEEEENS5_IJNS5_IJS18_SH_EEESM_EEEEEEEvNS4_8identityENS4_13SM90_TMA_LOADENS1F_INS1G_ILi2ELi4ELi3EEENS4_18smem_ptr_flag_bitsILi8EEENSJ_INS5_IJS1K_SH_EEENS5_IJSH_SB_EEEEEEEvS1T_EENS_8epilogue10collective6detail29Sm90TmaWarpSpecializedAdapterINS24_15DefaultEpilogueIiNS5_IJSB_llEEES28_NS23_6thread17LinearCombinationIiLi1EiiLNS29_9ScaleType4KindE0ELNS_15FloatRoundStyleE2EiEENS1_15EpilogueDefaultEEEEEvvEEEEvNT_6ParamsE,"ax",@progbits
	.align	128
.text._ZN7cutlass13device_kernelINS_4gemm6kernel13GemmUniversalIN4cute5tupleIJiiiiEEENS1_10collective13CollectiveMmaINS1_40MainloopSm90TmaGmmaWarpSpecializedSparseILi8ENS5_IJNS4_1CILi1EEENSA_ILi2EEESB_EEENS1_35KernelTmaWarpSpecializedCooperativeEEENS5_IJNSA_ILi256EEESG_NSA_ILi64EEEEEEaNS5_IJNS4_6LayoutINS5_IJiNS5_IJSC_iEEEiEEENS5_IJlNS5_IJSB_SC_EEElEEEEENSJ_INS5_IJNS5_IJSH_iEEESP_iEEENS5_IJNS5_IJSH_NSA_ILi4096EEEEEENS5_IJSB_lEEElEEEEEEEEaNS5_IJlSB_lEEENS4_8TiledMMAINS4_8MMA_AtomIJNS4_4SM904GMMA6SPARSE28GMMA_64x256x64_S32S8S8_SS_TNILNS11_9SparseSelE0EEEEEENSJ_INS5_IJSC_SB_SB_EEENS5_IJSB_NSA_ILi0EEES18_EEEEENS5_IJNS4_10UnderscoreES1B_S1B_EEEEENS4_23SM90_TMA_LOAD_MULTICASTENS4_14ComposedLayoutINS4_7SwizzleILi1ELi4ELi3EEENS4_25smem_sparse_ptr_flag_bitsILi2ELi8EEENSJ_INS5_IJNS5_IJSB_NSA_ILi8EEEEEENS5_IJSC_NSA_ILi32EEEEEEEEENS5_IJNS5_IJS18_SH_EEESM_EEEEEEEvNS4_8identityENS4_13SM90_TMA_LOADENS1F_INS1G_ILi2ELi4ELi3EEENS4_18smem_ptr_flag_bitsILi8EEENSJ_INS5_IJS1K_SH_EEENS5_IJSH_SB_EEEEEEEvS1T_EENS_8epilogue10collective6detail29Sm90TmaWarpSpecializedAdapterINS24_15DefaultEpilogueIiNS5_IJSB_llEEES28_NS23_6thread17LinearCombinationIiLi1EiiLNS29_9ScaleType4KindE0ELNS_15FloatRoundStyleE2EiEENS1_15EpilogueDefaultEEEEEvvEEEEvNT_6ParamsE:
        .type           _ZN7cutlass13device_kernelINS_4gemm6kernel13GemmUniversalIN4cute5tupleIJiiiiEEENS1_10collective13CollectiveMmaINS1_40MainloopSm90TmaGmmaWarpSpecializedSparseILi8ENS5_IJNS4_1CILi1EEENSA_ILi2EEESB_EEENS1_35KernelTmaWarpSpecializedCooperativeEEENS5_IJNSA_ILi256EEESG_NSA_ILi64EEEEEEaNS5_IJNS4_6LayoutINS5_IJiNS5_IJSC_iEEEiEEENS5_IJlNS5_IJSB_SC_EEElEEEEENSJ_INS5_IJNS5_IJSH_iEEESP_iEEENS5_IJNS5_IJSH_NSA_ILi4096EEEEEENS5_IJSB_lEEElEEEEEEEEaNS5_IJlSB_lEEENS4_8TiledMMAINS4_8MMA_AtomIJNS4_4SM904GMMA6SPARSE28GMMA_64x256x64_S32S8S8_SS_TNILNS11_9SparseSelE0EEEEEENSJ_INS5_IJSC_SB_SB_EEENS5_IJSB_NSA_ILi0EEES18_EEEEENS5_IJNS4_10UnderscoreES1B_S1B_EEEEENS4_23SM90_TMA_LOAD_MULTICASTENS4_14ComposedLayoutINS4_7SwizzleILi1ELi4ELi3EEENS4_25smem_sparse_ptr_flag_bitsILi2ELi8EEENSJ_INS5_IJNS5_IJSB_NSA_ILi8EEEEEENS5_IJSC_NSA_ILi32EEEEEEEEENS5_IJNS5_IJS18_SH_EEESM_EEEEEEEvNS4_8identityENS4_13SM90_TMA_LOADENS1F_INS1G_ILi2ELi4ELi3EEENS4_18smem_ptr_flag_bitsILi8EEENSJ_INS5_IJS1K_SH_EEENS5_IJSH_SB_EEEEEEEvS1T_EENS_8epilogue10collective6detail29Sm90TmaWarpSpecializedAdapterINS24_15DefaultEpilogueIiNS5_IJSB_llEEES28_NS23_6thread17LinearCombinationIiLi1EiiLNS29_9ScaleType4KindE0ELNS_15FloatRoundStyleE2EiEENS1_15EpilogueDefaultEEEEEvvEEEEvNT_6ParamsE,@function
        .size           _ZN7cutlass13device_kernelINS_4gemm6kernel13GemmUniversalIN4cute5tupleIJiiiiEEENS1_10collective13CollectiveMmaINS1_40MainloopSm90TmaGmmaWarpSpecializedSparseILi8ENS5_IJNS4_1CILi1EEENSA_ILi2EEESB_EEENS1_35KernelTmaWarpSpecializedCooperativeEEENS5_IJNSA_ILi256EEESG_NSA_ILi64EEEEEEaNS5_IJNS4_6LayoutINS5_IJiNS5_IJSC_iEEEiEEENS5_IJlNS5_IJSB_SC_EEElEEEEENSJ_INS5_IJNS5_IJSH_iEEESP_iEEENS5_IJNS5_IJSH_NSA_ILi4096EEEEEENS5_IJSB_lEEElEEEEEEEEaNS5_IJlSB_lEEENS4_8TiledMMAINS4_8MMA_AtomIJNS4_4SM904GMMA6SPARSE28GMMA_64x256x64_S32S8S8_SS_TNILNS11_9SparseSelE0EEEEEENSJ_INS5_IJSC_SB_SB_EEENS5_IJSB_NSA_ILi0EEES18_EEEEENS5_IJNS4_10UnderscoreES1B_S1B_EEEEENS4_23SM90_TMA_LOAD_MULTICASTENS4_14ComposedLayoutINS4_7SwizzleILi1ELi4ELi3EEENS4_25smem_sparse_ptr_flag_bitsILi2ELi8EEENSJ_INS5_IJNS5_IJSB_NSA_ILi8EEEEEENS5_IJSC_NSA_ILi32EEEEEEEEENS5_IJNS5_IJS18_SH_EEESM_EEEEEEEvNS4_8identityENS4_13SM90_TMA_LOADENS1F_INS1G_ILi2ELi4ELi3EEENS4_18smem_ptr_flag_bitsILi8EEENSJ_INS5_IJS1K_SH_EEENS5_IJSH_SB_EEEEEEEvS1T_EENS_8epilogue10collective6detail29Sm90TmaWarpSpecializedAdapterINS24_15DefaultEpilogueIiNS5_IJSB_llEEES28_NS23_6thread17LinearCombinationIiLi1EiiLNS29_9ScaleType4KindE0ELNS_15FloatRoundStyleE2EiEENS1_15EpilogueDefaultEEEEEvvEEEEvNT_6ParamsE,(.L_x_457 - _ZN7cutlass13device_kernelINS_4gemm6kernel13GemmUniversalIN4cute5tupleIJiiiiEEENS1_10collective13CollectiveMmaINS1_40MainloopSm90TmaGmmaWarpSpecializedSparseILi8ENS5_IJNS4_1CILi1EEENSA_ILi2EEESB_EEENS1_35KernelTmaWarpSpecializedCooperativeEEENS5_IJNSA_ILi256EEESG_NSA_ILi64EEEEEEaNS5_IJNS4_6LayoutINS5_IJiNS5_IJSC_iEEEiEEENS5_IJlNS5_IJSB_SC_EEElEEEEENSJ_INS5_IJNS5_IJSH_iEEESP_iEEENS5_IJNS5_IJSH_NSA_ILi4096EEEEEENS5_IJSB_lEEElEEEEEEEEaNS5_IJlSB_lEEENS4_8TiledMMAINS4_8MMA_AtomIJNS4_4SM904GMMA6SPARSE28GMMA_64x256x64_S32S8S8_SS_TNILNS11_9SparseSelE0EEEEEENSJ_INS5_IJSC_SB_SB_EEENS5_IJSB_NSA_ILi0EEES18_EEEEENS5_IJNS4_10UnderscoreES1B_S1B_EEEEENS4_23SM90_TMA_LOAD_MULTICASTENS4_14ComposedLayoutINS4_7SwizzleILi1ELi4ELi3EEENS4_25smem_sparse_ptr_flag_bitsILi2ELi8EEENSJ_INS5_IJNS5_IJSB_NSA_ILi8EEEEEENS5_IJSC_NSA_ILi32EEEEEEEEENS5_IJNS5_IJS18_SH_EEESM_EEEEEEEvNS4_8identityENS4_13SM90_TMA_LOADENS1F_INS1G_ILi2ELi4ELi3EEENS4_18smem_ptr_flag_bitsILi8EEENSJ_INS5_IJS1K_SH_EEENS5_IJSH_SB_EEEEEEEvS1T_EENS_8epilogue10collective6detail29Sm90TmaWarpSpecializedAdapterINS24_15DefaultEpilogueIiNS5_IJSB_llEEES28_NS23_6thread17LinearCombinationIiLi1EiiLNS29_9ScaleType4KindE0ELNS_15FloatRoundStyleE2EiEENS1_15EpilogueDefaultEEEEEvvEEEEvNT_6ParamsE)
        .other          _ZN7cutlass13device_kernelINS_4gemm6kernel13GemmUniversalIN4cute5tupleIJiiiiEEENS1_10collective13CollectiveMmaINS1_40MainloopSm90TmaGmmaWarpSpecializedSparseILi8ENS5_IJNS4_1CILi1EEENSA_ILi2EEESB_EEENS1_35KernelTmaWarpSpecializedCooperativeEEENS5_IJNSA_ILi256EEESG_NSA_ILi64EEEEEEaNS5_IJNS4_6LayoutINS5_IJiNS5_IJSC_iEEEiEEENS5_IJlNS5_IJSB_SC_EEElEEEEENSJ_INS5_IJNS5_IJSH_iEEESP_iEEENS5_IJNS5_IJSH_NSA_ILi4096EEEEEENS5_IJSB_lEEElEEEEEEEEaNS5_IJlSB_lEEENS4_8TiledMMAINS4_8MMA_AtomIJNS4_4SM904GMMA6SPARSE28GMMA_64x256x64_S32S8S8_SS_TNILNS11_9SparseSelE0EEEEEENSJ_INS5_IJSC_SB_SB_EEENS5_IJSB_NSA_ILi0EEES18_EEEEENS5_IJNS4_10UnderscoreES1B_S1B_EEEEENS4_23SM90_TMA_LOAD_MULTICASTENS4_14ComposedLayoutINS4_7SwizzleILi1ELi4ELi3EEENS4_25smem_sparse_ptr_flag_bitsILi2ELi8EEENSJ_INS5_IJNS5_IJSB_NSA_ILi8EEEEEENS5_IJSC_NSA_ILi32EEEEEEEEENS5_IJNS5_IJS18_SH_EEESM_EEEEEEEvNS4_8identityENS4_13SM90_TMA_LOADENS1F_INS1G_ILi2ELi4ELi3EEENS4_18smem_ptr_flag_bitsILi8EEENSJ_INS5_IJS1K_SH_EEENS5_IJSH_SB_EEEEEEEvS1T_EENS_8epilogue10collective6detail29Sm90TmaWarpSpecializedAdapterINS24_15DefaultEpilogueIiNS5_IJSB_llEEES28_NS23_6thread17LinearCombinationIiLi1EiiLNS29_9ScaleType4KindE0ELNS_15FloatRoundStyleE2EiEENS1_15EpilogueDefaultEEEEEvvEEEEvNT_6ParamsE,@"STO_CUDA_ENTRY STV_DEFAULT"
_ZN7cutlass13device_kernelINS_4gemm6kernel13GemmUniversalIN4cute5tupleIJiiiiEEENS1_10collective13CollectiveMmaINS1_40MainloopSm90TmaGmmaWarpSpecializedSparseILi8ENS5_IJNS4_1CILi1EEENSA_ILi2EEESB_EEENS1_35KernelTmaWarpSpecializedCooperativeEEENS5_IJNSA_ILi256EEESG_NSA_ILi64EEEEEEaNS5_IJNS4_6LayoutINS5_IJiNS5_IJSC_iEEEiEEENS5_IJlNS5_IJSB_SC_EEElEEEEENSJ_INS5_IJNS5_IJSH_iEEESP_iEEENS5_IJNS5_IJSH_NSA_ILi4096EEEEEENS5_IJSB_lEEElEEEEEEEEaNS5_IJlSB_lEEENS4_8TiledMMAINS4_8MMA_AtomIJNS4_4SM904GMMA6SPARSE28GMMA_64x256x64_S32S8S8_SS_TNILNS11_9SparseSelE0EEEEEENSJ_INS5_IJSC_SB_SB_EEENS5_IJSB_NSA_ILi0EEES18_EEEEENS5_IJNS4_10UnderscoreES1B_S1B_EEEEENS4_23SM90_TMA_LOAD_MULTICASTENS4_14ComposedLayoutINS4_7SwizzleILi1ELi4ELi3EEENS4_25smem_sparse_ptr_flag_bitsILi2ELi8EEENSJ_INS5_IJNS5_IJSB_NSA_ILi8EEEEEENS5_IJSC_NSA_ILi32EEEEEEEEENS5_IJNS5_IJS18_SH_EEESM_EEEEEEEvNS4_8identityENS4_13SM90_TMA_LOADENS1F_INS1G_ILi2ELi4ELi3EEENS4_18smem_ptr_flag_bitsILi8EEENSJ_INS5_IJS1K_SH_EEENS5_IJSH_SB_EEEEEEEvS1T_EENS_8epilogue10collective6detail29Sm90TmaWarpSpecializedAdapterINS24_15DefaultEpilogueIiNS5_IJSB_llEEES28_NS23_6thread17LinearCombinationIiLi1EiiLNS29_9ScaleType4KindE0ELNS_15FloatRoundStyleE2EiEENS1_15EpilogueDefaultEEEEEvvEEEEvNT_6ParamsE:
[----:B------:R-:W0:Y:S02]  /*0000*/  LDC R1, c[0x0][0x28] ;  /* 0x00000a00ff017b82 */ /* 0x000e240000000800 */
[----:B0-----:R-:W-:Y:S01]  /*0010*/  VIADD R1, R1, 0xfffffba8 ;  /* 0xfffffba801017836 */ /* 0x001fe20000000000 */
[----:B------:R-:W0:Y:S01]  /*0020*/  S2R R5, SR_TID.X ;  /* 0x0000000000057919 */ /* 0x000e220000002100 */
[----:B------:R-:W-:Y:S01]  /*0030*/  ELECT P0, URZ, PT ;  /* 0x00000000003f782f */ /* 0x000fe20003800000 */
[----:B------:R-:W-:Y:S01]  /*0040*/  BSSY B0, `(.L_x_0) ;  /* 0x0000018000007945 */ /* 0x000fe20003800000 */
[--C-:B0-----:R-:W-:Y:S02]  /*0050*/  SHF.R.U32.HI R0, RZ, 0x5, R5.reuse ;  /* 0x00000005ff007819 */ /* 0x101fe40000011605 */
[----:B------:R-:W-:-:S03]  /*0060*/  SHF.R.U32.HI R2, RZ, 0x7, R5 ;  /* 0x00000007ff027819 */ /* 0x000fc60000011605 */
[----:B------:R-:W0:Y:S04]  /*0070*/  SHFL.IDX PT, R3, R0, RZ, 0x1f ;  /* 0x00001fff00037589 */ /* 0x000e2800000e0000 */
[----:B------:R-:W1:Y:S01]  /*0080*/  SHFL.IDX PT, R2, R2, RZ, 0x1f ;  /* 0x00001fff02027589 */ /* 0x000e6200000e0000 */
[----:B0-----:R-:W-:Y:S02]  /*0090*/  R2UR UR8, R3 ;  /* 0x00000000030872ca */ /* 0x001fe400000e0000 */
[----:B-1----:R-:W-:-:S11]  /*00a0*/  R2UR UR5, R2 ;  /* 0x00000000020572ca */ /* 0x002fd600000e0000 */
[----:B------:R-:W-:Y:S02]  /*00b0*/  USHF.R.S32.HI UR4, URZ, 0x1f, UR8 ;  /* 0x0000001f3f047899 */ /* 0x000fe40008011408 */
[----:B------:R-:W-:Y:S02]  /*00c0*/  ISETP.NE.OR P0, PT, RZ, UR8, !P0 ;  /* 0x00000008ff007c0c */ /* 0x000fe4000c705670 */
[----:B------:R-:W-:-:S04]  /*00d0*/  ULEA.HI UR4, UR4, UR8, URZ, 0x2 ;  /* 0x0000000804047291 */ /* 0x000fc8000f8f103f */
[----:B------:R-:W-:-:S04]  /*00e0*/  ULOP3.LUT UR4, UR4, 0xfffffffc, URZ, 0xc0, !UPT ;  /* 0xfffffffc04047892 */ /* 0x000fc8000f8ec03f */
[----:B------:R-:W-:-:S03]  /*00f0*/  UIADD3 UR8, UR8, -UR4, URZ ;  /* 0x8000000408087290 */ /* 0x000fc6000fffe03f */
[----:B------:R-:W-:Y:S09]  /*0100*/  @P0 BRA `(.L_x_1) ;  /* 0x00000000002c0947 */ /* 0x000ff20003800000 */
[----:B------:R-:W-:Y:S02]  /*0110*/  ULDC.64 UR6, c[0x0][0x198] ;  /* 0x0000660000067ab9 */ /* 0x000fe40000000a00 */
[----:B------:R-:W-:Y:S02]  /*0120*/  UIADD3 UR10, UP0, UR6, 0xf0, URZ ;  /* 0x000000f0060a7890 */ /* 0x000fe4000ff1e03f */
[----:B------:R-:W-:Y:S02]  /*0130*/  UIADD3 UR12, UP1, UR6, 0x1f0, URZ ;  /* 0x000001f0060c7890 */ /* 0x000fe4000ff3e03f */
[----:B------:R-:W-:Y:S02]  /*0140*/  UIADD3 UR6, UP2, UR6, 0x2f0, URZ ;  /* 0x000002f006067890 */ /* 0x000fe4000ff5e03f */
[----:B------:R-:W-:Y:S02]  /*0150*/  UIADD3.X UR11, URZ, UR7, URZ, UP0, !UPT ;  /* 0x000000073f0b7290 */ /* 0x000fe400087fe43f */
[----:B------:R-:W-:-:S02]  /*0160*/  UIADD3.X UR13, URZ, UR7, URZ, UP1, !UPT ;  /* 0x000000073f0d7290 */ /* 0x000fc40008ffe43f */
[----:B------:R-:W-:-:S05]  /*0170*/  UIADD3.X UR7, URZ, UR7, URZ, UP2, !UPT ;  /* 0x000000073f077290 */ /* 0x000fca00097fe43f */
[----:B------:R0:W-:Y:S02]  /*0180*/  UTMACCTL.PF [UR10] ;  /* 0x000000000a0079b9 */ /* 0x0001e40008040000 */
[----:B------:R0:W-:Y:S02]  /*0190*/  UTMACCTL.PF [UR12] ;  /* 0x000000000c0079b9 */ /* 0x0001e40008040000 */
[----:B------:R0:W-:Y:S02]  /*01a0*/  UTMACCTL.PF [UR6] ;  /* 0x00000000060079b9 */ /* 0x0001e40008040000 */
[----:B0-----:R-:W-:Y:S01]  /*01b0*/  NOP ;  /* 0x0000000000007918 */ /* 0x001fe20000000000 */
.L_x_1:
[----:B------:R-:W-:Y:S05]  /*01c0*/  BSYNC B0 ;  /* 0x0000000000007941 */ /* 0x000fea0003800000 */
.L_x_0:
[----:B------:R-:W0:Y:S01]  /*01d0*/  SHFL.IDX PT, R2, R0, RZ, 0x1f ;  /* 0x00001fff00027589 */ /* 0x000e2200000e0000 */
[----:B------:R-:W-:Y:S01]  /*01e0*/  UISETP.NE.AND UP0, UPT, UR8, 0x3, UPT ;  /* 0x000000030800788c */ /* 0x000fe2000bf05270 */
[----:B------:R-:W-:Y:S01]  /*01f0*/  ISETP.NE.AND P2, PT, RZ, UR5, PT ;  /* 0x00000005ff007c0c */ /* 0x000fe2000bf45270 */
[----:B------:R-:W-:Y:S02]  /*0200*/  UIADD3 UR17, UR5, -0x1, URZ ;  /* 0xffffffff05117890 */ /* 0x000fe4000fffe03f */
[----:B------:R-:W-:Y:S02]  /*0210*/  UISETP.EQ.OR UP0, UPT, UR8, URZ, !UP0 ;  /* 0x0000003f0800728c */ /* 0x000fe4000c702670 */
[----:B------:R-:W-:Y:S02]  /*0220*/  UISETP.GE.U32.AND UP1, UPT, UR17, 0x2, UPT ;  /* 0x000000021100788c */ /* 0x000fe4000bf26070 */
[----:B------:R-:W-:-:S04]  /*0230*/  UISETP.EQ.AND UP0, UPT, UR5, URZ, UP0 ;  /* 0x0000003f0500728c */ /* 0x000fc80008702270 */
[----:B------:R-:W-:-:S04]  /*0240*/  USEL UR6, URZ, 0x1, !UP0 ;  /* 0x000000013f067887 */ /* 0x000fc8000c000000 */
[----:B------:R-:W-:Y:S01]  /*0250*/  USEL UR6, UR6, 0x2, UP1 ;  /* 0x0000000206067887 */ /* 0x000fe20008800000 */
[----:B0-----:R-:W-:-:S13]  /*0260*/  ISETP.NE.AND P0, PT, R2, RZ, PT ;  /* 0x000000ff0200720c */ /* 0x001fda0003f05270 */
[----:B------:R-:W-:Y:S05]  /*0270*/  @P0 BRA `(.L_x_2) ;  /* 0x0000000000840947 */ /* 0x000fea0003800000 */
[----:B------:R-:W-:Y:S01]  /*0280*/  ELECT P0, URZ, PT ;  /* 0x00000000003f782f */ /* 0x000fe20003800000 */
[----:B------:R-:W-:-:S12]  /*0290*/  BSSY B0, `(.L_x_2) ;  /* 0x000001f000007945 */ /* 0x000fd80003800000 */
[----:B------:R-:W-:Y:S05]  /*02a0*/  @!P0 BRA `(.L_x_3) ;  /* 0x0000000000748947 */ /* 0x000fea0003800000 */
[----:B------:R-:W0:Y:S01]  /*02b0*/  S2UR UR7, SR_CgaCtaId ;  /* 0x00000000000779c3 */ /* 0x000e220000008800 */
[----:B------:R-:W-:Y:S01]  /*02c0*/  UMOV UR4, 0x400 ;  /* 0x0000040000047882 */ /* 0x000fe20000000000 */
[----:B------:R-:W-:Y:S01]  /*02d0*/  UMOV UR5, 0x1 ;  /* 0x0000000100057882 */ /* 0x000fe20000000000 */
[----:B------:R-:W-:Y:S02]  /*02e0*/  UMOV UR10, 0x4 ;  /* 0x00000004000a7882 */ /* 0x000fe40000000000 */
[----:B------:R-:W-:-:S04]  /*02f0*/  UIADD3 UR10, -UR10, 0x100000, URZ ;  /* 0x001000000a0a7890 */ /* 0x000fc8000fffe13f */
[----:B------:R-:W-:Y:S02]  /*0300*/  USHF.L.U32 UR11, UR10, 0xb, URZ ;  /* 0x0000000b0a0b7899 */ /* 0x000fe4000800063f */
[----:B------:R-:W-:Y:S02]  /*0310*/  USHF.L.U32 UR10, UR10, 0x1, URZ ;  /* 0x000000010a0a7899 */ /* 0x000fe4000800063f */
[----:B0-----:R-:W-:Y:S02]  /*0320*/  ULEA UR7, UR7, UR4, 0x18 ;  /* 0x0000000407077291 */ /* 0x001fe4000f8ec03f */
[----:B------:R-:W-:-:S04]  /*0330*/  UIADD3 UR4, -UR5, 0x100000, URZ ;  /* 0x0010000005047890 */ /* 0x000fc8000fffe13f */
[----:B------:R-:W-:Y:S02]  /*0340*/  USHF.L.U32 UR5, UR4, 0xb, URZ ;  /* 0x0000000b04057899 */ /* 0x000fe4000800063f */
[----:B------:R-:W-:Y:S01]  /*0350*/  USHF.L.U32 UR4, UR4, 0x1, URZ ;  /* 0x0000000104047899 */ /* 0x000fe2000800063f */
[----:B------:R-:W0:Y:S11]  /*0360*/  FENCE.VIEW.ASYNC.S ;  /* 0x00000000000073c6 */ /* 0x000e360000000000 */
[----:B0-----:R0:W1:Y:S01]  /*0370*/  SYNCS.EXCH.64 URZ, [UR7], UR4 ;  /* 0x00000004073f75b2 */ /* 0x0010620008000100 */
[----:B------:R0:W2:Y:S01]  /*0380*/  SYNCS.EXCH.64 URZ, [UR7+0x40], UR10 ;  /* 0x0000400a073f75b2 */ /* 0x0000a20008000100 */
[----:B------:R0:W3:Y:S01]  /*0390*/  SYNCS.EXCH.64 URZ, [UR7+0x8], UR4 ;  /* 0x00000804073f75b2 */ /* 0x0000e20008000100 */
[----:B------:R0:W4:Y:S01]  /*03a0*/  SYNCS.EXCH.64 URZ, [UR7+0x48], UR10 ;  /* 0x0000480a073f75b2 */ /* 0x0001220008000100 */
[----:B------:R0:W0:Y:S01]  /*03b0*/  SYNCS.EXCH.64 URZ, [UR7+0x10], UR4 ;  /* 0x00001004073f75b2 */ /* 0x0000220008000100 */
        /* <DEDUP_REMOVED lines=11> */
[----:B------:R-:W-:Y:S01]  /*0470*/  NOP ;  /* 0x0000000000007918 */ /* 0x000fe20000000000 */
.L_x_3:
[----:B0-----:R-:W-:Y:S05]  /*0480*/  BSYNC B0 ;  /* 0x0000000000007941 */ /* 0x001fea0003800000 */
.L_x_2:
[----:B------:R-:W0:Y:S01]  /*0490*/  S2UR UR10, SR_CTAID.Y ;  /* 0x00000000000a79c3 */ /* 0x000e220000002600 */
[----:B------:R-:W5:Y:S01]  /*04a0*/  SHFL.IDX PT, R0, R0, RZ, 0x1f ;  /* 0x00001fff00007589 */ /* 0x000f6200000e0000 */
[----:B------:R-:W-:Y:S02]  /*04b0*/  SHF.R.S32.HI R3, RZ, 0x1f, R5 ;  /* 0x0000001fff037819 */ /* 0x000fe40000011405 */
[----:B------:R-:W-:Y:S02]  /*04c0*/  ELECT P0, URZ, PT ;  /* 0x00000000003f782f */ /* 0x000fe40003800000 */
[----:B------:R-:W-:Y:S01]  /*04d0*/  SHF.R.S32.HI R7, RZ, 0x1f, R2 ;  /* 0x0000001fff077819 */ /* 0x000fe20000011402 */
[----:B------:R-:W-:Y:S01]  /*04e0*/  ULDC UR4, c[0x0][0x154] ;  /* 0x0000550000047ab9 */ /* 0x000fe20000000800 */
[----:B------:R-:W-:Y:S01]  /*04f0*/  LEA.HI R3, R3, R5, RZ, 0x7 ;  /* 0x0000000503037211 */ /* 0x000fe200078f38ff */
[----:B------:R-:W-:Y:S01]  /*0500*/  NOP ;  /* 0x0000000000007918 */ /* 0x000fe20000000000 */
[----:B------:R-:W1:Y:S01]  /*0510*/  S2UR UR14, SR_CTAID.X ;  /* 0x00000000000e79c3 */ /* 0x000e620000002500 */
[----:B------:R-:W-:Y:S01]  /*0520*/  LEA.HI R7, R7, R2, RZ, 0x2 ;  /* 0x0000000207077211 */ /* 0x000fe200078f10ff */
[----:B------:R-:W-:Y:S01]  /*0530*/  NOP ;  /* 0x0000000000007918 */ /* 0x000fe20000000000 */
[----:B------:R-:W-:-:S02]  /*0540*/  LOP3.LUT R3, R3, 0xffffff80, RZ, 0xc0, !PT ;  /* 0xffffff8003037812 */ /* 0x000fc400078ec0ff */
[----:B------:R-:W-:-:S03]  /*0550*/  LOP3.LUT R7, R7, 0x3ffffffc, RZ, 0xc0, !PT ;  /* 0x3ffffffc07077812 */ /* 0x000fc600078ec0ff */
[----:B------:R-:W-:Y:S02]  /*0560*/  IMAD.IADD R3, R5, 0x1, -R3 ;  /* 0x0000000105037824 */ /* 0x000fe400078e0a03 */
[----:B------:R-:W-:Y:S01]  /*0570*/  IMAD.IADD R2, R2, 0x1, -R7 ;  /* 0x0000000102027824 */ /* 0x000fe200078e0a07 */
[----:B0-----:R-:W-:Y:S02]  /*0580*/  I2FP.F32.U32 R4, UR10 ;  /* 0x0000000a00047c45 */ /* 0x001fe40008201000 */
[----:B-----5:R-:W-:Y:S02]  /*0590*/  ISETP.NE.OR P0, PT, R0, RZ, !P0 ;  /* 0x000000ff0000720c */ /* 0x020fe40004705670 */
[----:B------:R-:W-:Y:S01]  /*05a0*/  SHF.R.S32.HI R0, RZ, 0x1f, R3 ;  /* 0x0000001fff007819 */ /* 0x000fe20000011403 */
[----:B------:R-:W-:Y:S01]  /*05b0*/  FMUL R8, R4, UR4 ;  /* 0x0000000404087c20 */ /* 0x000fe20008400000 */
[----:B------:R-:W-:Y:S01]  /*05c0*/  ULDC UR4, c[0x0][0x150] ;  /* 0x0000540000047ab9 */ /* 0x000fe20000000800 */
[----:B-1----:R-:W-:-:S02]  /*05d0*/  I2FP.F32.U32 R4, UR14 ;  /* 0x0000000e00047c45 */ /* 0x002fc40008201000 */
[----:B------:R-:W-:Y:S02]  /*05e0*/  LEA.HI R0, R0, R3, RZ, 0x3 ;  /* 0x0000000300007211 */ /* 0x000fe400078f18ff */
[----:B------:R-:W0:Y:S01]  /*05f0*/  F2I.U32.TRUNC.NTZ R8, R8 ;  /* 0x0000000800087305 */ /* 0x000e22000020f000 */
[----:B------:R-:W-:Y:S01]  /*0600*/  FMUL R6, R4, UR4 ;  /* 0x0000000404067c20 */ /* 0x000fe20008400000 */
[--C-:B------:R-:W-:Y:S02]  /*0610*/  SHF.R.S32.HI R4, RZ, 0x3, R0.reuse ;  /* 0x00000003ff047819 */ /* 0x100fe40000011400 */
[----:B------:R-:W-:Y:S01]  /*0620*/  VOTEU.ALL UP0, P0 ;  /* 0x00000000003f7886 */ /* 0x000fe20000000000 */
[----:B------:R-:W-:Y:S01]  /*0630*/  SHF.R.S32.HI R5, RZ, 0x1f, R0 ;  /* 0x0000001fff057819 */ /* 0x000fe20000011400 */
[----:B------:R-:W-:Y:S01]  /*0640*/  UMOV UR4, 0x20 ;  /* 0x0000002000047882 */ /* 0x000fe20000000000 */
[----:B------:R-:W1:Y:S01]  /*0650*/  LDC R0, c[0x0][0x140] ;  /* 0x00005000ff007b82 */ /* 0x000e620000000800 */
[----:B------:R-:W5:Y:S01]  /*0660*/  F2I.U32.TRUNC.NTZ R6, R6 ;  /* 0x0000000600067305 */ /* 0x000f62000020f000 */
[----:B------:R-:W-:Y:S01]  /*0670*/  LEA.HI R5, R5, R4, RZ, 0x2 ;  /* 0x0000000405057211 */ /* 0x000fe200078f10ff */
[----:B------:R-:W-:Y:S01]  /*0680*/  @!UP0 UMOV UR9, 0x400 ;  /* 0x0000040000098882 */ /* 0x000fe20000000000 */
[----:B------:R-:W-:-:S04]  /*0690*/  @!UP0 UIADD3 UR4, -UR4, 0x100000, URZ ;  /* 0x0010000004048890 */ /* 0x000fc8000fffe13f */
[----:B------:R-:W-:Y:S02]  /*06a0*/  @!UP0 USHF.L.U32 UR5, UR4, 0xb, URZ ;  /* 0x0000000b04058899 */ /* 0x000fe4000800063f */
[----:B------:R-:W-:Y:S01]  /*06b0*/  @!UP0 USHF.L.U32 UR4, UR4, 0x1, URZ ;  /* 0x0000000104048899 */ /* 0x000fe2000800063f */
[----:B------:R-:W-:Y:S01]  /*06c0*/  LOP3.LUT R5, R5, 0xfffffffc, RZ, 0xc0, !PT ;  /* 0xfffffffc05057812 */ /* 0x000fe200078ec0ff */
[----:B------:R-:W-:Y:S01]  /*06d0*/  VOTEU.ALL UP1, P0 ;  /* 0x00000000003f7886 */ /* 0x000fe20000020000 */
[----:B------:R-:W2:Y:S01]  /*06e0*/  @!UP0 S2UR UR12, SR_CgaCtaId ;  /* 0x00000000000c89c3 */ /* 0x000ea20000008800 */
[----:B0-----:R-:W-:Y:S02]  /*06f0*/  R2UR UR11, R8 ;  /* 0x00000000080b72ca */ /* 0x001fe400000e0000 */
[----:B------:R-:W-:-:S04]  /*0700*/  IMAD.IADD R5, R4, 0x1, -R5 ;  /* 0x0000000104057824 */ /* 0x000fc800078e0a05 */
[----:B------:R-:W-:Y:S01]  /*0710*/  IMAD R2, R2, 0x4, R5 ;  /* 0x0000000402027824 */ /* 0x000fe200078e0205 */
[----:B-----5:R-:W-:-:S04]  /*0720*/  R2UR UR7, R6 ;  /* 0x00000000060772ca */ /* 0x020fc800000e0000 */
[C---:B------:R-:W-:Y:S02]  /*0730*/  SHF.L.U32 R5, R2.reuse, 0x2, RZ ;  /* 0x0000000202057819 */ /* 0x040fe400000006ff */
[----:B------:R-:W-:Y:S02]  /*0740*/  UIADD3 UR11, -UR11, URZ, URZ ;  /* 0x0000003f0b0b7290 */ /* 0x000fe4000fffe13f */
[----:B------:R-:W-:Y:S02]  /*0750*/  LOP3.LUT R9, R2, 0xc, R5, 0x78, !PT ;  /* 0x0000000c02097812 */ /* 0x000fe400078e7805 */
[----:B-1----:R-:W-:-:S03]  /*0760*/  ISETP.EQ.U32.AND P4, PT, R0, 0x1, PT ;  /* 0x000000010000780c */ /* 0x002fc60003f82070 */
[----:B------:R0:W-:Y:S01]  /*0770*/  STL [R1+0x200], R9 ;  /* 0x0002000901007387 */ /* 0x0001e20000100800 */
[----:B------:R-:W-:Y:S02]  /*0780*/  UIADD3 UR7, -UR7, URZ, URZ ;  /* 0x0000003f07077290 */ /* 0x000fe4000fffe13f */
[----:B--2---:R-:W-:Y:S01]  /*0790*/  @!UP0 ULEA UR13, UR12, UR9, 0x18 ;  /* 0x000000090c0d8291 */ /* 0x004fe2000f8ec03f */
[----:B------:R-:W-:Y:S02]  /*07a0*/  VOTEU.ALL UP0, P0 ;  /* 0x00000000003f7886 */ /* 0x000fe40000000000 */
[----:B------:R-:W-:Y:S01]  /*07b0*/  ULDC UR9, c[0x0][0x148] ;  /* 0x0000520000097ab9 */ /* 0x000fe20000000800 */
[----:B------:R-:W-:Y:S01]  /*07c0*/  ULDC UR12, c[0x0][0x144] ;  /* 0x00005100000c7ab9 */ /* 0x000fe20000000800 */
[----:B------:R-:W-:Y:S01]  /*07d0*/  UIMAD UR15, UR9, UR11, UR10 ;  /* 0x0000000b090f72a4 */ /* 0x000fe2000f8e020a */
[----:B------:R-:W-:Y:S01]  /*07e0*/  LOP3.LUT P0, RZ, R3, 0x7, RZ, 0xc0, !PT ;  /* 0x0000000703ff7812 */ /* 0x000fe2000780c0ff */
[----:B------:R-:W-:-:S03]  /*07f0*/  UIMAD UR7, UR12, UR7, UR14 ;  /* 0x000000070c0772a4 */ /* 0x000fc6000f8e020e */
[C---:B------:R-:W-:Y:S02]  /*0800*/  ISETP.LT.U32.AND P0, PT, R9.reuse, 0x2, !P0 ;  /* 0x000000020900780c */ /* 0x040fe40004701070 */
[----:B------:R-:W-:Y:S01]  /*0810*/  ISETP.NE.AND P1, PT, R9, UR15, PT ;  /* 0x0000000f09007c0c */ /* 0x000fe2000bf25270 */
[----:B------:R-:W1:Y:S02]  /*0820*/  FENCE.VIEW.ASYNC.S ;  /* 0x00000000000073c6 */ /* 0x000e640000000000 */
[----:B-1----:R0:W1:Y:S01]  /*0830*/  @!UP0 SYNCS.EXCH.64 URZ, [UR13+0x90], UR4 ;  /* 0x000090040d3f85b2 */ /* 0x0020620008000100 */
[----:B------:R-:W-:-:S04]  /*0840*/  ISETP.EQ.OR P1, PT, RZ, UR7, !P1 ;  /* 0x00000007ff007c0c */ /* 0x000fc8000cf22670 */
[----:B------:R-:W-:Y:S01]  /*0850*/  PLOP3.LUT P0, PT, P0, P1, PT, 0x80, 0x0 ;  /* 0x000000000000781c */ /* 0x000fe20000703070 */
[----:B------:R0:W2:Y:S01]  /*0860*/  @!UP1 SYNCS.EXCH.64 URZ, [UR13+0x98], UR4 ;  /* 0x000098040d3f95b2 */ /* 0x0000a20008000100 */
[----:B------:R-:W-:Y:S01]  /*0870*/  NOP ;  /* 0x0000000000007918 */ /* 0x000fe20000000000 */
[----:B0-----:R-:W-:Y:S10]  /*0880*/  @!P4 BRA `(.L_x_4) ;  /* 0x000000000008c947 */ /* 0x001ff40003800000 */
[----:B-1234-:R-:W-:Y:S01]  /*0890*/  UCGABAR_ARV ;  /* 0x00000000000079c7 */ /* 0x01efe20008000000 */
[----:B------:R-:W-:Y:S05]  /*08a0*/  BRA `(.L_x_5) ;  /* 0x0000000000047947 */ /* 0x000fea0003800000 */
.L_x_4:
[----:B-1234-:R-:W-:Y:S01]  /*08b0*/  NOP ;  /* 0x0000000000007918 */ /* 0x01efe20000000000 */
.L_x_5:
[----:B------:R-:W-:Y:S02]  /*08c0*/  ULDC UR4, c[0x0][0x75c] ;  /* 0x0001d70000047ab9 */ /* 0x000fe40000000800 */
[----:B------:R-:W-:-:S06]  /*08d0*/  UISETP.NE.AND UP2, UPT, UR4, 0x1, UPT ;  /* 0x000000010400788c */ /* 0x000fcc000bf45270 */
[----:B------:R-:W-:-:S05]  /*08e0*/  PLOP3.LUT P3, PT, PT, PT, UP2, 0x80, 0x0 ;  /* 0x000000000000781c */ /* 0x000fca0003f6f028 */
[----:B------:R-:W-:Y:S01]  /*08f0*/  @UP2 ULDC UR12, c[0x0][0x10] ;  /* 0x00000400000c2ab9 */ /* 0x000fe20000000800 */
[----:B------:R-:W-:Y:S01]  /*0900*/  @UP2 UMOV UR4, UR10 ;  /* 0x0000000a00042c82 */ /* 0x000fe20008000000 */
[----:B------:R-:W-:Y:S01]  /*0910*/  @UP2 UMOV UR5, URZ ;  /* 0x0000003f00052c82 */ /* 0x000fe20008000000 */
[----:B------:R-:W-:Y:S01]  /*0920*/  @!UP2 ULDC UR15, c[0x0][0xc] ;  /* 0x00000300000faab9 */ /* 0x000fe20000000800 */
[----:B------:R-:W-:-:S03]  /*0930*/  @UP2 UIMAD.WIDE.U32 UR12, UR14, UR12, UR4 ;  /* 0x0000000c0e0c22a5 */ /* 0x000fc6000f8e0004 */
[----:B------:R-:W-:Y:S01]  /*0940*/  @UP2 UMOV UR4, URZ ;  /* 0x0000003f00042c82 */ /* 0x000fe20008000000 */
[----:B------:R-:W-:Y:S01]  /*0950*/  UMOV UR5, URZ ;  /* 0x0000003f00057c82 */ /* 0x000fe20008000000 */
[----:B------:R-:W-:Y:S01]  /*0960*/  @UP2 UIADD3 UR16, UR13, UR4, URZ ;  /* 0x000000040d102290 */ /* 0x000fe2000fffe03f */
[----:B------:R-:W-:Y:S02]  /*0970*/  IMAD.U32 R2, RZ, RZ, UR12 ;  /* 0x0000000cff027e24 */ /* 0x000fe4000f8e00ff */
[----:B------:R-:W-:Y:S01]  /*0980*/  UMOV UR4, UR14 ;  /* 0x0000000e00047c82 */ /* 0x000fe20008000000 */
[----:B------:R-:W-:Y:S01]  /*0990*/  IMAD.U32 R3, RZ, RZ, UR13 ;  /* 0x0000000dff037e24 */ /* 0x000fe2000f8e00ff */
[----:B------:R-:W-:Y:S01]  /*09a0*/  @!UP2 UIMAD.WIDE.U32 UR4, UR10, UR15, UR4 ;  /* 0x0000000f0a04a2a5 */ /* 0x000fe2000f8e0004 */
[----:B------:R-:W-:Y:S02]  /*09b0*/  @P3 IMAD.MOV.U32 R7, RZ, RZ, R2 ;  /* 0x000000ffff073224 */ /* 0x000fe400078e0002 */
[----:B------:R-:W-:-:S03]  /*09c0*/  @P3 IMAD.U32 R6, RZ, RZ, UR16 ;  /* 0x00000010ff063e24 */ /* 0x000fc6000f8e00ff */
[----:B------:R-:W-:Y:S01]  /*09d0*/  IMAD.U32 R5, RZ, RZ, UR5 ;  /* 0x00000005ff057e24 */ /* 0x000fe2000f8e00ff */
[----:B------:R-:W-:Y:S01]  /*09e0*/  MOV R3, UR5 ;  /* 0x0000000500037c02 */ /* 0x000fe20008000f00 */
[----:B------:R-:W-:Y:S02]  /*09f0*/  IMAD.U32 R2, RZ, RZ, UR4 ;  /* 0x00000004ff027e24 */ /* 0x000fe4000f8e00ff */
[----:B------:R-:W-:Y:S02]  /*0a00*/  @!P3 IMAD.MOV.U32 R6, RZ, RZ, R5 ;  /* 0x000000ffff06b224 */ /* 0x000fe400078e0005 */
[----:B------:R-:W-:Y:S02]  /*0a10*/  @!P3 IMAD.MOV.U32 R7, RZ, RZ, R2 ;  /* 0x000000ffff07b224 */ /* 0x000fe400078e0002 */
[----:B------:R-:W-:Y:S01]  /*0a20*/  IMAD.U32 R4, RZ, RZ, UR4 ;  /* 0x00000004ff047e24 */ /* 0x000fe2000f8e00ff */
[----:B------:R0:W-:Y:S04]  /*0a30*/  STL [R1+0x204], R6 ;  /* 0x0002040601007387 */ /* 0x0001e80000100800 */
[----:B------:R0:W-:Y:S01]  /*0a40*/  STL [R1+0x208], R7 ;  /* 0x0002080701007387 */ /* 0x0001e20000100800 */
[----:B------:R-:W-:Y:S05]  /*0a50*/  @!P4 BRA `(.L_x_6) ;  /* 0x00000000000cc947 */ /* 0x000fea0003800000 */
[----:B------:R-:W-:Y:S01]  /*0a60*/  UCGABAR_WAIT ;  /* 0x0000000000007dc7 */ /* 0x000fe20008000000 */
[----:B------:R-:W-:Y:S01]  /*0a70*/  CCTL.IVALL ;  /* 0x00000000ff00798f */ /* 0x000fe20002000000 */
[----:B------:R-:W-:Y:S05]  /*0a80*/  BRA `(.L_x_7) ;  /* 0x0000000000047947 */ /* 0x000fea0003800000 */
.L_x_6:
[----:B------:R-:W-:Y:S06]  /*0a90*/  BAR.SYNC.DEFER_BLOCKING 0x0 ;  /* 0x0000000000007b1d */ /* 0x000fec0000010000 */
.L_x_7:
[----:B------:R-:W-:Y:S05]  /*0aa0*/  @!P2 BRA `(.L_x_8) ;  /* 0x000001600054a947 */ /* 0x000fea0003800000 */
[----:B------:R-:W-:-:S06]  /*0ab0*/  UISETP.GT.U32.AND UP0, UPT, UR17, 0x1, UPT ;  /* 0x000000011100788c */ /* 0x000fcc000bf04070 */
[----:B------:R-:W-:-:S13]  /*0ac0*/  PLOP3.LUT P1, PT, PT, PT, UP0, 0x80, 0x0 ;  /* 0x000000000000781c */ /* 0x000fda0003f2f008 */
[----:B------:R-:W-:Y:S05]  /*0ad0*/  @P1 EXIT ;  /* 0x000000000000194d */ /* 0x000fea0003800000 */
[----:B------:R-:W-:Y:S01]  /*0ae0*/  ULDC.64 UR4, c[0x0][0x750] ;  /* 0x0001d40000047ab9 */ /* 0x000fe20000000a00 */
[----:B------:R-:W-:Y:S01]  /*0af0*/  UMOV UR17, 0xffffffff ;  /* 0xffffffff00117882 */ /* 0x000fe20000000000 */
[----:B------:R-:W-:Y:S01]  /*0b00*/  ISETP.GE.U32.AND P1, PT, R7, UR4, PT ;  /* 0x0000000407007c0c */ /* 0x000fe2000bf26070 */
[----:B------:R-:W-:Y:S01]  /*0b10*/  UMOV UR16, 0xffffffff ;  /* 0xffffffff00107882 */ /* 0x000fe20000000000 */
[----:B------:R-:W-:Y:S01]  /*0b20*/  UMOV UR8, 0xffffffff ;  /* 0xffffffff00087882 */ /* 0x000fe20000000000 */
[----:B------:R-:W-:Y:S02]  /*0b30*/  PRMT R0, RZ, 0x7610, R0 ;  /* 0x00007610ff007816 */ /* 0x000fe40000000000 */
[----:B------:R-:W-:-:S13]  /*0b40*/  ISETP.GE.U32.AND.EX P1, PT, R6, UR5, PT, P1 ;  /* 0x0000000506007c0c */ /* 0x000fda000bf26110 */
[----:B------:R-:W-:Y:S05]  /*0b50*/  @P1 BRA `(.L_x_9) ;  /* 0x0000000400401947 */ /* 0x000fea0003800000 */
[----:B------:R-:W-:Y:S01]  /*0b60*/  ULDC.64 UR18, c[0x0][0x728] ;  /* 0x0001ca0000127ab9 */ /* 0x000fe20000000a00 */
[C---:B------:R-:W-:Y:S01]  /*0b70*/  R2UR UR20, R7.reuse ;  /* 0x00000000071472ca */ /* 0x040fe200000e0000 */
[----:B------:R-:W-:Y:S01]  /*0b80*/  ULDC UR17, c[0x0][0x730] ;  /* 0x0001cc0000117ab9 */ /* 0x000fe20000000800 */
[----:B------:R-:W-:Y:S02]  /*0b90*/  ISETP.NE.U32.AND P1, PT, RZ, UR18, PT ;  /* 0x00000012ff007c0c */ /* 0x000fe4000bf25070 */
[----:B------:R-:W-:Y:S02]  /*0ba0*/  R2UR UR4, R7 ;  /* 0x00000000070472ca */ /* 0x000fe400000e0000 */
[----:B------:R-:W-:Y:S02]  /*0bb0*/  ISETP.NE.AND.EX P1, PT, RZ, UR19, PT, P1 ;  /* 0x00000013ff007c0c */ /* 0x000fe4000bf25310 */
[----:B------:R-:W-:-:S11]  /*0bc0*/  R2UR UR5, R6 ;  /* 0x00000000060572ca */ /* 0x000fd600000e0000 */
[----:B------:R-:W-:Y:S05]  /*0bd0*/  @!P1 BRA `(.L_x_10) ;  /* 0x0000000000309947 */ /* 0x000fea0003800000 */
[----:B------:R-:W-:Y:S01]  /*0be0*/  R2UR UR4, R7 ;  /* 0x00000000070472ca */ /* 0x000fe200000e0000 */
[----:B------:R-:W-:Y:S01]  /*0bf0*/  ULDC UR8, c[0x0][0x734] ;  /* 0x0001cd0000087ab9 */ /* 0x000fe20000000800 */
[----:B------:R-:W-:-:S11]  /*0c00*/  R2UR UR16, R6 ;  /* 0x00000000061072ca */ /* 0x000fd600000e0000 */
[----:B------:R-:W-:-:S04]  /*0c10*/  UIADD3 UR8, UP0, UR4, UR8, URZ ;  /* 0x0000000804087290 */ /* 0x000fc8000ff1e03f */
[----:B------:R-:W-:-:S04]  /*0c20*/  UIADD3.X UR16, URZ, UR16, URZ, UP0, !UPT ;  /* 0x000000103f107290 */ /* 0x000fc800087fe43f */
[----:B------:R-:W-:-:S04]  /*0c30*/  UIMAD.WIDE.U32 UR4, UR16, UR18, URZ ;  /* 0x00000012100472a5 */ /* 0x000fc8000f8e003f */
[----:B------:R-:W-:Y:S02]  /*0c40*/  UIMAD.WIDE.U32 UR12, UP0, UR8, UR19, UR4 ;  /* 0x00000013080c72a5 */ /* 0x000fe4000f800004 */
[----:B------:R-:W-:Y:S02]  /*0c50*/  UIMAD.WIDE.U32 UR4, UR8, UR18, URZ ;  /* 0x00000012080472a5 */ /* 0x000fe4000f8e003f */
[----:B------:R-:W-:Y:S02]  /*0c60*/  UIADD3.X UR15, URZ, URZ, URZ, UP0, !UPT ;  /* 0x0000003f3f0f7290 */ /* 0x000fe400087fe43f */
[----:B------:R-:W-:Y:S01]  /*0c70*/  UIADD3 URZ, UP0, UR5, UR12, URZ ;  /* 0x0000000c053f7290 */ /* 0x000fe2000ff1e03f */
[----:B------:R-:W-:-:S03]  /*0c80*/  UMOV UR14, UR13 ;  /* 0x0000000d000e7c82 */ /* 0x000fc60008000000 */
[----:B------:R-:W-:-:S12]  /*0c90*/  UIMAD.WIDE.U32.X UR4, UR16, UR19, UR14, UP0 ;  /* 0x00000013100472a5 */ /* 0x000fd800080e040e */
.L_x_10:
[----:B------:R-:W-:Y:S01]  /*0ca0*/  USHF.R.U64 UR8, UR4, UR17, UR5 ;  /* 0x0000001104087299 */ /* 0x000fe20008001205 */
[----:B------:R-:W-:Y:S01]  /*0cb0*/  R2UR UR13, R6 ;  /* 0x00000000060d72ca */ /* 0x000fe200000e0000 */
[----:B------:R-:W-:Y:S02]  /*0cc0*/  USHF.R.U32.HI UR4, URZ, UR17, UR5 ;  /* 0x000000113f047299 */ /* 0x000fe40008011605 */
[----:B------:R-:W-:Y:S01]  /*0cd0*/  UIADD3 UR5, UP0, URZ, -UR8, URZ ;  /* 0x800000083f057290 */ /* 0x000fe2000ff1e03f */
[----:B------:R-:W-:Y:S01]  /*0ce0*/  ULDC.64 UR14, c[0x0][0x720] ;  /* 0x0001c800000e7ab9 */ /* 0x000fe20000000a00 */
[----:B------:R-:W-:Y:S02]  /*0cf0*/  UMOV UR12, UR20 ;  /* 0x00000014000c7c82 */ /* 0x000fe40008000000 */
[----:B------:R-:W-:Y:S01]  /*0d00*/  UIADD3.X UR4, URZ, ~UR4, URZ, UP0, !UPT ;  /* 0x800000043f047290 */ /* 0x000fe200087fe43f */
[----:B------:R-:W-:Y:S01]  /*0d10*/  ULDC UR16, c[0x0][0x718] ;  /* 0x0001c60000107ab9 */ /* 0x000fe20000000800 */
[----:B------:R-:W-:-:S02]  /*0d20*/  ULDC UR20, c[0x0][0x758] ;  /* 0x0001d60000147ab9 */ /* 0x000fc40000000800 */
[----:B------:R-:W-:Y:S02]  /*0d30*/  UIMAD UR4, UR4, UR14, URZ ;  /* 0x0000000e040472a4 */ /* 0x000fe4000f8e023f */
[----:B------:R-:W-:Y:S02]  /*0d40*/  UIMAD.WIDE.U32 UR12, UR5, UR14, UR12 ;  /* 0x0000000e050c72a5 */ /* 0x000fe4000f8e000c */
[----:B------:R-:W-:Y:S02]  /*0d50*/  UIMAD UR4, UR5, UR15, UR4 ;  /* 0x0000000f050472a4 */ /* 0x000fe4000f8e0204 */
[----:B------:R-:W-:Y:S02]  /*0d60*/  UIMAD UR14, UR9, UR11, UR10 ;  /* 0x0000000b090e72a4 */ /* 0x000fe4000f8e020a */
[----:B------:R-:W-:Y:S01]  /*0d70*/  UIADD3 UR10, UR13, UR4, URZ ;  /* 0x000000040d0a7290 */ /* 0x000fe2000fffe03f */
[----:B------:R-:W-:Y:S02]  /*0d80*/  ULDC UR9, c[0x0][0x708] ;  /* 0x0001c20000097ab9 */ /* 0x000fe40000000800 */
[----:B------:R-:W-:Y:S01]  /*0d90*/  ULDC.64 UR4, c[0x0][0x740] ;  /* 0x0001d00000047ab9 */ /* 0x000fe20000000a00 */
[----:B------:R-:W-:Y:S01]  /*0da0*/  USHF.R.U64 UR18, UR12, UR16, UR10 ;  /* 0x000000100c127299 */ /* 0x000fe2000800120a */
[----:B------:R-:W-:Y:S01]  /*0db0*/  ISETP.NE.U32.AND P1, PT, RZ, UR4, PT ;  /* 0x00000004ff007c0c */ /* 0x000fe2000bf25070 */
[----:B------:R-:W-:Y:S01]  /*0dc0*/  USHF.R.U32.HI UR10, URZ, UR16, UR10 ;  /* 0x000000103f0a7299 */ /* 0x000fe2000801160a */
[----:B------:R-:W-:-:S02]  /*0dd0*/  UMOV UR11, 0xffffffff ;  /* 0xffffffff000b7882 */ /* 0x000fc40000000000 */
[----:B------:R-:W-:Y:S01]  /*0de0*/  ISETP.NE.AND.EX P1, PT, RZ, UR5, PT, P1 ;  /* 0x00000005ff007c0c */ /* 0x000fe2000bf25310 */
[----:B------:R-:W-:Y:S02]  /*0df0*/  USHF.R.U64 UR24, UR18, UR9, UR10 ;  /* 0x0000000912187299 */ /* 0x000fe4000800120a */
[----:B------:R-:W-:Y:S02]  /*0e00*/  USHF.R.U32.HI UR10, URZ, UR9, UR10 ;  /* 0x000000093f0a7299 */ /* 0x000fe4000801160a */
[----:B------:R-:W-:Y:S02]  /*0e10*/  USHF.L.U32 UR9, UR11, UR20, URZ ;  /* 0x000000140b097299 */ /* 0x000fe4000800063f */
[----:B------:R-:W-:Y:S01]  /*0e20*/  USHF.R.U64 UR25, UR24, UR20, UR10 ;  /* 0x0000001418197299 */ /* 0x000fe2000800120a */
[----:B------:R-:W-:Y:S01]  /*0e30*/  ULDC UR19, c[0x0][0x700] ;  /* 0x0001c00000137ab9 */ /* 0x000fe20000000800 */
[----:B------:R-:W-:Y:S02]  /*0e40*/  USHF.R.U32.HI UR11, URZ, UR20, UR10 ;  /* 0x000000143f0b7299 */ /* 0x000fe4000801160a */
[----:B------:R-:W-:-:S02]  /*0e50*/  UIADD3 UR17, UR19, -0x1, URZ ;  /* 0xffffffff13117890 */ /* 0x000fc4000fffe03f */
[----:B------:R-:W-:Y:S02]  /*0e60*/  USEL UR7, UR7, UR14, !UP2 ;  /* 0x0000000e07077287 */ /* 0x000fe4000d000000 */
[----:B------:R-:W-:Y:S01]  /*0e70*/  ULOP3.LUT UR9, URZ, UR9, URZ, 0x33, !UPT ;  /* 0x000000093f097292 */ /* 0x000fe2000f8e333f */
[----:B------:R-:W-:Y:S01]  /*0e80*/  ULDC UR21, c[0x0][0x748] ;  /* 0x0001d20000157ab9 */ /* 0x000fe20000000800 */
[----:B------:R-:W-:Y:S01]  /*0e90*/  ULDC UR22, c[0x0][0x738] ;  /* 0x0001ce0000167ab9 */ /* 0x000fe20000000800 */
[----:B------:R-:W-:Y:S01]  /*0ea0*/  UMOV UR23, 0x1 ;  /* 0x0000000100177882 */ /* 0x000fe20000000000 */
[----:B------:R-:W-:Y:S01]  /*0eb0*/  UMOV UR10, UR25 ;  /* 0x00000019000a7c82 */ /* 0x000fe20008000000 */
[----:B------:R-:W-:Y:S07]  /*0ec0*/  @!P1 BRA `(.L_x_11) ;  /* 0x0000000000309947 */ /* 0x000fee0003800000 */
[----:B------:R-:W-:Y:S02]  /*0ed0*/  ULDC UR14, c[0x0][0x74c] ;  /* 0x0001d300000e7ab9 */ /* 0x000fe40000000800 */
        /* <DEDUP_REMOVED lines=8> */
[----:B------:R-:W-:-:S07]  /*0f60*/  UIMAD.WIDE.U32.X UR4, UR16, UR5, UR14, UP0 ;  /* 0x00000005100472a5 */ /* 0x000fce00080e040e */
[----:B------:R-:W-:Y:S01]  /*0f70*/  UMOV UR10, UR4 ;  /* 0x00000004000a7c82 */ /* 0x000fe20008000000 */
[----:B------:R-:W-:-:S05]  /*0f80*/  UMOV UR11, UR5 ;  /* 0x00000005000b7c82 */ /* 0x000fca0008000000 */
.L_x_11:
[----:B------:R-:W-:Y:S01]  /*0f90*/  USHF.R.U64 UR5, UR10, UR21, UR11 ;  /* 0x000000150a057299 */ /* 0x000fe2000800120b */
[----:B------:R-:W-:Y:S01]  /*0fa0*/  IMAD.MOV.U32 R0, RZ, RZ, 0x1 ;  /* 0x00000001ff007424 */ /* 0x000fe200078e00ff */
[----:B------:R-:W-:Y:S02]  /*0fb0*/  USHF.L.U32 UR4, UR23, UR20, URZ ;  /* 0x0000001417047299 */ /* 0x000fe4000800063f */
[----:B------:R-:W-:Y:S02]  /*0fc0*/  ULOP3.LUT UR9, UR24, UR9, URZ, 0xc0, !UPT ;  /* 0x0000000918097292 */ /* 0x000fe4000f8ec03f */
[----:B------:R-:W-:Y:S02]  /*0fd0*/  UIADD3 UR10, -UR5, URZ, URZ ;  /* 0x0000003f050a7290 */ /* 0x000fe4000fffe13f */
[----:B------:R-:W-:Y:S02]  /*0fe0*/  UIMAD UR9, UR4, UR5, UR9 ;  /* 0x00000005040972a4 */ /* 0x000fe4000f8e0209 */
[----:B------:R-:W-:-:S02]  /*0ff0*/  ULOP3.LUT UR17, UR18, UR17, URZ, 0xc0, !UPT ;  /* 0x0000001112117292 */ /* 0x000fc4000f8ec03f */
[----:B------:R-:W-:Y:S01]  /*1000*/  UIMAD UR4, UR10, UR22, UR25 ;  /* 0x000000160a0472a4 */ /* 0x000fe2000f8e0219 */
[----:B------:R-:W-:Y:S02]  /*1010*/  ULDC UR5, c[0x0][0x710] ;  /* 0x0001c40000057ab9 */ /* 0x000fe40000000800 */
[----:B------:R-:W-:Y:S02]  /*1020*/  UIMAD UR7, UR9, UR5, UR7 ;  /* 0x00000005090772a4 */ /* 0x000fe4000f8e0207 */
[----:B------:R-:W-:-:S04]  /*1030*/  UIMAD UR4, UR4, UR19, UR17 ;  /* 0x00000013040472a4 */ /* 0x000fc8000f8e0211 */
[----:B------:R-:W-:Y:S02]  /*1040*/  USEL UR16, UR4, UR7, !UP2 ;  /* 0x0000000704107287 */ /* 0x000fe4000d000000 */
[----:B------:R-:W-:-:S12]  /*1050*/  USEL UR17, UR7, UR4, !UP2 ;  /* 0x0000000407117287 */ /* 0x000fd8000d000000 */
.L_x_9:
[----:B------:R-:W-:-:S08]  /*1060*/  NOP ;  /* 0x0000000000007918 */ /* 0x000fd00000000000 */
[----:B------:R-:W1:Y:S02]  /*1070*/  USETMAXREG.TRY_ALLOC.CTAPOOL UP0, 0xf0 ;  /* 0x000000f0000079c8 */ /* 0x000e640008000600 */
[----:B-1----:R-:W-:-:S13]  /*1080*/  PLOP3.LUT P1, PT, PT, PT, UP0, 0x80, 0x0 ;  /* 0x000000000000781c */ /* 0x002fda0003f2f008 */
[----:B------:R-:W-:Y:S05]  /*1090*/  @!P1 BRA `(.L_x_9) ;  /* 0xfffffffc00f09947 */ /* 0x000fea000383ffff */
[----:B------:R-:W-:Y:S01]  /*10a0*/  ULDC.64 UR4, c[0x0][0x698] ;  /* 0x0001a60000047ab9 */ /* 0x000fe20000000a00 */
[----:B------:R-:W-:Y:S01]  /*10b0*/  ULDC.64 UR18, c[0x0][0x208] ;  /* 0x0000820000127ab9 */ /* 0x000fe20000000a00 */
[----:B------:R-:W-:-:S04]  /*10c0*/  ISETP.NE.U32.AND P1, PT, RZ, UR4, PT ;  /* 0x00000004ff007c0c */ /* 0x000fc8000bf25070 */
[----:B------:R-:W-:-:S13]  /*10d0*/  ISETP.NE.AND.EX P1, PT, RZ, UR5, PT, P1 ;  /* 0x00000005ff007c0c */ /* 0x000fda000bf25310 */
[----:B------:R-:W-:Y:S05]  /*10e0*/  @!P1 BRA `(.L_x_12) ;  /* 0x0000000000209947 */ /* 0x000fea0003800000 */
[----:B------:R-:W1:Y:S02]  /*10f0*/  LDC.64 R2, c[0x0][0x698] ;  /* 0x0001a600ff027b82 */ /* 0x000e640000000a00 */
[----:B-1----:R-:W2:Y:S02]  /*1100*/  LDG.E.64 R2, desc[UR18][R2.64] ;  /* 0x0000001202027981 */ /* 0x002ea4000c1e1b00 */
[----:B--2---:R-:W-:-:S04]  /*1110*/  ISETP.NE.U32.AND P1, PT, R2, RZ, PT ;  /* 0x000000ff0200720c */ /* 0x004fc80003f25070 */
[----:B------:R-:W-:-:S13]  /*1120*/  ISETP.NE.AND.EX P1, PT, R3, RZ, PT, P1 ;  /* 0x000000ff0300720c */ /* 0x000fda0003f25310 */
[----:B------:R-:W-:Y:S05]  /*1130*/  @!P1 BRA `(.L_x_12) ;  /* 0x00000000000c9947 */ /* 0x000fea0003800000 */
[----:B------:R-:W2:Y:S02]  /*1140*/  LD.E R2, desc[UR18][R2.64] ;  /* 0x0000001202027980 */ /* 0x000ea4000c101900 */
[----:B--2---:R-:W-:Y:S01]  /*1150*/  R2UR UR22, R2 ;  /* 0x00000000021672ca */ /* 0x004fe200000e0000 */
[----:B------:R-:W-:-:S14]  /*1160*/  BRA `(.L_x_13) ;  /* 0x0000000000247947 */ /* 0x000fdc0003800000 */
.L_x_12:
[----:B------:R-:W-:Y:S02]  /*1170*/  ULDC.64 UR4, c[0x0][0x688] ;  /* 0x0001a20000047ab9 */ /* 0x000fe40000000a00 */
[----:B------:R-:W-:-:S04]  /*1180*/  ISETP.NE.U32.AND P1, PT, RZ, UR4, PT ;  /* 0x00000004ff007c0c */ /* 0x000fc8000bf25070 */
[----:B------:R-:W-:-:S13]  /*1190*/  ISETP.NE.AND.EX P1, PT, RZ, UR5, PT, P1 ;  /* 0x00000005ff007c0c */ /* 0x000fda000bf25310 */
[----:B------:R-:W-:Y:S05]  /*11a0*/  @!P1 BRA `(.L_x_14) ;  /* 0x0000000000109947 */ /* 0x000fea0003800000 */
[----:B------:R-:W1:Y:S02]  /*11b0*/  LDC.64 R2, c[0x0][0x688] ;  /* 0x0001a200ff027b82 */ /* 0x000e640000000a00 */
[----:B-1----:R-:W2:Y:S02]  /*11c0*/  LDG.E R2, desc[UR18][R2.64] ;  /* 0x0000001202027981 */ /* 0x002ea4000c1e1900 */
[----:B--2---:R-:W-:Y:S01]  /*11d0*/  R2UR UR22, R2 ;  /* 0x00000000021672ca */ /* 0x004fe200000e0000 */
[----:B------:R-:W-:-:S14]  /*11e0*/  BRA `(.L_x_13) ;  /* 0x0000000000047947 */ /* 0x000fdc0003800000 */
.L_x_14:
[----:B------:R-:W-:-:S05]  /*11f0*/  ULDC UR22, c[0x0][0x680] ;  /* 0x0001a00000167ab9 */ /* 0x000fca0000000800 */
.L_x_13:
[----:B------:R-:W-:Y:S02]  /*1200*/  ULDC.64 UR4, c[0x0][0x6a0] ;  /* 0x0001a80000047ab9 */ /* 0x000fe40000000a00 */
        /* <DEDUP_REMOVED lines=11> */
.L_x_15:
        /* <DEDUP_REMOVED lines=8> */
.L_x_17:
[----:B------:R-:W-:-:S05]  /*1340*/  ULDC UR21, c[0x0][0x684] ;  /* 0x0001a10000157ab9 */ /* 0x000fca0000000800 */
.L_x_16:
[----:B------:R-:W-:-:S13]  /*1350*/  LOP3.LUT P1, RZ, R0, 0xff, RZ, 0xc0, !PT ;  /* 0x000000ff00ff7812 */ /* 0x000fda000782c0ff */
[----:B------:R-:W-:Y:S05]  /*1360*/  @!P1 EXIT ;  /* 0x000000000000994d */ /* 0x000fea0003800000 */
[----:B------:R-:W-:Y:S01]  /*1370*/  ULDC UR4, c[0x0][0x28c] ;  /* 0x0000a30000047ab9 */ /* 0x000fe20000000800 */
[----:B------:R-:W-:Y:S02]  /*1380*/  ULOP3.LUT UR20, UR6, 0x1, URZ, 0xfc, !UPT ;  /* 0x0000000106147892 */ /* 0x000fe4000f8efc3f */
[----:B------:R-:W-:-:S04]  /*1390*/  UIADD3 UR4, UR4, 0x3f, URZ ;  /* 0x0000003f04047890 */ /* 0x000fc8000fffe03f */
[----:B------:R-:W-:-:S04]  /*13a0*/  USHF.R.S32.HI UR5, URZ, 0x1f, UR4 ;  /* 0x0000001f3f057899 */ /* 0x000fc80008011404 */
[----:B------:R-:W-:-:S03]  /*13b0*/  ULEA.HI UR5, UR5, UR4, URZ, 0x6 ;  /* 0x0000000405057291 */ /* 0x000fc6000f8f303f */
[----:B------:R-:W-:Y:S01]  /*13c0*/  UMOV UR4, URZ ;  /* 0x0000003f00047c82 */ /* 0x000fe20008000000 */
[----:B------:R-:W-:-:S03]  /*13d0*/  USHF.R.S32.HI UR7, URZ, 0x6, UR5 ;  /* 0x000000063f077899 */ /* 0x000fc60008011405 */
[----:B------:R-:W-:-:S09]  /*13e0*/  UMOV UR5, URZ ;  /* 0x0000003f00057c82 */ /* 0x000fd20008000000 */
.L_x_414:
[----:B------:R-:W-:Y:S01]  /*13f0*/  STL [R1], RZ ;  /* 0x000000ff01007387 */ /* 0x000fe20000100800 */
[----:B------:R-:W-:Y:S01]  /*1400*/  UISETP.LT.AND UP0, UPT, URZ, UR7, UPT ;  /* 0x000000073f00728c */ /* 0x000fe2000bf01270 */
[----:B---3--:R-:W-:Y:S02]  /*1410*/  CS2R R24, SRZ ;  /* 0x0000000000187805 */ /* 0x008fe4000001ff00 */
[----:B------:R-:W-:Y:S01]  /*1420*/  CS2R R26, SRZ ;  /* 0x00000000001a7805 */ /* 0x000fe2000001ff00 */
[----:B------:R-:W-:Y:S01]  /*1430*/  STL [R1+0x4], RZ ;  /* 0x000004ff01007387 */ /* 0x000fe20000100800 */
[----:B------:R-:W-:Y:S01]  /*1440*/  USEL UR9, URZ, UR7, UP0 ;  /* 0x000000073f097287 */ /* 0x000fe20008000000 */
[----:B------:R-:W-:Y:S02]  /*1450*/  CS2R R28, SRZ ;  /* 0x00000000001c7805 */ /* 0x000fe4000001ff00 */
[----:B------:R-:W-:Y:S01]  /*1460*/  CS2R R30, SRZ ;  /* 0x00000000001e7805 */ /* 0x000fe2000001ff00 */
[----:B------:R-:W-:Y:S01]  /*1470*/  STL [R1+0x8], RZ ;  /* 0x000008ff01007387 */ /* 0x000fe20000100800 */
[----:B------:R-:W-:Y:S01]  /*1480*/  UIADD3 UR9, UR7, -UR9, URZ ;  /* 0x8000000907097290 */ /* 0x000fe2000fffe03f */
[----:B------:R-:W-:-:S02]  /*1490*/  CS2R R32, SRZ ;  /* 0x0000000000207805 */ /* 0x000fc4000001ff00 */
[----:B------:R-:W-:Y:S01]  /*14a0*/  CS2R R34, SRZ ;  /* 0x0000000000227805 */ /* 0x000fe2000001ff00 */
[----:B------:R-:W-:Y:S01]  /*14b0*/  STL [R1+0xc], RZ ;  /* 0x00000cff01007387 */ /* 0x000fe20000100800 */
[----:B------:R-:W-:Y:S01]  /*14c0*/  UISETP.GE.AND UP0, UPT, UR9, 0x1, UPT ;  /* 0x000000010900788c */ /* 0x000fe2000bf06270 */
[----:B------:R-:W-:Y:S02]  /*14d0*/  CS2R R36, SRZ ;  /* 0x0000000000247805 */ /* 0x000fe4000001ff00 */
[----:B------:R-:W-:Y:S01]  /*14e0*/  CS2R R38, SRZ ;  /* 0x0000000000267805 */ /* 0x000fe2000001ff00 */
[----:B------:R-:W-:Y:S01]  /*14f0*/  STL [R1+0x10], RZ ;  /* 0x000010ff01007387 */ /* 0x000fe20000100800 */
[----:B------:R-:W-:Y:S02]  /*1500*/  CS2R R40, SRZ ;  /* 0x0000000000287805 */ /* 0x000fe4000001ff00 */
[----:B------:R-:W-:Y:S02]  /*1510*/  CS2R R42, SRZ ;  /* 0x00000000002a7805 */ /* 0x000fe4000001ff00 */
[----:B------:R-:W-:Y:S01]  /*1520*/  PLOP3.LUT P1, PT, PT, PT, UP0, 0x80, 0x0 ;  /* 0x000000000000781c */ /* 0x000fe20003f2f008 */
[----:B------:R-:W-:Y:S01]  /*1530*/  STL [R1+0x14], RZ ;  /* 0x000014ff01007387 */ /* 0x000fe20000100800 */
[----:B------:R-:W-:-:S02]  /*1540*/  CS2R R44, SRZ ;  /* 0x00000000002c7805 */ /* 0x000fc4000001ff00 */
[----:B------:R-:W-:Y:S02]  /*1550*/  CS2R R46, SRZ ;  /* 0x00000000002e7805 */ /* 0x000fe4000001ff00 */
[----:B------:R-:W-:Y:S01]  /*1560*/  CS2R R48, SRZ ;  /* 0x0000000000307805 */ /* 0x000fe2000001ff00 */
[----:B------:R-:W-:Y:S01]  /*1570*/  STL [R1+0x18], RZ ;  /* 0x000018ff01007387 */ /* 0x000fe20000100800 */
[----:B------:R-:W-:Y:S02]  /*1580*/  CS2R R50, SRZ ;  /* 0x0000000000327805 */ /* 0x000fe4000001ff00 */
[----:B------:R-:W-:Y:S02]  /*1590*/  CS2R R52, SRZ ;  /* 0x0000000000347805 */ /* 0x000fe4000001ff00 */
[----:B------:R-:W-:Y:S01]  /*15a0*/  CS2R R54, SRZ ;  /* 0x0000000000367805 */ /* 0x000fe2000001ff00 */
        /* <DEDUP_REMOVED lines=64> */
[----:B------:R-:W-:Y:S04]  /*19b0*/  STL [R1+0x5c], RZ ;  /* 0x00005cff01007387 */ /* 0x000fe80000100800 */
        /* <DEDUP_REMOVED lines=53> */
[----:B------:R-:W-:Y:S01]  /*1d10*/  STL [R1+0x134], RZ ;  /* 0x000134ff01007387 */ /* 0x000fe20000100800 */
[----:B-1----:R-:W1:Y:S03]  /*1d20*/  S2R R0, SR_TID.X ;  /* 0x0000000000007919 */ /* 0x002e660000002100 */
        /* <DEDUP_REMOVED lines=8> */
[----:B-1----:R-:W-:-:S03]  /*1db0*/  LOP3.LUT R0, R0, 0x80, RZ, 0xc0, !PT ;  /* 0x0000008000007812 */ /* 0x002fc600078ec0ff */
[----:B------:R-:W-:Y:S01]  /*1dc0*/  STL [R1+0x158], RZ ;  /* 0x000158ff01007387 */ /* 0x000fe20000100800 */
[----:B------:R-:W-:-:S03]  /*1dd0*/  SHF.R.U32.HI R0, RZ, 0x7, R0 ;  /* 0x00000007ff007819 */ /* 0x000fc60000011600 */
        /* <DEDUP_REMOVED lines=33> */
[----:B------:R-:W1:Y:S04]  /*1ff0*/  SHFL.IDX PT, R0, R0, RZ, 0x1f ;  /* 0x00001fff00007589 */ /* 0x000e6800000e0000 */
[----:B------:R2:W-:Y:S04]  /*2000*/  STL [R1+0x1e0], RZ ;  /* 0x0001e0ff01007387 */ /* 0x0005e80000100800 */
[----:B------:R2:W-:Y:S04]  /*2010*/  STL [R1+0x1e4], RZ ;  /* 0x0001e4ff01007387 */ /* 0x0005e80000100800 */
[----:B------:R2:W-:Y:S04]  /*2020*/  STL [R1+0x1e8], RZ ;  /* 0x0001e8ff01007387 */ /* 0x0005e80000100800 */
[----:B------:R2:W-:Y:S04]  /*2030*/  STL [R1+0x1ec], RZ ;  /* 0x0001ecff01007387 */ /* 0x0005e80000100800 */
[----:B------:R2:W-:Y:S04]  /*2040*/  STL [R1+0x1f0], RZ ;  /* 0x0001f0ff01007387 */ /* 0x0005e80000100800 */
[----:B------:R2:W-:Y:S01]  /*2050*/  STL [R1+0x1f4], RZ ;  /* 0x0001f4ff01007387 */ /* 0x0005e20000100800 */
[----:B-1----:R-:W-:-:S03]  /*2060*/  R2UR UR10, R0 ;  /* 0x00000000000a72ca */ /* 0x002fc600000e0000 */
[----:B------:R2:W-:Y:S04]  /*2070*/  STL [R1+0x1f8], RZ ;  /* 0x0001f8ff01007387 */ /* 0x0005e80000100800 */
[----:B------:R2:W-:Y:S01]  /*2080*/  STL [R1+0x1fc], RZ ;  /* 0x0001fcff01007387 */ /* 0x0005e20000100800 */
[----:B------:R-:W-:Y:S07]  /*2090*/  @!P1 BRA `(.L_x_18) ;  /* 0x0000001400409947 */ /* 0x000fee0003800000 */
[----:B------:R-:W1:Y:S01]  /*20a0*/  S2UR UR13, SR_CgaCtaId ;  /* 0x00000000000d79c3 */ /* 0x000e620000008800 */
[----:B------:R-:W-:Y:S01]  /*20b0*/  ULEA.HI UR11, UR10, UR10, URZ, 0x1 ;  /* 0x0000000a0a0b7291 */ /* 0x000fe2000f8f083f */
[----:B------:R-:W-:Y:S01]  /*20c0*/  MOV R2, UR5 ;  /* 0x0000000500027c02 */ /* 0x000fe20008000f00 */
[----:B------:R-:W-:Y:S01]  /*20d0*/  UMOV UR12, 0x400 ;  /* 0x00000400000c7882 */ /* 0x000fe20000000000 */
[----:B------:R-:W-:Y:S01]  /*20e0*/  IMAD.U32 R0, RZ, RZ, UR4 ;  /* 0x00000004ff007e24 */ /* 0x000fe2000f8e00ff */
[----:B------:R-:W-:Y:S02]  /*20f0*/  ULOP3.LUT UR11, UR11, 0x1ffffe, URZ, 0xc0, !UPT ;  /* 0x001ffffe0b0b7892 */ /* 0x000fe4000f8ec03f */
[----:B------:R-:W-:Y:S02]  /*2100*/  UPLOP3.LUT UP0, UPT, UPT, UPT, UPT, 0x40, 0x0 ;  /* 0x000000000000789c */ /* 0x000fe40003f0e870 */
[----:B------:R-:W-:-:S03]  /*2110*/  UIADD3 UR11, UR10, -UR11, URZ ;  /* 0x8000000b0a0b7290 */ /* 0x000fc6000fffe03f */
[----:B------:R-:W-:Y:S01]  /*2120*/  UMOV UR10, UR4 ;  /* 0x00000004000a7c82 */ /* 0x000fe20008000000 */
[----:B-1----:R-:W-:-:S04]  /*2130*/  ULEA UR23, UR13, UR12, 0x18 ;  /* 0x0000000c0d177291 */ /* 0x002fc8000f8ec03f */
[----:B------:R-:W-:-:S04]  /*2140*/  ULEA UR11, UR11, UR23, 0xb ;  /* 0x000000170b0b7291 */ /* 0x000fc8000f8e583f */
[----:B------:R-:W-:-:S04]  /*2150*/  UIADD3 UR11, UR11, 0x180, URZ ;  /* 0x000001800b0b7890 */ /* 0x000fc8000fffe03f */
[----:B------:R-:W-:-:S04]  /*2160*/  USHF.R.U32.HI UR11, URZ, 0x4, UR11 ;  /* 0x000000043f0b7899 */ /* 0x000fc8000801160b */
[----:B------:R-:W-:-:S12]  /*2170*/  ULOP3.LUT UR11, UR11, 0x3fff, URZ, 0xc0, !UPT ;  /* 0x00003fff0b0b7892 */ /* 0x000fd8000f8ec03f */
.L_x_25:
[----:B------:R-:W-:-:S06]  /*2180*/  UISETP.NE.AND UP1, UPT, UR20, 0x3, UPT ;  /* 0x000000031400788c */ /* 0x000fcc000bf25270 */
[----:B------:R-:W-:-:S13]  /*2190*/  PLOP3.LUT P2, PT, PT, PT, UP1, 0x80, 0x0 ;  /* 0x000000000000781c */ /* 0x000fda0003f4f018 */
[----:B-1----:R-:W-:Y:S05]  /*21a0*/  @!P2 BRA `(.L_x_19) ;  /* 0x000000000004a947 */ /* 0x002fea0003800000 */
[----:B------:R-:W-:Y:S01]  /*21b0*/  BPT.TRAP 0x1 ;  /* 0x000000040000795c */ /* 0x000fe20000300000 */
.L_x_19:
[----:B------:R-:W-:Y:S01]  /*21c0*/  ULEA UR12, UR10, UR23, 0x3 ;  /* 0x000000170a0c7291 */ /* 0x000fe2000f8e183f */
[----:B------:R-:W-:-:S08]  /*21d0*/  SHF.L.U32 R3, R2, 0x1f, RZ ;  /* 0x0000001f02037819 */ /* 0x000fd000000006ff */
[----:B------:R1:W3:Y:S01]  /*21e0*/  SYNCS.PHASECHK.TRANS64.TRYWAIT P1, [UR12], R3 ;  /* 0x00000003ff0075a7 */ /* 0x0002e2000802014c */
[----:B------:R-:W-:Y:S05]  /*21f0*/  @!P2 BRA `(.L_x_20) ;  /* 0x000000000004a947 */ /* 0x000fea0003800000 */
[----:B------:R-:W-:Y:S01]  /*2200*/  BPT.TRAP 0x1 ;  /* 0x000000040000795c */ /* 0x000fe20000300000 */
.L_x_20:
[----:B---3--:R-:W-:Y:S05]  /*2210*/  @P1 BRA `(.L_x_21) ;  /* 0x0000000000081947 */ /* 0x008fea0003800000 */
[----:B------:R-:W3:Y:S02]  /*2220*/  SYNCS.PHASECHK.TRANS64.TRYWAIT P1, [UR12], R3 ;  /* 0x00000003ff0075a7 */ /* 0x000ee4000802014c */
[----:B---3--:R-:W-:Y:S05]  /*2230*/  @!P1 BRA `(.L_x_22) ;  /* 0x0000016000f09947 */ /* 0x008fea0003800000 */
.L_x_21:
[----:B------:R-:W-:Y:S04]  /*2240*/  STL.64 [R1+0x450], R150 ;  /* 0x0004509601007387 */ /* 0x000fe80000100a00 */
        /* <DEDUP_REMOVED lines=62> */
[----:B------:R4:W-:Y:S04]  /*2630*/  STL.64 [R1+0x258], R24 ;  /* 0x0002581801007387 */ /* 0x0009e80000100a00 */
[----:B----4-:R-:W4:Y:S04]  /*2640*/  LDL.LU.64 R24, [R1] ;  /* 0x0000000001187983 */ /* 0x010f280000300a00 */
[----:B------:R-:W4:Y:S04]  /*2650*/  LDL.LU.64 R26, [R1+0x8] ;  /* 0x00000800011a7983 */ /* 0x000f280000300a00 */
        /* <DEDUP_REMOVED lines=61> */
[----:B------:R-:W4:Y:S01]  /*2a30*/  LDL.LU.64 R150, [R1+0x1f8] ;  /* 0x0001f80001967983 */ /* 0x000f220000300a00 */
[----:B------:R-:W1:Y:S02]  /*2a40*/  S2R R5, SR_TID.X ;  /* 0x0000000000057919 */ /* 0x000e640000002100 */
[----:B-1-3--:R-:W-:-:S02]  /*2a50*/  IMAD.SHL.U32 R3, R5, 0x20, RZ ;  /* 0x0000002005037824 */ /* 0x00afc400078e00ff */
[----:B------:R-:W-:-:S03]  /*2a60*/  IMAD.SHL.U32 R4, R5, 0x200, RZ ;  /* 0x0000020005047824 */ /* 0x000fc600078e00ff */
[----:B------:R-:W-:-:S04]  /*2a70*/  LOP3.LUT R3, R3, 0x1c00, RZ, 0xc0, !PT ;  /* 0x00001c0003037812 */ /* 0x000fc800078ec0ff */
[----:B------:R-:W-:Y:S01]  /*2a80*/  LOP3.LUT R3, R3, 0x200, R4, 0xf8, !PT ;  /* 0x0000020003037812 */ /* 0x000fe200078ef804 */
[----:B------:R-:W-:-:S05]  /*2a90*/  IMAD.SHL.U32 R4, R5, 0x10, RZ ;  /* 0x0000001005047824 */ /* 0x000fca00078e00ff */
[----:B------:R-:W-:-:S04]  /*2aa0*/  LOP3.LUT R3, R3, 0x1c0, R4, 0xf8, !PT ;  /* 0x000001c003037812 */ /* 0x000fc800078ef804 */
[----:B------:R-:W-:-:S04]  /*2ab0*/  LOP3.LUT R3, R3, 0x20, R4, 0xf8, !PT ;  /* 0x0000002003037812 */ /* 0x000fc800078ef804 */
[----:B------:R-:W-:Y:S01]  /*2ac0*/  SHF.R.U32.HI R4, RZ, 0x3, R3 ;  /* 0x00000003ff047819 */ /* 0x000fe20000011603 */
[----:B------:R-:W-:-:S05]  /*2ad0*/  IMAD.U32 R3, RZ, RZ, UR10 ;  /* 0x0000000aff037e24 */ /* 0x000fca000f8e00ff */
[----:B------:R-:W-:-:S05]  /*2ae0*/  LEA R3, R3, R4, 0xb ;  /* 0x0000000403037211 */ /* 0x000fca00078e58ff */
[----:B------:R-:W4:Y:S01]  /*2af0*/  LDS R152, [R3+UR23+0x30180] ;  /* 0x0301801703987984 */ /* 0x000f220008000800 */
[----:B------:R-:W-:-:S04]  /*2b00*/  UIADD3 UR12, UR23, 0x10180, URZ ;  /* 0x00010180170c7890 */ /* 0x000fc8000fffe03f */
[----:B------:R-:W-:-:S04]  /*2b10*/  USHF.R.U32.HI UR12, URZ, 0x4, UR12 ;  /* 0x000000043f0c7899 */ /* 0x000fc8000801160c */
[----:B------:R-:W-:Y:S02]  /*2b20*/  ULOP3.LUT UR12, UR12, 0x3fff, URZ, 0xc0, !UPT ;  /* 0x00003fff0c0c7892 */ /* 0x000fe4000f8ec03f */
[----:B------:R-:W-:Y:S02]  /*2b30*/  ULOP3.LUT UR13, UR11, 0x10000, URZ, 0xfc, !UPT ;  /* 0x000100000b0d7892 */ /* 0x000fe4000f8efc3f */
[----:B------:R-:W-:Y:S02]  /*2b40*/  ULOP3.LUT UR14, UR12, 0x10000, URZ, 0xfc, !UPT ;  /* 0x000100000c0e7892 */ /* 0x000fe4000f8efc3f */
[----:B------:R-:W-:Y:S02]  /*2b50*/  ULEA UR12, UR10, UR13, 0x9 ;  /* 0x0000000d0a0c7291 */ /* 0x000fe4000f8e483f */
[----:B------:R-:W-:Y:S01]  /*2b60*/  ULEA UR14, UR10, UR14, 0xa ;  /* 0x0000000e0a0e7291 */ /* 0x000fe2000f8e503f */
[----:B------:R-:W-:Y:S01]  /*2b70*/  UMOV UR13, 0xc0000010 ;  /* 0xc0000010000d7882 */ /* 0x000fe20000000000 */
[----:B------:R-:W-:Y:S01]  /*2b80*/  UMOV UR15, 0x80000020 ;  /* 0x80000020000f7882 */ /* 0x000fe20000000000 */
[----:B----4-:R-:W-:-:S06]  /*2b90*/  WARPGROUP.ARRIVE ;  /* 0x00000000000079c5 */ /* 0x010fcc0000000000 */
[----:B------:R-:W-:Y:S03]  /*2ba0*/  IGMMA.SP.64x256x64.S8.S8 R24, gdesc[UR12], R24, UP0, R152, gsb0 ;  /* 0x068098000c1879f1 */ /* 0x000fe6000b841218 */
[----:B------:R-:W-:Y:S02]  /*2bb0*/  WARPGROUP.DEPBAR.LE gsb0, 0x0 ;  /* 0x00008000000079c5 */ /* 0x000fe40000010000 */
[----:B------:R-:W-:Y:S04]  /*2bc0*/  STL.64 [R1], R24 ;  /* 0x0000001801007387 */ /* 0x000fe80000100a00 */
        /* <DEDUP_REMOVED lines=63> */
[----:B------:R-:W3:Y:S04]  /*2fc0*/  LDS R152, [R3+UR23+0x30580] ;  /* 0x0305801703987984 */ /* 0x000ee80008000800 */
[----:B-1----:R-:W3:Y:S04]  /*2fd0*/  LDL.LU.64 R150, [R1+0x450] ;  /* 0x0004500001967983 */ /* 0x002ee80000300a00 */
[----:B------:R-:W3:Y:S04]  /*2fe0*/  LDL.LU.64 R148, [R1+0x448] ;  /* 0x0004480001947983 */ /* 0x000ee80000300a00 */
        /* <DEDUP_REMOVED lines=61> */
[----:B------:R-:W3:Y:S01]  /*33c0*/  LDL.LU.64 R24, [R1+0x258] ;  /* 0x0002580001187983 */ /* 0x000ee20000300a00 */
[----:B------:R-:W-:Y:S01]  /*33d0*/  UIADD3 UR12, UR12, 0x100, URZ ;  /* 0x000001000c0c7890 */ /* 0x000fe2000fffe03f */
[----:B------:R-:W-:Y:S01]  /*33e0*/  UMOV UR13, 0xc0000010 ;  /* 0xc0000010000d7882 */ /* 0x000fe20000000000 */
[----:B---3--:R-:W-:-:S07]  /*33f0*/  WARPGROUP.ARRIVE ;  /* 0x00000000000079c5 */ /* 0x008fce0000000000 */
[----:B------:R-:W-:Y:S03]  /*3400*/  IGMMA.SP.64x256x64.S8.S8 R24, gdesc[UR12], R24, UP0, R152, gsb0 ;  /* 0x068098000c1879f1 */ /* 0x000fe6000b841218 */
[----:B------:R-:W-:Y:S02]  /*3410*/  WARPGROUP.DEPBAR.LE gsb0, 0x0 ;  /* 0x00008000000079c5 */ /* 0x000fe40000010000 */
[----:B------:R-:W-:Y:S05]  /*3420*/  @!P2 BRA `(.L_x_23) ;  /* 0x000000000004a947 */ /* 0x000fea0003800000 */
[----:B------:R-:W-:Y:S01]  /*3430*/  BPT.TRAP 0x1 ;  /* 0x000000040000795c */ /* 0x000fe20000300000 */
.L_x_23:
[----:B------:R-:W3:Y:S01]  /*3440*/  LDL R4, [R1+0x200] ;  /* 0x0002000001047983 */ /* 0x000ee20000100800 */
[----:B------:R-:W-:Y:S01]  /*3450*/  UISETP.GT.U32.AND UP0, UPT, UR6, 0x1, UPT ;  /* 0x000000010600788c */ /* 0x000fe2000bf04070 */
[----:B------:R-:W-:-:S05]  /*3460*/  @P0 LEA R3, R0, UR23, 0x3 ;  /* 0x0000001700030c11 */ /* 0x000fca000f8e18ff */
[----:B------:R-:W-:Y:S01]  /*3470*/  PLOP3.LUT P1, PT, PT, PT, UP0, 0x80, 0x0 ;  /* 0x000000000000781c */ /* 0x000fe20003f2f008 */
[----:B------:R-:W-:-:S05]  /*3480*/  @P0 VIADD R3, R3, 0x40 ;  /* 0x0000004003030836 */ /* 0x000fca0000000000 */
[----:B---3--:R-:W-:-:S04]  /*3490*/  @P0 PRMT R3, R4, 0x654, R3 ;  /* 0x0000065404030816 */ /* 0x008fc80000000003 */
[----:B------:R1:W-:Y:S03]  /*34a0*/  @P0 SYNCS.ARRIVE.TRANS64.RED.A1T0 RZ, [R3+URZ], RZ ;  /* 0x000000ff03ff09a7 */ /* 0x0003e6000810043f */
[----:B------:R-:W-:Y:S05]  /*34b0*/  @P1 BRA `(.L_x_24) ;  /* 0x0000000000041947 */ /* 0x000fea0003800000 */
[----:B------:R-:W-:Y:S01]  /*34c0*/  BPT.TRAP 0x1 ;  /* 0x000000040000795c */ /* 0x000fe20000300000 */
.L_x_24:
[----:B------:R-:W-:Y:S01]  /*34d0*/  UISETP.GT.AND UP1, UPT, UR9, 0x1, UPT ;  /* 0x000000010900788c */ /* 0x000fe2000bf24270 */
[----:B------:R-:W-:Y:S01]  /*34e0*/  VIADD R0, R0, 0x1 ;  /* 0x0000000100007836 */ /* 0x000fe20000000000 */
[----:B------:R-:W-:Y:S02]  /*34f0*/  UIADD3 UR10, UR10, 0x1, URZ ;  /* 0x000000010a0a7890 */ /* 0x000fe4000fffe03f */
[----:B------:R-:W-:Y:S02]  /*3500*/  UIADD3 UR9, UR9, -0x1, URZ ;  /* 0xffffffff09097890 */ /* 0x000fe4000fffe03f */
[----:B------:R-:W-:Y:S01]  /*3510*/  PLOP3.LUT P2, PT, PT, PT, UP1, 0x80, 0x0 ;  /* 0x000000000000781c */ /* 0x000fe20003f4f018 */
[----:B------:R-:W-:Y:S01]  /*3520*/  UISETP.NE.AND UP0, UPT, UR10, 0x8, UPT ;  /* 0x000000080a00788c */ /* 0x000fe2000bf05270 */
[----:B------:R-:W-:-:S03]  /*3530*/  ISETP.NE.AND P1, PT, R0, 0x8, PT ;  /* 0x000000080000780c */ /* 0x000fc60003f25270 */
[----:B------:R-:W-:Y:S01]  /*3540*/  USEL UR12, URZ, 0x1, UP0 ;  /* 0x000000013f0c7887 */ /* 0x000fe20008000000 */
[----:B------:R-:W-:Y:S01]  /*3550*/  SEL R0, R0, RZ, P1 ;  /* 0x000000ff00007207 */ /* 0x000fe20000800000 */
[----:B------:R-:W-:Y:S02]  /*3560*/  USEL UR10, UR10, URZ, UP0 ;  /* 0x0000003f0a0a7287 */ /* 0x000fe40008000000 */
[----:B------:R-:W-:Y:S02]  /*3570*/  UPLOP3.LUT UP0, UPT, UPT, UPT, UPT, 0x80, 0x0 ;  /* 0x000000000000789c */ /* 0x000fe40003f0f070 */
[----:B------:R-:W-:Y:S02]  /*3580*/  LOP3.LUT R2, R2, UR12, RZ, 0x3c, !PT ;  /* 0x0000000c02027c12 */ /* 0x000fe4000f8e3cff */
[----:B------:R-:W-:Y:S07]  /*3590*/  @P2 BRA `(.L_x_25) ;  /* 0xffffffe800f82947 */ /* 0x000fee000383ffff */
.L_x_18:
[----:B------:R-:W1:Y:S01]  /*35a0*/  S2R R5, SR_TID.X ;  /* 0x0000000000057919 */ /* 0x000e620000002100 */
[----:B------:R-:W-:Y:S02]  /*35b0*/  USHF.L.U32 UR17, UR17, 0x8, URZ ;  /* 0x0000000811117899 */ /* 0x000fe4000800063f */
[----:B------:R-:W-:Y:S01]  /*35c0*/  USHF.R.S32.HI UR12, URZ, 0x1f, UR8 ;  /* 0x0000001f3f0c7899 */ /* 0x000fe20008011408 */
[----:B------:R-:W3:Y:S01]  /*35d0*/  S2R R4, SR_TID.X ;  /* 0x0000000000047919 */ /* 0x000ee20000002100 */
[----:B------:R-:W-:Y:S01]  /*35e0*/  ULDC.64 UR10, c[0x0][0x6d0] ;  /* 0x0001b400000a7ab9 */ /* 0x000fe20000000a00 */
[----:B------:R-:W-:Y:S01]  /*35f0*/  UIADD3 UR4, UR7, UR4, URZ ;  /* 0x0000000407047290 */ /* 0x000fe2000fffe03f */
[----:B------:R-:W-:Y:S01]  /*3600*/  IMAD.U32 R14, RZ, RZ, UR10 ;  /* 0x0000000aff0e7e24 */ /* 0x000fe2000f8e00ff */
[----:B------:R-:W-:Y:S01]  /*3610*/  UIMAD UR9, UR12, UR10, URZ ;  /* 0x0000000a0c0972a4 */ /* 0x000fe2000f8e023f */
[----:B------:R-:W-:Y:S02]  /*3620*/  ULDC UR13, c[0x0][0x288] ;  /* 0x0000a200000d7ab9 */ /* 0x000fe40000000800 */
[----:B------:R-:W-:Y:S01]  /*3630*/  ULDC UR10, c[0x0][0x284] ;  /* 0x0000a100000a7ab9 */ /* 0x000fe20000000800 */
[----:B------:R-:W-:-:S02]  /*3640*/  UIMAD UR9, UR8, UR11, UR9 ;  /* 0x0000000b080972a4 */ /* 0x000fc4000f8e0209 */
[----:B------:R-:W-:Y:S02]  /*3650*/  USHF.L.U32 UR11, UR16, 0x8, URZ ;  /* 0x00000008100b7899 */ /* 0x000fe4000800063f */
[----:B------:R-:W-:Y:S02]  /*3660*/  UISETP.GT.U32.AND UP0, UPT, UR4, 0x7, UPT ;  /* 0x000000070400788c */ /* 0x000fe4000bf04070 */
[----:B------:R-:W-:Y:S02]  /*3670*/  UISETP.GE.AND UP1, UPT, UR11, UR13, UPT ;  /* 0x0000000d0b00728c */ /* 0x000fe4000bf26270 */
[----:B------:R-:W-:Y:S02]  /*3680*/  UISETP.LT.U32.AND UP0, UPT, UR7, 0x8, UP0 ;  /* 0x000000080700788c */ /* 0x000fe40008701070 */
[----:B------:R-:W-:-:S06]  /*3690*/  UISETP.GE.OR UP1, UPT, UR17, UR10, UP1 ;  /* 0x0000000a1100728c */ /* 0x000fcc0008f26670 */
[----:B------:R-:W-:Y:S02]  /*36a0*/  PLOP3.LUT P1, PT, PT, PT, UP1, 0x80, 0x0 ;  /* 0x000000000000781c */ /* 0x000fe40003f2f018 */
[----:B-1----:R-:W-:Y:S02]  /*36b0*/  LOP3.LUT R3, R5, 0x60, RZ, 0xc0, !PT ;  /* 0x0000006005037812 */ /* 0x002fe400078ec0ff */
[----:B------:R-:W-:Y:S02]  /*36c0*/  SHF.R.U32.HI R2, RZ, 0x2, R5 ;  /* 0x00000002ff027819 */ /* 0x000fe40000011605 */
[----:B------:R-:W-:Y:S02]  /*36d0*/  SHF.R.U32.HI R3, RZ, 0x5, R3 ;  /* 0x00000005ff037819 */ /* 0x000fe40000011603 */
[----:B------:R-:W-:Y:S02]  /*36e0*/  LOP3.LUT R2, R2, 0x7, RZ, 0xc0, !PT ;  /* 0x0000000702027812 */ /* 0x000fe400078ec0ff */
[----:B---3--:R-:W-:Y:S01]  /*36f0*/  SHF.R.U32.HI R4, RZ, 0x7, R4 ;  /* 0x00000007ff047819 */ /* 0x008fe20000011604 */
[----:B------:R-:W-:-:S02]  /*3700*/  IMAD.SHL.U32 R0, R3, 0x10, RZ ;  /* 0x0000001003007824 */ /* 0x000fc400078e00ff */
[----:B------:R-:W-:-:S03]  /*3710*/  IMAD R3, R3, -0x10, -R2 ;  /* 0xfffffff003037824 */ /* 0x000fc600078e0a02 */
[----:B------:R-:W-:Y:S02]  /*3720*/  LOP3.LUT R0, R0, 0xfffffff0, R2, 0xe2, !PT ;  /* 0xfffffff000007812 */ /* 0x000fe400078ee202 */
[----:B------:R-:W-:-:S04]  /*3730*/  SHF.R.U32.HI R2, RZ, 0x1, R5 ;  /* 0x00000001ff027819 */ /* 0x000fc80000011605 */
[----:B------:R-:W-:Y:S02]  /*3740*/  LOP3.LUT R2, R0, 0x40, R2, 0xf8, !PT ;  /* 0x0000004000027812 */ /* 0x000fe400078ef802 */
[----:B------:R-:W-:Y:S02]  /*3750*/  LOP3.LUT R0, R4, 0x1, RZ, 0xc0, !PT ;  /* 0x0000000104007812 */ /* 0x000fe400078ec0ff */
[----:B------:R-:W-:Y:S02]  /*3760*/  LOP3.LUT R2, R2, UR17, RZ, 0xfc, !PT ;  /* 0x0000001102027c12 */ /* 0x000fe4000f8efcff */
[----:B------:R-:W-:Y:S01]  /*3770*/  MOV R4, UR10 ;  /* 0x0000000a00047c02 */ /* 0x000fe20008000f00 */
[----:B------:R-:W-:Y:S01]  /*3780*/  IMAD R0, R0, -0x40, R3 ;  /* 0xffffffc000007824 */ /* 0x000fe200078e0203 */
[----:B------:R-:W-:Y:S01]  /*3790*/  SHF.R.S32.HI R3, RZ, 0x1f, R2 ;  /* 0x0000001fff037819 */ /* 0x000fe20000011402 */
[----:B------:R-:W-:-:S03]  /*37a0*/  USEL UR10, URZ, 0x1, !UP0 ;  /* 0x000000013f0a7887 */ /* 0x000fc6000c000000 */
[----:B------:R-:W-:Y:S01]  /*37b0*/  IADD3 R19, R4, -UR17, R0 ;  /* 0x8000001104137c10 */ /* 0x000fe2000fffe000 */
[----:B------:R-:W-:Y:S01]  /*37c0*/  IMAD.WIDE.U32 R14, R14, UR8, R2 ;  /* 0x000000080e0e7c25 */ /* 0x000fe2000f8e0002 */
[----:B------:R-:W-:-:S03]  /*37d0*/  LOP3.LUT R0, R5, 0x3, RZ, 0xc0, !PT ;  /* 0x0000000305007812 */ /* 0x000fc600078ec0ff */
[----:B------:R-:W-:Y:S01]  /*37e0*/  VIADD R15, R15, UR9 ;  /* 0x000000090f0f7c36 */ /* 0x000fe20008000000 */
[----:B------:R-:W-:Y:S01]  /*37f0*/  USHF.R.U32.HI UR9, URZ, 0x3, UR4 ;  /* 0x000000033f097899 */ /* 0x000fe20008011604 */
[----:B------:R1:W-:Y:S01]  /*3800*/  STL [R1+0x20c], R19 ;  /* 0x00020c1301007387 */ /* 0x0003e20000100800 */
[----:B------:R-:W-:Y:S01]  /*3810*/  IMAD.MOV.U32 R4, RZ, RZ, -0x2 ;  /* 0xfffffffeff047424 */ /* 0x000fe200078e00ff */
[----:B------:R-:W-:Y:S02]  /*3820*/  ULOP3.LUT UR4, UR4, 0x7, URZ, 0xc0, !UPT ;  /* 0x0000000704047892 */ /* 0x000fe4000f8ec03f */
[----:B------:R-:W-:Y:S01]  /*3830*/  ULOP3.LUT UR9, UR9, 0x1, URZ, 0xc0, !UPT ;  /* 0x0000000109097892 */ /* 0x000fe2000f8ec03f */
[----:B------:R-:W-:-:S03]  /*3840*/  IMAD R0, R0, R4, UR13 ;  /* 0x0000000d00007e24 */ /* 0x000fc6000f8e0204 */
[----:B------:R-:W-:Y:S01]  /*3850*/  UISETP.NE.U32.AND UP3, UPT, UR9, 0x1, UPT ;  /* 0x000000010900788c */ /* 0x000fe2000bf65070 */
[----:B------:R-:W-:-:S03]  /*3860*/  VIADD R0, R0, -UR11 ;  /* 0x8000000b00007c36 */ /* 0x000fc60008000000 */
[----:B------:R-:W-:-:S04]  /*3870*/  UISETP.GT.U32.AND UP3, UPT, UR7, 0x7, !UP3 ;  /* 0x000000070700788c */ /* 0x000fc8000df64070 */
[----:B------:R-:W-:-:S04]  /*3880*/  USEL UR9, URZ, 0x1, !UP3 ;  /* 0x000000013f097887 */ /* 0x000fc8000d800000 */
[----:B------:R-:W-:Y:S01]  /*3890*/  ULOP3.LUT UR5, UR9, UR5, UR10, 0x96, !UPT ;  /* 0x0000000509057292 */ /* 0x000fe2000f8e960a */
[----:B-1----:R-:W-:Y:S11]  /*38a0*/  @P1 BRA `(.L_x_26) ;  /* 0x0000012800f01947 */ /* 0x002ff60003800000 */
[----:B------:R-:W-:Y:S01]  /*38b0*/  UIMAD.WIDE UR10, UR16, 0x100, URZ ;  /* 0x00000100100a78a5 */ /* 0x000fe2000f8e023f */
[----:B------:R-:W-:Y:S01]  /*38c0*/  IMAD.SHL.U32 R4, R5, 0x2, RZ ;  /* 0x0000000205047824 */ /* 0x000fe200078e00ff */
[----:B------:R-:W-:Y:S01]  /*38d0*/  ISETP.NE.AND P2, PT, RZ, UR21, PT ;  /* 0x00000015ff007c0c */ /* 0x000fe2000bf45270 */
[----:B------:R-:W-:Y:S01]  /*38e0*/  ULDC.64 UR16, c[0x0][0x6c8] ;  /* 0x0001b20000107ab9 */ /* 0x000fe20000000a00 */
[----:B------:R-:W-:Y:S01]  /*38f0*/  ISETP.GT.AND P1, PT, R19, RZ, PT ;  /* 0x000000ff1300720c */ /* 0x000fe20003f24270 */
[----:B------:R-:W-:Y:S01]  /*3900*/  UIMAD UR9, UR11, UR16, URZ ;  /* 0x000000100b0972a4 */ /* 0x000fe2000f8e023f */
[----:B------:R-:W-:Y:S01]  /*3910*/  IMAD.U32 R8, RZ, RZ, UR10 ;  /* 0x0000000aff087e24 */ /* 0x000fe2000f8e00ff */
[----:B------:R-:W-:Y:S01]  /*3920*/  BSSY B0, `(.L_x_26) ;  /* 0x00012b4000007945 */ /* 0x000fe20003800000 */
[----:B------:R-:W-:Y:S01]  /*3930*/  IMAD.U32 R18, RZ, RZ, UR17 ;  /* 0x00000011ff127e24 */ /* 0x000fe2000f8e00ff */
[----:B------:R-:W-:Y:S02]  /*3940*/  ISETP.GT.AND P3, PT, R0, RZ, P1 ;  /* 0x000000ff0000720c */ /* 0x000fe40000f64270 */
[----:B------:R-:W-:-:S05]  /*3950*/  LOP3.LUT R8, R8, 0x6, R4, 0xf8, !PT ;  /* 0x0000000608087812 */ /* 0x000fca00078ef804 */
[----:B------:R-:W-:-:S04]  /*3960*/  IMAD.WIDE.U32 R14, R8, UR16, R14 ;  /* 0x00000010080e7c25 */ /* 0x000fc8000f8e000e */
[----:B------:R-:W-:-:S05]  /*3970*/  IMAD R18, R8, R18, UR9 ;  /* 0x0000000908127e24 */ /* 0x000fca000f8e0212 */
[----:B------:R-:W-:Y:S01]  /*3980*/  IADD3 R18, R15, R18, RZ ;  /* 0x000000120f127210 */ /* 0x000fe20007ffe0ff */
[----:B------:R-:W-:Y:S06]  /*3990*/  @!P2 BRA `(.L_x_27) ;  /* 0x000000dc0060a947 */ /* 0x000fec0003800000 */
[----:B------:R-:W-:Y:S01]  /*39a0*/  ULDC.64 UR14, c[0x0][0x6b8] ;  /* 0x0001ae00000e7ab9 */ /* 0x000fe20000000a00 */
[----:B------:R-:W-:Y:S01]  /*39b0*/  ULDC.64 UR24, c[0x0][0x6b0] ;  /* 0x0001ac0000187ab9 */ /* 0x000fe20000000a00 */
[----:B------:R-:W-:Y:S02]  /*39c0*/  UIMAD UR9, UR12, UR14, URZ ;  /* 0x0000000e0c0972a4 */ /* 0x000fe4000f8e023f */
[----:B------:R-:W-:Y:S01]  /*39d0*/  IMAD.U32 R10, RZ, RZ, UR14 ;  /* 0x0000000eff0a7e24 */ /* 0x000fe2000f8e00ff */
[----:B------:R-:W-:Y:S01]  /*39e0*/  UIMAD UR10, UR11, UR24, URZ ;  /* 0x000000180b0a72a4 */ /* 0x000fe2000f8e023f */
[----:B------:R-:W3:Y:S01]  /*39f0*/  LDL.LU R20, [R1] ;  /* 0x0000000001147983 */ /* 0x000ee20000300800 */
[----:B------:R-:W-:Y:S02]  /*3a00*/  UIMAD UR9, UR8, UR15, UR9 ;  /* 0x0000000f080972a4 */ /* 0x000fe4000f8e0209 */
[----:B0-----:R-:W-:Y:S01]  /*3a10*/  IMAD.WIDE.U32 R6, R10, UR8, R2 ;  /* 0x000000080a067c25 */ /* 0x001fe2000f8e0002 */
[----:B------:R-:W-:Y:S01]  /*3a20*/  ULDC.64 UR26, c[0x0][0x6a8] ;  /* 0x0001aa00001a7ab9 */ /* 0x000fe20000000a00 */
[----:B------:R-:W-:Y:S01]  /*3a30*/  ULDC.64 UR12, c[0x0][0x6b0] ;  /* 0x0001ac00000c7ab9 */ /* 0x000fe20000000a00 */
[----:B------:R-:W4:Y:S01]  /*3a40*/  LDL.LU R21, [R1+0x4] ;  /* 0x0000040001157983 */ /* 0x000f220000300800 */
[----:B------:R-:W-:-:S02]  /*3a50*/  IMAD.U32 R9, RZ, RZ, UR25 ;  /* 0x00000019ff097e24 */ /* 0x000fc4000f8e00ff */
[----:B------:R-:W-:Y:S02]  /*3a60*/  VIADD R5, R7, UR9 ;  /* 0x0000000907057c36 */ /* 0x000fe40008000000 */
[----:B------:R-:W-:Y:S02]  /*3a70*/  IMAD.MOV.U32 R4, RZ, RZ, R6 ;  /* 0x000000ffff047224 */ /* 0x000fe400078e0006 */
[C---:B------:R-:W-:Y:S01]  /*3a80*/  IMAD R9, R8.reuse, R9, UR10 ;  /* 0x0000000a08097e24 */ /* 0x040fe2000f8e0209 */
[----:B------:R-:W-:Y:S01]  /*3a90*/  ULDC.64 UR10, c[0x0][0x6c0] ;  /* 0x0001b000000a7ab9 */ /* 0x000fe20000000a00 */
[----:B------:R-:W-:-:S04]  /*3aa0*/  IMAD.WIDE.U32 R12, R8, UR24, R4 ;  /* 0x00000018080c7c25 */ /* 0x000fc8000f8e0004 */
[----:B------:R-:W-:Y:S01]  /*3ab0*/  IMAD.IADD R11, R13, 0x1, R9 ;  /* 0x000000010d0b7824 */ /* 0x000fe200078e0209 */
[----:B------:R-:W-:-:S04]  /*3ac0*/  LEA R16, P2, R12, UR26, 0x2 ;  /* 0x0000001a0c107c11 */ /* 0x000fc8000f8410ff */
[----:B------:R-:W-:-:S05]  /*3ad0*/  LEA.HI.X R17, R12, UR27, R11, 0x2, P2 ;  /* 0x0000001b0c117c11 */ /* 0x000fca00090f140b */
[----:B------:R0:W5:Y:S01]  /*3ae0*/  @P3 LDG.E.LTC128B R11, desc[UR18][R16.64] ;  /* 0x00000012100b3981 */ /* 0x000162000c1e1920 */
[----:B------:R-:W-:-:S04]  /*3af0*/  LEA R12, P2, R14, UR10, 0x2 ;  /* 0x0000000a0e0c7c11 */ /* 0x000fc8000f8410ff */
[----:B------:R-:W-:Y:S02]  /*3b00*/  LEA.HI.X R13, R14, UR11, R18, 0x2, P2 ;  /* 0x0000000b0e0d7c11 */ /* 0x000fe400090f1412 */
[----:B0-----:R-:W-:-:S05]  /*3b10*/  MOV R16, UR24 ;  /* 0x0000001800107c02 */ /* 0x001fca0008000f00 */
[----:B------:R-:W-:-:S03]  /*3b20*/  IMAD.WIDE.U32 R16, R8, R16, UR12 ;  /* 0x0000000c08107e25 */ /* 0x000fc6000f8e0010 */
[----:B------:R-:W-:Y:S01]  /*3b30*/  IADD3 R15, P2, R6, R16, RZ ;  /* 0x00000010060f7210 */ /* 0x000fe20007f5e0ff */
[----:B-----5:R-:W-:-:S04]  /*3b40*/  IMAD R14, R11, UR21, RZ ;  /* 0x000000150b0e7c24 */ /* 0x020fc8000f8e02ff */
[----:B---3--:R-:W-:Y:S02]  /*3b50*/  IMAD R14, R20, UR22, R14 ;  /* 0x00000016140e7c24 */ /* 0x008fe4000f8e020e */
[----:B------:R-:W-:-:S03]  /*3b60*/  IMAD.IADD R20, R9, 0x1, R17 ;  /* 0x0000000109147824 */ /* 0x000fc600078e0211 */
[----:B------:R0:W-:Y:S01]  /*3b70*/  @P3 STG.E desc[UR18][R12.64], R14 ;  /* 0x0000000e0c003986 */ /* 0x0001e2000c101912 */
[----:B------:R-:W-:Y:S01]  /*3b80*/  ISETP.GT.AND P3, PT, R0, 0x1, P1 ;  /* 0x000000010000780c */ /* 0x000fe20000f64270 */
[----:B------:R-:W-:Y:S01]  /*3b90*/  IMAD.X R18, R20, 0x1, R5, P2 ;  /* 0x0000000114127824 */ /* 0x000fe200010e0605 */
[----:B0-----:R-:W-:-:S04]  /*3ba0*/  LEA R14, P2, R15, UR26, 0x2 ;  /* 0x0000001a0f0e7c11 */ /* 0x001fc8000f8410ff */
[----:B------:R-:W-:-:S07]  /*3bb0*/  LEA.HI.X R15, R15, UR27, R18, 0x2, P2 ;  /* 0x0000001b0f0f7c11 */ /* 0x000fce00090f1412 */
[----:B------:R0:W3:Y:S01]  /*3bc0*/  @P3 LDG.E.LTC128B R11, desc[UR18][R14.64] ;  /* 0x000000120e0b3981 */ /* 0x0000e2000c1e1920 */
[----:B------:R-:W-:Y:S01]  /*3bd0*/  USHF.L.U32 UR11, UR16, 0x2, URZ ;  /* 0x00000002100b7899 */ /* 0x000fe2000800063f */
[----:B------:R-:W-:Y:S01]  /*3be0*/  BSSY B1, `(.L_x_28) ;  /* 0x0000012000017945 */ /* 0x000fe20003800000 */
[----:B------:R-:W-:Y:S01]  /*3bf0*/  USHF.L.U64.HI UR23, UR16, 0x2, UR17 ;  /* 0x0000000210177899 */ /* 0x000fe20008010211 */
[----:B0-----:R-:W-:-:S04]  /*3c00*/  IMAD.WIDE.U32 R14, R8, UR24, R2 ;  /* 0x00000018080e7c25 */ /* 0x001fc8000f8e0002 */
[----:B------:R-:W-:Y:S02]  /*3c10*/  IMAD.IADD R15, R9, 0x1, R15 ;  /* 0x00000001090f7824 */ /* 0x000fe400078e020f */
[----:B------:R-:W-:-:S04]  /*3c20*/  IMAD.WIDE.U32 R14, R10, UR8, R14 ;  /* 0x000000080a0e7c25 */ /* 0x000fc8000f8e000e */
[----:B------:R-:W-:Y:S01]  /*3c30*/  VIADD R15, R15, UR9 ;  /* 0x000000090f0f7c36 */ /* 0x000fe20008000000 */
[----:B------:R-:W-:-:S04]  /*3c40*/  LEA R22, P2, R14, UR26, 0x2 ;  /* 0x0000001a0e167c11 */ /* 0x000fc8000f8410ff */
[----:B------:R-:W-:Y:S02]  /*3c50*/  LEA.HI.X R23, R14, UR27, R15, 0x2, P2 ;  /* 0x0000001b0e177c11 */ /* 0x000fe400090f140f */
[----:B------:R-:W-:-:S03]  /*3c60*/  ISETP.GT.AND P2, PT, R19, 0x8, PT ;  /* 0x000000081300780c */ /* 0x000fc60003f44270 */
[----:B------:R0:W-:Y:S01]  /*3c70*/  STL.64 [R1+0x250], R22 ;  /* 0x0002501601007387 */ /* 0x0001e20000100a00 */
[----:B------:R-:W-:Y:S01]  /*3c80*/  ISETP.GT.AND P5, PT, R0, RZ, P2 ;  /* 0x000000ff0000720c */ /* 0x000fe200017a4270 */
[----:B---3--:R-:W-:-:S04]  /*3c90*/  IMAD R14, R11, UR21, RZ ;  /* 0x000000150b0e7c24 */ /* 0x008fc8000f8e02ff */
[----:B----4-:R-:W-:Y:S01]  /*3ca0*/  IMAD R18, R21, UR22, R14 ;  /* 0x0000001615127c24 */ /* 0x010fe2000f8e020e */
[----:B------:R-:W-:-:S04]  /*3cb0*/  IADD3 R14, P4, R12, UR11, RZ ;  /* 0x0000000b0c0e7c10 */ /* 0x000fc8000ff9e0ff */
[----:B------:R-:W-:-:S05]  /*3cc0*/  IADD3.X R15, R13, UR23, RZ, P4, !PT ;  /* 0x000000170d0f7c10 */ /* 0x000fca000a7fe4ff */
[----:B------:R0:W-:Y:S01]  /*3cd0*/  @P3 STG.E desc[UR18][R14.64], R18 ;  /* 0x000000120e003986 */ /* 0x0001e2000c101912 */
[----:B------:R-:W-:Y:S05]  /*3ce0*/  @!P5 BRA `(.L_x_29) ;  /* 0x000000000004d947 */ /* 0x000fea0003800000 */
[----:B------:R1:W5:Y:S02]  /*3cf0*/  LDG.E.LTC128B R11, desc[UR18][R22.64+0x20] ;  /* 0x00002012160b7981 */ /* 0x000364000c1e1920 */
.L_x_29:
[----:B------:R-:W-:Y:S05]  /*3d00*/  BSYNC B1 ;  /* 0x0000000000017941 */ /* 0x000fea0003800000 */
.L_x_28:
[----:B0-----:R-:W3:Y:S01]  /*3d10*/  LDL.LU R18, [R1+0x8] ;  /* 0x0000080001127983 */ /* 0x001ee20000300800 */
[----:B-----5:R-:W-:Y:S01]  /*3d20*/  IMAD R17, R11, UR21, RZ ;  /* 0x000000150b117c24 */ /* 0x020fe2000f8e02ff */
[----:B------:R-:W-:Y:S01]  /*3d30*/  UIMAD UR10, UR25, 0x7, URZ ;  /* 0x00000007190a78a4 */ /* 0x000fe2000f8e023f */
[----:B------:R-:W-:Y:S02]  /*3d40*/  BSSY B1, `(.L_x_30) ;  /* 0x0000011000017945 */ /* 0x000fe40003800000 */
[----:B---3--:R-:W-:Y:S01]  /*3d50*/  IMAD R17, R18, UR22, R17 ;  /* 0x0000001612117c24 */ /* 0x008fe2000f8e0211 */
[----:B------:R-:W-:-:S04]  /*3d60*/  IADD3 R18, P3, R2, R16, RZ ;  /* 0x0000001002127210 */ /* 0x000fc80007f7e0ff */
[----:B------:R0:W-:Y:S01]  /*3d70*/  @P5 STG.E desc[UR18][R12.64+0x20], R17 ;  /* 0x000020110c005986 */ /* 0x0001e2000c101912 */
[----:B------:R-:W-:Y:S01]  /*3d80*/  IMAD.X R19, R3, 0x1, R20, P3 ;  /* 0x0000000103137824 */ /* 0x000fe200018e0614 */
[----:B------:R-:W-:Y:S01]  /*3d90*/  ISETP.GT.AND P5, PT, R0, 0x1, P2 ;  /* 0x000000010000780c */ /* 0x000fe200017a4270 */
[----:B------:R-:W-:-:S03]  /*3da0*/  IMAD.WIDE.U32 R18, R10, UR8, R18 ;  /* 0x000000080a127c25 */ /* 0x000fc6000f8e0012 */
[----:B-1----:R-:W-:Y:S02]  /*3db0*/  LEA R22, P3, R18, UR26, 0x2 ;  /* 0x0000001a12167c11 */ /* 0x002fe4000f8610ff */
[----:B0-----:R-:W-:Y:S01]  /*3dc0*/  IADD3 R17, R19, UR9, RZ ;  /* 0x0000000913117c10 */ /* 0x001fe2000fffe0ff */
[----:B------:R-:W-:-:S03]  /*3dd0*/  IMAD.MOV.U32 R19, RZ, RZ, R20 ;  /* 0x000000ffff137224 */ /* 0x000fc600078e0014 */
[----:B------:R-:W-:Y:S01]  /*3de0*/  LEA.HI.X R23, R18, UR27, R17, 0x2, P3 ;  /* 0x0000001b12177c11 */ /* 0x000fe200098f1411 */
[----:B------:R-:W-:Y:S02]  /*3df0*/  IMAD.MOV.U32 R18, RZ, RZ, R16 ;  /* 0x000000ffff127224 */ /* 0x000fe400078e0010 */
[----:B------:R-:W-:Y:S02]  /*3e00*/  IMAD.U32 R16, RZ, RZ, UR24 ;  /* 0x00000018ff107e24 */ /* 0x000fe4000f8e00ff */
[----:B------:R0:W-:Y:S02]  /*3e10*/  STL.64 [R1+0x248], R22 ;  /* 0x0002481601007387 */ /* 0x0001e40000100a00 */
[----:B------:R-:W-:Y:S01]  /*3e20*/  IMAD.WIDE.U32 R18, R16, 0x7, R18 ;  /* 0x0000000710127825 */ /* 0x000fe200078e0012 */
[----:B------:R-:W-:Y:S06]  /*3e30*/  @!P5 BRA `(.L_x_31) ;  /* 0x000000000004d947 */ /* 0x000fec0003800000 */
[----:B------:R1:W5:Y:S02]  /*3e40*/  LDG.E.LTC128B R11, desc[UR18][R22.64+0x20] ;  /* 0x00002012160b7981 */ /* 0x000364000c1e1920 */
.L_x_31:
[----:B------:R-:W-:Y:S05]  /*3e50*/  BSYNC B1 ;  /* 0x0000000000017941 */ /* 0x000fea0003800000 */
.L_x_30:
[----:B------:R-:W3:Y:S01]  /*3e60*/  LDL.LU R17, [R1+0xc] ;  /* 0x00000c0001117983 */ /* 0x000ee20000300800 */
[----:B-----5:R-:W-:Y:S01]  /*3e70*/  IMAD R16, R11, UR21, RZ ;  /* 0x000000150b107c24 */ /* 0x020fe2000f8e02ff */
[----:B------:R-:W-:Y:S01]  /*3e80*/  ISETP.GT.AND P3, PT, R0, 0x8, P1 ;  /* 0x000000080000780c */ /* 0x000fe20000f64270 */
[----:B------:R-:W-:Y:S01]  /*3e90*/  VIADD R19, R19, UR10 ;  /* 0x0000000a13137c36 */ /* 0x000fe20008000000 */
[----:B------:R-:W4:Y:S01]  /*3ea0*/  LDL.LU R152, [R1+0x10] ;  /* 0x0000100001987983 */ /* 0x000f220000300800 */
[----:B------:R-:W-:-:S03]  /*3eb0*/  UIMAD UR28, UR17, 0x1c, URZ ;  /* 0x0000001c111c78a4 */ /* 0x000fc6000f8e023f */
[----:B01----:R-:W2:Y:S01]  /*3ec0*/  LDL.LU R23, [R1+0x14] ;  /* 0x0000140001177983 */ /* 0x003ea20000300800 */
[----:B---3--:R-:W-:Y:S01]  /*3ed0*/  IMAD R21, R17, UR22, R16 ;  /* 0x0000001611157c24 */ /* 0x008fe2000f8e0210 */
[----:B------:R-:W-:-:S04]  /*3ee0*/  IADD3 R17, P4, R6, R18, RZ ;  /* 0x0000001206117210 */ /* 0x000fc80007f9e0ff */
[----:B------:R0:W-:Y:S01]  /*3ef0*/  @P5 STG.E desc[UR18][R14.64+0x20], R21 ;  /* 0x000020150e005986 */ /* 0x0001e2000c101912 */
[----:B------:R-:W-:Y:S01]  /*3f00*/  IMAD.X R20, R19, 0x1, R5, P4 ;  /* 0x0000000113147824 */ /* 0x000fe200020e0605 */
[----:B------:R-:W-:-:S04]  /*3f10*/  LEA R16, P4, R17, UR26, 0x2 ;  /* 0x0000001a11107c11 */ /* 0x000fc8000f8810ff */
[----:B------:R-:W-:-:S05]  /*3f20*/  LEA.HI.X R17, R17, UR27, R20, 0x2, P4 ;  /* 0x0000001b11117c11 */ /* 0x000fca000a0f1414 */
[----:B------:R1:W3:Y:S01]  /*3f30*/  @P3 LDG.E.LTC128B R11, desc[UR18][R16.64] ;  /* 0x00000012100b3981 */ /* 0x0002e2000c1e1920 */
[----:B------:R-:W-:-:S04]  /*3f40*/  IADD3 R18, P4, R18, UR24, RZ ;  /* 0x0000001812127c10 */ /* 0x000fc8000ff9e0ff */
[----:B------:R-:W-:Y:S02]  /*3f50*/  IADD3.X R19, R19, UR25, RZ, P4, !PT ;  /* 0x0000001913137c10 */ /* 0x000fe4000a7fe4ff */
[----:B-1----:R-:W-:-:S04]  /*3f60*/  IADD3 R16, P4, R18, R6, RZ ;  /* 0x0000000612107210 */ /* 0x002fc80007f9e0ff */
[----:B------:R-:W-:Y:S02]  /*3f70*/  IADD3.X R17, R19, R5, RZ, P4, !PT ;  /* 0x0000000513117210 */ /* 0x000fe400027fe4ff */
[----:B------:R-:W-:-:S04]  /*3f80*/  LEA R20, P4, R16, UR26, 0x2 ;  /* 0x0000001a10147c11 */ /* 0x000fc8000f8810ff */
[----:B0-----:R-:W-:Y:S01]  /*3f90*/  LEA.HI.X R21, R16, UR27, R17, 0x2, P4 ;  /* 0x0000001b10157c11 */ /* 0x001fe2000a0f1411 */
[----:B------:R-:W-:Y:S01]  /*3fa0*/  IMAD.U32 R16, RZ, RZ, UR16 ;  /* 0x00000010ff107e24 */ /* 0x000fe2000f8e00ff */
[----:B------:R-:W-:-:S03]  /*3fb0*/  ISETP.GT.AND P4, PT, R0, 0x9, P1 ;  /* 0x000000090000780c */ /* 0x000fc60000f84270 */
[----:B------:R-:W-:-:S04]  /*3fc0*/  IMAD.WIDE.U32 R16, R16, 0x1c, R14 ;  /* 0x0000001c10107825 */ /* 0x000fc800078e000e */
[----:B------:R-:W-:Y:S02]  /*3fd0*/  VIADD R17, R17, UR28 ;  /* 0x0000001c11117c36 */ /* 0x000fe40008000000 */
[----:B---3--:R-:W-:-:S04]  /*3fe0*/  IMAD R22, R11, UR21, RZ ;  /* 0x000000150b167c24 */ /* 0x008fc8000f8e02ff */
[----:B----4-:R-:W-:-:S05]  /*3ff0*/  IMAD R22, R152, UR22, R22 ;  /* 0x0000001698167c24 */ /* 0x010fca000f8e0216 */
[----:B------:R2:W-:Y:S04]  /*4000*/  @P3 STG.E desc[UR18][R16.64], R22 ;  /* 0x0000001610003986 */ /* 0x0005e8000c101912 */
[----:B------:R0:W3:Y:S01]  /*4010*/  @P4 LDG.E.LTC128B R11, desc[UR18][R20.64] ;  /* 0x00000012140b4981 */ /* 0x0000e2000c1e1920 */
[----:B------:R-:W-:Y:S01]  /*4020*/  UIMAD.WIDE.U32 UR12, UR24, 0x7, UR12 ;  /* 0x00000007180c78a5 */ /* 0x000fe2000f8e000c */
[----:B------:R-:W-:Y:S01]  /*4030*/  ISETP.GT.AND P5, PT, R0, 0x8, P2 ;  /* 0x000000080000780c */ /* 0x000fe200017a4270 */
[----:B------:R-:W-:Y:S01]  /*4040*/  USHF.L.U32 UR29, UR16, 0x5, URZ ;  /* 0x00000005101d7899 */ /* 0x000fe2000800063f */
[----:B------:R-:W-:Y:S01]  /*4050*/  BSSY B1, `(.L_x_32) ;  /* 0x0000014000017945 */ /* 0x000fe20003800000 */
[----:B------:R-:W-:Y:S02]  /*4060*/  UIADD3 UR15, UR10, UR13, URZ ;  /* 0x0000000d0a0f7290 */ /* 0x000fe4000fffe03f */
[----:B------:R-:W-:Y:S01]  /*4070*/  USHF.L.U64.HI UR30, UR16, 0x5, UR17 ;  /* 0x00000005101e7899 */ /* 0x000fe20008010211 */
[----:B------:R-:W-:Y:S01]  /*4080*/  UMOV UR14, UR12 ;  /* 0x0000000c000e7c82 */ /* 0x000fe20008000000 */
[----:B0-----:R-:W-:-:S04]  /*4090*/  IMAD.U32 R20, RZ, RZ, UR24 ;  /* 0x00000018ff147e24 */ /* 0x001fc8000f8e00ff */
[----:B------:R-:W-:-:S03]  /*40a0*/  IMAD.WIDE.U32 R20, R8, R20, UR14 ;  /* 0x0000000e08147e25 */ /* 0x000fc6000f8e0014 */
[----:B------:R-:W-:-:S04]  /*40b0*/  IADD3 R20, P3, R2, R20, RZ ;  /* 0x0000001402147210 */ /* 0x000fc80007f7e0ff */
[----:B------:R-:W-:-:S03]  /*40c0*/  IADD3.X R21, R3, R9, R21, P3, !PT ;  /* 0x0000000903157210 */ /* 0x000fc60001ffe415 */
[----:B------:R-:W-:-:S04]  /*40d0*/  IMAD.WIDE.U32 R20, R10, UR8, R20 ;  /* 0x000000080a147c25 */ /* 0x000fc8000f8e0014 */
[----:B------:R-:W-:Y:S01]  /*40e0*/  VIADD R21, R21, UR9 ;  /* 0x0000000915157c36 */ /* 0x000fe20008000000 */
[----:B------:R-:W-:-:S04]  /*40f0*/  LEA R152, P3, R20, UR26, 0x2 ;  /* 0x0000001a14987c11 */ /* 0x000fc8000f8610ff */
[----:B------:R-:W-:-:S05]  /*4100*/  LEA.HI.X R153, R20, UR27, R21, 0x2, P3 ;  /* 0x0000001b14997c11 */ /* 0x000fca00098f1415 */
[----:B------:R0:W-:Y:S01]  /*4110*/  STL.64 [R1+0x240], R152 ;  /* 0x0002409801007387 */ /* 0x0001e20000100a00 */
[----:B---3--:R-:W-:-:S04]  /*4120*/  IMAD R20, R11, UR21, RZ ;  /* 0x000000150b147c24 */ /* 0x008fc8000f8e02ff */
[----:B--2---:R-:W-:Y:S01]  /*4130*/  IMAD R22, R23, UR22, R20 ;  /* 0x0000001617167c24 */ /* 0x004fe2000f8e0214 */
[----:B------:R-:W-:-:S04]  /*4140*/  IADD3 R20, P3, R14, UR29, RZ ;  /* 0x0000001d0e147c10 */ /* 0x000fc8000ff7e0ff */
[----:B------:R-:W-:-:S05]  /*4150*/  IADD3.X R21, R15, UR30, RZ, P3, !PT ;  /* 0x0000001e0f157c10 */ /* 0x000fca0009ffe4ff */
[----:B------:R0:W-:Y:S01]  /*4160*/  @P4 STG.E desc[UR18][R20.64], R22 ;  /* 0x0000001614004986 */ /* 0x0001e2000c101912 */
[----:B------:R-:W-:Y:S05]  /*4170*/  @!P5 BRA `(.L_x_33) ;  /* 0x000000000004d947 */ /* 0x000fea0003800000 */
[----:B------:R1:W5:Y:S02]  /*4180*/  LDG.E.LTC128B R11, desc[UR18][R152.64+0x20] ;  /* 0x00002012980b7981 */ /* 0x000364000c1e1920 */
.L_x_33:
[----:B------:R-:W-:Y:S05]  /*4190*/  BSYNC B1 ;  /* 0x0000000000017941 */ /* 0x000fea0003800000 */
.L_x_32:
[----:B------:R-:W2:Y:S01]  /*41a0*/  LDL.LU R23, [R1+0x18] ;  /* 0x0000180001177983 */ /* 0x000ea20000300800 */
[----:B0----5:R-:W-:Y:S01]  /*41b0*/  IMAD R22, R11, UR21, RZ ;  /* 0x000000150b167c24 */ /* 0x021fe2000f8e02ff */
[----:B------:R-:W-:Y:S01]  /*41c0*/  UIADD3 UR12, UP0, UR12, UR24, URZ ;  /* 0x000000180c0c7290 */ /* 0x000fe2000ff1e03f */
[----:B------:R-:W-:Y:S03]  /*41d0*/  BSSY B1, `(.L_x_34) ;  /* 0x0000010000017945 */ /* 0x000fe60003800000 */
[----:B------:R-:W-:Y:S01]  /*41e0*/  UIADD3.X UR13, UR15, UR25, URZ, UP0, !UPT ;  /* 0x000000190f0d7290 */ /* 0x000fe200087fe43f */
[----:B--2---:R-:W-:-:S05]  /*41f0*/  IMAD R22, R23, UR22, R22 ;  /* 0x0000001617167c24 */ /* 0x004fca000f8e0216 */
[----:B------:R0:W-:Y:S02]  /*4200*/  @P5 STG.E desc[UR18][R16.64+0x20], R22 ;  /* 0x0000201610005986 */ /* 0x0001e4000c101912 */
[----:B0-----:R-:W-:-:S04]  /*4210*/  IMAD.U32 R16, RZ, RZ, UR24 ;  /* 0x00000018ff107e24 */ /* 0x001fc8000f8e00ff */
[----:B------:R-:W-:-:S03]  /*4220*/  IMAD.WIDE.U32 R16, R8, R16, UR12 ;  /* 0x0000000c08107e25 */ /* 0x000fc6000f8e0010 */
[----:B------:R-:W-:-:S04]  /*4230*/  IADD3 R16, P3, R2, R16, RZ ;  /* 0x0000001002107210 */ /* 0x000fc80007f7e0ff */
[----:B------:R-:W-:-:S03]  /*4240*/  IADD3.X R17, R3, R9, R17, P3, !PT ;  /* 0x0000000903117210 */ /* 0x000fc60001ffe411 */
[----:B------:R-:W-:-:S05]  /*4250*/  IMAD.WIDE.U32 R16, R10, UR8, R16 ;  /* 0x000000080a107c25 */ /* 0x000fca000f8e0010 */
[----:B------:R-:W-:Y:S02]  /*4260*/  IADD3 R17, R17, UR9, RZ ;  /* 0x0000000911117c10 */ /* 0x000fe4000fffe0ff */
[----:B-1----:R-:W-:-:S04]  /*4270*/  LEA R152, P3, R16, UR26, 0x2 ;  /* 0x0000001a10987c11 */ /* 0x002fc8000f8610ff */
[----:B------:R-:W-:Y:S02]  /*4280*/  LEA.HI.X R153, R16, UR27, R17, 0x2, P3 ;  /* 0x0000001b10997c11 */ /* 0x000fe400098f1411 */
[----:B------:R-:W-:-:S03]  /*4290*/  ISETP.GT.AND P3, PT, R0, 0x9, P2 ;  /* 0x000000090000780c */ /* 0x000fc60001764270 */
[----:B------:R0:W-:Y:S10]  /*42a0*/  STL.64 [R1+0x238], R152 ;  /* 0x0002389801007387 */ /* 0x0001f40000100a00 */
[----:B------:R-:W-:Y:S05]  /*42b0*/  @!P3 BRA `(.L_x_35) ;  /* 0x000000000004b947 */ /* 0x000fea0003800000 */
[----:B------:R1:W5:Y:S02]  /*42c0*/  LDG.E.LTC128B R11, desc[UR18][R152.64+0x20] ;  /* 0x00002012980b7981 */ /* 0x000364000c1e1920 */
.L_x_35:
[----:B------:R-:W-:Y:S05]  /*42d0*/  BSYNC B1 ;  /* 0x0000000000017941 */ /* 0x000fea0003800000 */
.L_x_34:
[----:B------:R-:W2:Y:S01]  /*42e0*/  LDL.LU R17, [R1+0x1c] ;  /* 0x00001c0001117983 */ /* 0x000ea20000300800 */
[----:B-----5:R-:W-:-:S03]  /*42f0*/  IMAD R16, R11, UR21, RZ ;  /* 0x000000150b107c24 */ /* 0x020fc6000f8e02ff */
[----:B------:R-:W3:Y:S01]  /*4300*/  LDL.LU R22, [R1+0x20] ;  /* 0x0000200001167983 */ /* 0x000ee20000300800 */
[----:B--2---:R-:W-:-:S05]  /*4310*/  IMAD R16, R17, UR22, R16 ;  /* 0x0000001611107c24 */ /* 0x004fca000f8e0210 */
[----:B------:R2:W-:Y:S01]  /*4320*/  @P3 STG.E desc[UR18][R20.64+0x20], R16 ;  /* 0x0000201014003986 */ /* 0x0005e2000c101912 */
[----:B------:R-:W-:Y:S01]  /*4330*/  ISETP.GT.AND P3, PT, R0, 0x10, P1 ;  /* 0x000000100000780c */ /* 0x000fe20000f64270 */
[----:B--2---:R-:W-:-:S04]  /*4340*/  IMAD.U32 R16, RZ, RZ, UR24 ;  /* 0x00000018ff107e24 */ /* 0x004fc8000f8e00ff */
[----:B------:R-:W-:-:S04]  /*4350*/  IMAD.WIDE.U32 R16, R16, 0x7, R18 ;  /* 0x0000000710107825 */ /* 0x000fc800078e0012 */
[----:B------:R-:W-:Y:S01]  /*4360*/  VIADD R20, R17, UR10 ;  /* 0x0000000a11147c36 */ /* 0x000fe20008000000 */
[----:B------:R-:W-:-:S05]  /*4370*/  IADD3 R17, P4, R6, R16, RZ ;  /* 0x0000001006117210 */ /* 0x000fca0007f9e0ff */
[----:B------:R-:W-:Y:S01]  /*4380*/  IMAD.X R19, R20, 0x1, R5, P4 ;  /* 0x0000000114137824 */ /* 0x000fe200020e0605 */
[----:B------:R-:W-:-:S04]  /*4390*/  LEA R18, P4, R17, UR26, 0x2 ;  /* 0x0000001a11127c11 */ /* 0x000fc8000f8810ff */
[----:B------:R-:W-:-:S05]  /*43a0*/  LEA.HI.X R19, R17, UR27, R19, 0x2, P4 ;  /* 0x0000001b11137c11 */ /* 0x000fca000a0f1413 */
[----:B------:R-:W2:Y:S01]  /*43b0*/  @P3 LDG.E.LTC128B R11, desc[UR18][R18.64] ;  /* 0x00000012120b3981 */ /* 0x000ea2000c1e1920 */
[----:B------:R-:W-:Y:S01]  /*43c0*/  USHF.L.U32 UR31, UR16, 0x6, URZ ;  /* 0x00000006101f7899 */ /* 0x000fe2000800063f */
[----:B------:R-:W-:Y:S01]  /*43d0*/  IADD3 R16, P5, R16, UR24, RZ ;  /* 0x0000001810107c10 */ /* 0x000fe2000ffbe0ff */
[----:B------:R-:W-:Y:S01]  /*43e0*/  USHF.L.U64.HI UR32, UR16, 0x6, UR17 ;  /* 0x0000000610207899 */ /* 0x000fe20008010211 */
[----:B------:R-:W-:Y:S01]  /*43f0*/  BSSY B1, `(.L_x_36) ;  /* 0x000000e000017945 */ /* 0x000fe20003800000 */
[----:B--2---:R-:W-:-:S04]  /*4400*/  IMAD R17, R11, UR21, RZ ;  /* 0x000000150b117c24 */ /* 0x004fc8000f8e02ff */
[----:B---3--:R-:W-:Y:S01]  /*4410*/  IMAD R17, R22, UR22, R17 ;  /* 0x0000001616117c24 */ /* 0x008fe2000f8e0211 */
[----:B------:R-:W-:-:S04]  /*4420*/  IADD3 R22, P4, R12, UR31, RZ ;  /* 0x0000001f0c167c10 */ /* 0x000fc8000ff9e0ff */
[----:B------:R-:W-:Y:S02]  /*4430*/  IADD3.X R23, R13, UR32, RZ, P4, !PT ;  /* 0x000000200d177c10 */ /* 0x000fe4000a7fe4ff */
[----:B------:R-:W-:-:S03]  /*4440*/  IADD3 R19, P4, R16, R6, RZ ;  /* 0x0000000610137210 */ /* 0x000fc60007f9e0ff */
[----:B------:R2:W-:Y:S01]  /*4450*/  @P3 STG.E desc[UR18][R22.64], R17 ;  /* 0x0000001116003986 */ /* 0x0005e2000c101912 */
[----:B------:R-:W-:Y:S02]  /*4460*/  ISETP.GT.AND P3, PT, R0, 0x11, P1 ;  /* 0x000000110000780c */ /* 0x000fe40000f64270 */
[----:B--2---:R-:W-:-:S05]  /*4470*/  IADD3.X R17, R20, UR25, RZ, P5, !PT ;  /* 0x0000001914117c10 */ /* 0x004fca000affe4ff */
[----:B------:R-:W-:Y:S01]  /*4480*/  IMAD.X R20, R17, 0x1, R5, P4 ;  /* 0x0000000111147824 */ /* 0x000fe200020e0605 */
[----:B------:R-:W-:-:S04]  /*4490*/  LEA R18, P4, R19, UR26, 0x2 ;  /* 0x0000001a13127c11 */ /* 0x000fc8000f8810ff */
[----:B------:R-:W-:Y:S01]  /*44a0*/  LEA.HI.X R19, R19, UR27, R20, 0x2, P4 ;  /* 0x0000001b13137c11 */ /* 0x000fe2000a0f1414 */
[----:B------:R-:W-:Y:S08]  /*44b0*/  @!P3 BRA `(.L_x_37) ;  /* 0x000000000004b947 */ /* 0x000ff00003800000 */
[----:B------:R2:W5:Y:S02]  /*44c0*/  LDG.E.LTC128B R11, desc[UR18][R18.64] ;  /* 0x00000012120b7981 */ /* 0x000564000c1e1920 */
.L_x_37:
[----:B------:R-:W-:Y:S05]  /*44d0*/  BSYNC B1 ;  /* 0x0000000000017941 */ /* 0x000fea0003800000 */
.L_x_36:
[----:B------:R-:W3:Y:S01]  /*44e0*/  LDL.LU R20, [R1+0x24] ;  /* 0x0000240001147983 */ /* 0x000ee20000300800 */
[----:B------:R-:W-:Y:S02]  /*44f0*/  UIMAD.WIDE.U32 UR14, UR24, 0x7, UR14 ;  /* 0x00000007180e78a5 */ /* 0x000fe4000f8e000e */
[----:B--2---:R-:W-:Y:S01]  /*4500*/  IMAD.U32 R18, RZ, RZ, UR24 ;  /* 0x00000018ff127e24 */ /* 0x004fe2000f8e00ff */
[----:B------:R-:W-:Y:S01]  /*4510*/  ISETP.GT.AND P5, PT, R0, 0x10, P2 ;  /* 0x000000100000780c */ /* 0x000fe200017a4270 */
[----:B------:R-:W-:Y:S01]  /*4520*/  BSSY B1, `(.L_x_38) ;  /* 0x0000012000017945 */ /* 0x000fe20003800000 */
[----:B------:R-:W-:-:S04]  /*4530*/  UIADD3 UR14, UP0, UR14, UR24, URZ ;  /* 0x000000180e0e7290 */ /* 0x000fc8000ff1e03f */
[----:B------:R-:W-:-:S06]  /*4540*/  UIADD3.X UR15, UR25, UR10, UR15, UP0, !UPT ;  /* 0x0000000a190f7290 */ /* 0x000fcc00087fe40f */
[----:B------:R-:W-:-:S03]  /*4550*/  IMAD.WIDE.U32 R18, R8, R18, UR14 ;  /* 0x0000000e08127e25 */ /* 0x000fc6000f8e0012 */
[----:B------:R-:W-:-:S04]  /*4560*/  IADD3 R18, P4, R2, R18, RZ ;  /* 0x0000001202127210 */ /* 0x000fc80007f9e0ff */
[----:B------:R-:W-:-:S03]  /*4570*/  IADD3.X R19, R3, R9, R19, P4, !PT ;  /* 0x0000000903137210 */ /* 0x000fc600027fe413 */
[----:B------:R-:W-:-:S05]  /*4580*/  IMAD.WIDE.U32 R18, R10, UR8, R18 ;  /* 0x000000080a127c25 */ /* 0x000fca000f8e0012 */
[----:B------:R-:W-:Y:S02]  /*4590*/  IADD3 R19, R19, UR9, RZ ;  /* 0x0000000913137c10 */ /* 0x000fe4000fffe0ff */
[----:B01----:R-:W-:-:S04]  /*45a0*/  LEA R152, P4, R18, UR26, 0x2 ;  /* 0x0000001a12987c11 */ /* 0x003fc8000f8810ff */
[----:B------:R-:W-:Y:S01]  /*45b0*/  LEA.HI.X R153, R18, UR27, R19, 0x2, P4 ;  /* 0x0000001b12997c11 */ /* 0x000fe2000a0f1413 */
[----:B-----5:R-:W-:-:S04]  /*45c0*/  IMAD R18, R11, UR21, RZ ;  /* 0x000000150b127c24 */ /* 0x020fc8000f8e02ff */
[----:B------:R0:W-:Y:S01]  /*45d0*/  STL.64 [R1+0x230], R152 ;  /* 0x0002309801007387 */ /* 0x0001e20000100a00 */
[----:B---3--:R-:W-:Y:S01]  /*45e0*/  IMAD R18, R20, UR22, R18 ;  /* 0x0000001614127c24 */ /* 0x008fe2000f8e0212 */
[----:B------:R-:W-:-:S04]  /*45f0*/  IADD3 R20, P4, R14, UR31, RZ ;  /* 0x0000001f0e147c10 */ /* 0x000fc8000ff9e0ff */
[----:B------:R-:W-:-:S05]  /*4600*/  IADD3.X R21, R15, UR32, RZ, P4, !PT ;  /* 0x000000200f157c10 */ /* 0x000fca000a7fe4ff */
[----:B------:R0:W-:Y:S01]  /*4610*/  @P3 STG.E desc[UR18][R20.64], R18 ;  /* 0x0000001214003986 */ /* 0x0001e2000c101912 */
[----:B------:R-:W-:Y:S05]  /*4620*/  @!P5 BRA `(.L_x_39) ;  /* 0x000000000004d947 */ /* 0x000fea0003800000 */
[----:B------:R1:W5:Y:S02]  /*4630*/  LDG.E.LTC128B R11, desc[UR18][R152.64+0x20] ;  /* 0x00002012980b7981 */ /* 0x000364000c1e1920 */
.L_x_39:
[----:B------:R-:W-:Y:S05]  /*4640*/  BSYNC B1 ;  /* 0x0000000000017941 */ /* 0x000fea0003800000 */
.L_x_38:
[----:B------:R-:W2:Y:S01]  /*4650*/  LDL.LU R19, [R1+0x28] ;  /* 0x0000280001137983 */ /* 0x000ea20000300800 */
[----:B0----5:R-:W-:Y:S01]  /*4660*/  IMAD R18, R11, UR21, RZ ;  /* 0x000000150b127c24 */ /* 0x021fe2000f8e02ff */
[----:B------:R-:W-:Y:S01]  /*4670*/  UIMAD.WIDE.U32 UR12, UR24, 0x7, UR12 ;  /* 0x00000007180c78a5 */ /* 0x000fe2000f8e000c */
[----:B------:R-:W-:Y:S03]  /*4680*/  BSSY B1, `(.L_x_40) ;  /* 0x0000011000017945 */ /* 0x000fe60003800000 */
[----:B------:R-:W-:-:S04]  /*4690*/  UIADD3 UR12, UP0, UR12, UR24, URZ ;  /* 0x000000180c0c7290 */ /* 0x000fc8000ff1e03f */
[----:B------:R-:W-:Y:S01]  /*46a0*/  UIADD3.X UR13, UR25, UR10, UR13, UP0, !UPT ;  /* 0x0000000a190d7290 */ /* 0x000fe200087fe40d */
[----:B--2---:R-:W-:-:S05]  /*46b0*/  IMAD R18, R19, UR22, R18 ;  /* 0x0000001613127c24 */ /* 0x004fca000f8e0212 */
[----:B------:R0:W-:Y:S02]  /*46c0*/  @P5 STG.E desc[UR18][R22.64+0x20], R18 ;  /* 0x0000201216005986 */ /* 0x0001e4000c101912 */
[----:B0-----:R-:W-:-:S04]  /*46d0*/  IMAD.U32 R18, RZ, RZ, UR24 ;  /* 0x00000018ff127e24 */ /* 0x001fc8000f8e00ff */
[----:B------:R-:W-:-:S03]  /*46e0*/  IMAD.WIDE.U32 R18, R8, R18, UR12 ;  /* 0x0000000c08127e25 */ /* 0x000fc6000f8e0012 */
[----:B------:R-:W-:-:S04]  /*46f0*/  IADD3 R18, P3, R2, R18, RZ ;  /* 0x0000001202127210 */ /* 0x000fc80007f7e0ff */
[----:B------:R-:W-:-:S03]  /*4700*/  IADD3.X R19, R3, R9, R19, P3, !PT ;  /* 0x0000000903137210 */ /* 0x000fc60001ffe413 */
[----:B------:R-:W-:-:S04]  /*4710*/  IMAD.WIDE.U32 R18, R10, UR8, R18 ;  /* 0x000000080a127c25 */ /* 0x000fc8000f8e0012 */
[----:B------:R-:W-:Y:S01]  /*4720*/  VIADD R19, R19, UR9 ;  /* 0x0000000913137c36 */ /* 0x000fe20008000000 */
[----:B-1----:R-:W-:-:S04]  /*4730*/  LEA R152, P3, R18, UR26, 0x2 ;  /* 0x0000001a12987c11 */ /* 0x002fc8000f8610ff */
[----:B------:R-:W-:Y:S02]  /*4740*/  LEA.HI.X R153, R18, UR27, R19, 0x2, P3 ;  /* 0x0000001b12997c11 */ /* 0x000fe400098f1413 */
[----:B------:R-:W-:-:S03]  /*4750*/  ISETP.GT.AND P3, PT, R0, 0x11, P2 ;  /* 0x000000110000780c */ /* 0x000fc60001764270 */
[----:B------:R0:W-:Y:S10]  /*4760*/  STL.64 [R1+0x228], R152 ;  /* 0x0002289801007387 */ /* 0x0001f40000100a00 */
[----:B------:R-:W-:Y:S05]  /*4770*/  @!P3 BRA `(.L_x_41) ;  /* 0x000000000004b947 */ /* 0x000fea0003800000 */
[----:B------:R1:W5:Y:S02]  /*4780*/  LDG.E.LTC128B R11, desc[UR18][R152.64+0x20] ;  /* 0x00002012980b7981 */ /* 0x000364000c1e1920 */
.L_x_41:
[----:B------:R-:W-:Y:S05]  /*4790*/  BSYNC B1 ;  /* 0x0000000000017941 */ /* 0x000fea0003800000 */
.L_x_40:
[----:B------:R-:W2:Y:S01]  /*47a0*/  LDL.LU R19, [R1+0x2c] ;  /* 0x00002c0001137983 */ /* 0x000ea20000300800 */
[----:B-----5:R-:W-:Y:S01]  /*47b0*/  IMAD R18, R11, UR21, RZ ;  /* 0x000000150b127c24 */ /* 0x020fe2000f8e02ff */
[----:B------:R-:W-:Y:S02]  /*47c0*/  ISETP.GT.AND P5, PT, R0, 0x18, P1 ;  /* 0x000000180000780c */ /* 0x000fe40000fa4270 */
[----:B------:R-:W3:Y:S01]  /*47d0*/  LDL.LU R22, [R1+0x30] ;  /* 0x0000300001167983 */ /* 0x000ee20000300800 */
[----:B--2---:R-:W-:-:S05]  /*47e0*/  IMAD R18, R19, UR22, R18 ;  /* 0x0000001613127c24 */ /* 0x004fca000f8e0212 */
[----:B------:R2:W-:Y:S02]  /*47f0*/  @P3 STG.E desc[UR18][R20.64+0x20], R18 ;  /* 0x0000201214003986 */ /* 0x0005e4000c101912 */
[----:B--2---:R-:W-:-:S04]  /*4800*/  IMAD.U32 R18, RZ, RZ, UR24 ;  /* 0x00000018ff127e24 */ /* 0x004fc8000f8e00ff */
[----:B------:R-:W-:-:S04]  /*4810*/  IMAD.WIDE.U32 R16, R18, 0x7, R16 ;  /* 0x0000000712107825 */ /* 0x000fc800078e0010 */
[----:B------:R-:W-:Y:S01]  /*4820*/  VIADD R21, R17, UR10 ;  /* 0x0000000a11157c36 */ /* 0x000fe20008000000 */
[----:B------:R-:W-:-:S05]  /*4830*/  IADD3 R17, P3, R6, R16, RZ ;  /* 0x0000001006117210 */ /* 0x000fca0007f7e0ff */
[----:B------:R-:W-:Y:S01]  /*4840*/  IMAD.X R19, R21, 0x1, R5, P3 ;  /* 0x0000000115137824 */ /* 0x000fe200018e0605 */
[----:B------:R-:W-:-:S04]  /*4850*/  LEA R18, P3, R17, UR26, 0x2 ;  /* 0x0000001a11127c11 */ /* 0x000fc8000f8610ff */
[----:B------:R-:W-:-:S05]  /*4860*/  LEA.HI.X R19, R17, UR27, R19, 0x2, P3 ;  /* 0x0000001b11137c11 */ /* 0x000fca00098f1413 */
[----:B------:R2:W4:Y:S01]  /*4870*/  @P5 LDG.E.LTC128B R11, desc[UR18][R18.64] ;  /* 0x00000012120b5981 */ /* 0x000522000c1e1920 */
[----:B------:R-:W-:Y:S01]  /*4880*/  UIMAD UR31, UR17, 0x60, URZ ;  /* 0x00000060111f78a4 */ /* 0x000fe2000f8e023f */
[----:B------:R-:W-:Y:S01]  /*4890*/  IADD3 R20, P4, R16, UR24, RZ ;  /* 0x0000001810147c10 */ /* 0x000fe2000ff9e0ff */
[----:B------:R-:W-:Y:S01]  /*48a0*/  BSSY B1, `(.L_x_42) ;  /* 0x000000f000017945 */ /* 0x000fe20003800000 */
[----:B------:R-:W-:Y:S02]  /*48b0*/  ISETP.GT.AND P3, PT, R0, 0x19, P1 ;  /* 0x000000190000780c */ /* 0x000fe40000f64270 */
[----:B------:R-:W-:Y:S02]  /*48c0*/  IADD3.X R21, R21, UR25, RZ, P4, !PT ;  /* 0x0000001915157c10 */ /* 0x000fe4000a7fe4ff */
[----:B------:R-:W-:Y:S02]  /*48d0*/  IADD3 R17, P4, R20, R6, RZ ;  /* 0x0000000614117210 */ /* 0x000fe40007f9e0ff */
[----:B--2---:R-:W-:-:S05]  /*48e0*/  MOV R18, UR16 ;  /* 0x0000001000127c02 */ /* 0x004fca0008000f00 */
[----:B------:R-:W-:-:S04]  /*48f0*/  IMAD.WIDE.U32 R18, R18, 0x60, R12 ;  /* 0x0000006012127825 */ /* 0x000fc800078e000c */
[----:B------:R-:W-:Y:S02]  /*4900*/  VIADD R19, R19, UR31 ;  /* 0x0000001f13137c36 */ /* 0x000fe40008000000 */
[----:B----4-:R-:W-:-:S04]  /*4910*/  IMAD R16, R11, UR21, RZ ;  /* 0x000000150b107c24 */ /* 0x010fc8000f8e02ff */
[----:B---3--:R-:W-:Y:S02]  /*4920*/  IMAD R16, R22, UR22, R16 ;  /* 0x0000001616107c24 */ /* 0x008fe4000f8e0210 */
[----:B------:R-:W-:-:S03]  /*4930*/  IMAD.X R22, R21, 0x1, R5, P4 ;  /* 0x0000000115167824 */ /* 0x000fc600020e0605 */
[----:B------:R2:W-:Y:S02]  /*4940*/  @P5 STG.E desc[UR18][R18.64], R16 ;  /* 0x0000001012005986 */ /* 0x0005e4000c101912 */
[----:B--2---:R-:W-:-:S04]  /*4950*/  LEA R16, P4, R17, UR26, 0x2 ;  /* 0x0000001a11107c11 */ /* 0x004fc8000f8810ff */
[----:B------:R-:W-:Y:S01]  /*4960*/  LEA.HI.X R17, R17, UR27, R22, 0x2, P4 ;  /* 0x0000001b11117c11 */ /* 0x000fe2000a0f1416 */
[----:B------:R-:W-:Y:S08]  /*4970*/  @!P3 BRA `(.L_x_43) ;  /* 0x000000000004b947 */ /* 0x000ff00003800000 */
[----:B------:R2:W5:Y:S02]  /*4980*/  LDG.E.LTC128B R11, desc[UR18][R16.64] ;  /* 0x00000012100b7981 */ /* 0x000564000c1e1920 */
.L_x_43:
[----:B------:R-:W-:Y:S05]  /*4990*/  BSYNC B1 ;  /* 0x0000000000017941 */ /* 0x000fea0003800000 */
.L_x_42:
[----:B------:R-:W3:Y:S01]  /*49a0*/  LDL.LU R22, [R1+0x34] ;  /* 0x0000340001167983 */ /* 0x000ee20000300800 */
[----:B------:R-:W-:Y:S02]  /*49b0*/  UIMAD.WIDE.U32 UR14, UR24, 0x7, UR14 ;  /* 0x00000007180e78a5 */ /* 0x000fe4000f8e000e */
[----:B--2---:R-:W-:Y:S01]  /*49c0*/  IMAD.U32 R16, RZ, RZ, UR24 ;  /* 0x00000018ff107e24 */ /* 0x004fe2000f8e00ff */
[----:B------:R-:W-:Y:S01]  /*49d0*/  BSSY B1, `(.L_x_44) ;  /* 0x0000014000017945 */ /* 0x000fe20003800000 */
[----:B------:R-:W-:-:S04]  /*49e0*/  UIADD3 UR14, UP0, UR14, UR24, URZ ;  /* 0x000000180e0e7290 */ /* 0x000fc8000ff1e03f */
[----:B------:R-:W-:-:S06]  /*49f0*/  UIADD3.X UR15, UR25, UR10, UR15, UP0, !UPT ;  /* 0x0000000a190f7290 */ /* 0x000fcc00087fe40f */
[----:B------:R-:W-:-:S03]  /*4a00*/  IMAD.WIDE.U32 R16, R8, R16, UR14 ;  /* 0x0000000e08107e25 */ /* 0x000fc6000f8e0010 */
[----:B------:R-:W-:-:S04]  /*4a10*/  IADD3 R16, P4, R2, R16, RZ ;  /* 0x0000001002107210 */ /* 0x000fc80007f9e0ff */
[----:B------:R-:W-:-:S03]  /*4a20*/  IADD3.X R17, R3, R9, R17, P4, !PT ;  /* 0x0000000903117210 */ /* 0x000fc600027fe411 */
[----:B------:R-:W-:-:S04]  /*4a30*/  IMAD.WIDE.U32 R16, R10, UR8, R16 ;  /* 0x000000080a107c25 */ /* 0x000fc8000f8e0010 */
[----:B------:R-:W-:Y:S01]  /*4a40*/  VIADD R17, R17, UR9 ;  /* 0x0000000911117c36 */ /* 0x000fe20008000000 */
[----:B01----:R-:W-:-:S04]  /*4a50*/  LEA R152, P4, R16, UR26, 0x2 ;  /* 0x0000001a10987c11 */ /* 0x003fc8000f8810ff */
[----:B------:R-:W-:Y:S01]  /*4a60*/  LEA.HI.X R153, R16, UR27, R17, 0x2, P4 ;  /* 0x0000001b10997c11 */ /* 0x000fe2000a0f1411 */
[----:B-----5:R-:W-:Y:S01]  /*4a70*/  IMAD R16, R11, UR21, RZ ;  /* 0x000000150b107c24 */ /* 0x020fe2000f8e02ff */
[----:B------:R-:W-:Y:S01]  /*4a80*/  ISETP.GT.AND P4, PT, R0, 0x18, P2 ;  /* 0x000000180000780c */ /* 0x000fe20001784270 */
[----:B------:R-:W-:Y:S02]  /*4a90*/  IMAD.U32 R17, RZ, RZ, UR16 ;  /* 0x00000010ff117e24 */ /* 0x000fe4000f8e00ff */
[----:B------:R0:W-:Y:S01]  /*4aa0*/  STL.64 [R1+0x220], R152 ;  /* 0x0002209801007387 */ /* 0x0001e20000100a00 */
[----:B---3--:R-:W-:Y:S02]  /*4ab0*/  IMAD R22, R22, UR22, R16 ;  /* 0x0000001616167c24 */ /* 0x008fe4000f8e0210 */
[----:B------:R-:W-:-:S05]  /*4ac0*/  IMAD.WIDE.U32 R16, R17, 0x60, R14 ;  /* 0x0000006011107825 */ /* 0x000fca00078e000e */
[----:B------:R-:W-:-:S05]  /*4ad0*/  IADD3 R17, R17, UR31, RZ ;  /* 0x0000001f11117c10 */ /* 0x000fca000fffe0ff */
[----:B------:R0:W-:Y:S01]  /*4ae0*/  @P3 STG.E desc[UR18][R16.64], R22 ;  /* 0x0000001610003986 */ /* 0x0001e2000c101912 */
[----:B------:R-:W-:Y:S05]  /*4af0*/  @!P4 BRA `(.L_x_45) ;  /* 0x000000000004c947 */ /* 0x000fea0003800000 */
[----:B------:R1:W5:Y:S02]  /*4b00*/  LDG.E.LTC128B R11, desc[UR18][R152.64+0x20] ;  /* 0x00002012980b7981 */ /* 0x000364000c1e1920 */
.L_x_45:
[----:B------:R-:W-:Y:S05]  /*4b10*/  BSYNC B1 ;  /* 0x0000000000017941 */ /* 0x000fea0003800000 */
.L_x_44:
        /* <DEDUP_REMOVED lines=20> */
.L_x_47:
[----:B------:R-:W-:Y:S05]  /*4c60*/  BSYNC B1 ;  /* 0x0000000000017941 */ /* 0x000fea0003800000 */
.L_x_46:
        /* <DEDUP_REMOVED lines=25> */
[----:B--2---:R-:W-:-:S04]  /*4e00*/  IADD3.X R17, R20, UR25, RZ, P5, !PT ;  /* 0x0000001914117c10 */ /* 0x004fc8000affe4ff */
[----:B------:R-:W-:Y:S02]  /*4e10*/  IADD3.X R20, R17, R5, RZ, P4, !PT ;  /* 0x0000000511147210 */ /* 0x000fe400027fe4ff */
[----:B------:R-:W-:-:S04]  /*4e20*/  LEA R18, P4, R19, UR26, 0x2 ;  /* 0x0000001a13127c11 */ /* 0x000fc8000f8810ff */
[----:B------:R-:W-:Y:S01]  /*4e30*/  LEA.HI.X R19, R19, UR27, R20, 0x2, P4 ;  /* 0x0000001b13137c11 */ /* 0x000fe2000a0f1414 */
[----:B------:R-:W-:Y:S08]  /*4e40*/  @!P3 BRA `(.L_x_49) ;  /* 0x000000000004b947 */ /* 0x000ff00003800000 */
[----:B------:R2:W5:Y:S02]  /*4e50*/  LDG.E.LTC128B R11, desc[UR18][R18.64] ;  /* 0x00000012120b7981 */ /* 0x000564000c1e1920 */
.L_x_49:
[----:B------:R-:W-:Y:S05]  /*4e60*/  BSYNC B1 ;  /* 0x0000000000017941 */ /* 0x000fea0003800000 */
.L_x_48:
        /* <DEDUP_REMOVED lines=22> */
.L_x_51:
[----:B------:R-:W-:Y:S05]  /*4fd0*/  BSYNC B1 ;  /* 0x0000000000017941 */ /* 0x000fea0003800000 */
.L_x_50:
        /* <DEDUP_REMOVED lines=20> */
.L_x_53:
[----:B------:R-:W-:Y:S05]  /*5120*/  BSYNC B1 ;  /* 0x0000000000017941 */ /* 0x000fea0003800000 */
.L_x_52:
[----:B------:R-:W2:Y:S01]  /*5130*/  LDL.LU R19, [R1+0x4c] ;  /* 0x00004c0001137983 */ /* 0x000ea20000300800 */
[----:B-----5:R-:W-:Y:S01]  /*5140*/  IMAD R18, R11, UR21, RZ ;  /* 0x000000150b127c24 */ /* 0x020fe2000f8e02ff */
[----:B------:R-:W-:Y:S02]  /*5150*/  ISETP.GT.AND P5, PT, R0, 0x28, P1 ;  /* 0x000000280000780c */ /* 0x000fe40000fa4270 */
[----:B------:R-:W3:Y:S01]  /*5160*/  LDL.LU R22, [R1+0x50] ;  /* 0x0000500001167983 */ /* 0x000ee20000300800 */
[----:B--2---:R-:W-:-:S05]  /*5170*/  IMAD R18, R19, UR22, R18 ;  /* 0x0000001613127c24 */ /* 0x004fca000f8e0212 */
[----:B------:R2:W-:Y:S02]  /*5180*/  @P3 STG.E desc[UR18][R20.64+0x20], R18 ;  /* 0x0000201214003986 */ /* 0x0005e4000c101912 */
[----:B--2---:R-:W-:-:S04]  /*5190*/  IMAD.U32 R18, RZ, RZ, UR24 ;  /* 0x00000018ff127e24 */ /* 0x004fc8000f8e00ff */
[----:B------:R-:W-:-:S05]  /*51a0*/  IMAD.WIDE.U32 R16, R18, 0x7, R16 ;  /* 0x0000000712107825 */ /* 0x000fca00078e0010 */
[----:B------:R-:W-:Y:S02]  /*51b0*/  IADD3 R21, R17, UR10, RZ ;  /* 0x0000000a11157c10 */ /* 0x000fe4000fffe0ff */
        /* <DEDUP_REMOVED lines=10> */
[----:B------:R-:W-:Y:S01]  /*5260*/  IADD3 R17, P4, R20, R6, RZ ;  /* 0x0000000614117210 */ /* 0x000fe20007f9e0ff */
[----:B--2---:R-:W-:-:S04]  /*5270*/  IMAD.U32 R18, RZ, RZ, UR16 ;  /* 0x00000010ff127e24 */ /* 0x004fc8000f8e00ff */
        /* <DEDUP_REMOVED lines=10> */
.L_x_55:
[----:B------:R-:W-:Y:S05]  /*5320*/  BSYNC B1 ;  /* 0x0000000000017941 */ /* 0x000fea0003800000 */
.L_x_54:
        /* <DEDUP_REMOVED lines=13> */
[----:B-----5:R-:W-:Y:S01]  /*5400*/  IMAD R16, R11, UR21, RZ ;  /* 0x000000150b107c24 */ /* 0x020fe2000f8e02ff */
[----:B------:R-:W-:Y:S01]  /*5410*/  ISETP.GT.AND P4, PT, R0, 0x28, P2 ;  /* 0x000000280000780c */ /* 0x000fe20001784270 */
[----:B------:R-:W-:Y:S02]  /*5420*/  IMAD.U32 R17, RZ, RZ, UR16 ;  /* 0x00000010ff117e24 */ /* 0x000fe4000f8e00ff */
[----:B------:R0:W-:Y:S01]  /*5430*/  STL.64 [R1+0x38], R152 ;  /* 0x0000389801007387 */ /* 0x0001e20000100a00 */
[----:B---3--:R-:W-:Y:S02]  /*5440*/  IMAD R22, R22, UR22, R16 ;  /* 0x0000001616167c24 */ /* 0x008fe4000f8e0210 */
[----:B------:R-:W-:-:S04]  /*5450*/  IMAD.WIDE.U32 R16, R17, 0xa0, R14 ;  /* 0x000000a011107825 */ /* 0x000fc800078e000e */
[----:B------:R-:W-:-:S05]  /*5460*/  VIADD R17, R17, UR31 ;  /* 0x0000001f11117c36 */ /* 0x000fca0008000000 */
[----:B------:R0:W-:Y:S01]  /*5470*/  @P3 STG.E desc[UR18][R16.64], R22 ;  /* 0x0000001610003986 */ /* 0x0001e2000c101912 */
[----:B------:R-:W-:Y:S05]  /*5480*/  @!P4 BRA `(.L_x_57) ;  /* 0x000000000004c947 */ /* 0x000fea0003800000 */
[----:B------:R1:W5:Y:S02]  /*5490*/  LDG.E.LTC128B R11, desc[UR18][R152.64+0x20] ;  /* 0x00002012980b7981 */ /* 0x000364000c1e1920 */
.L_x_57:
[----:B------:R-:W-:Y:S05]  /*54a0*/  BSYNC B1 ;  /* 0x0000000000017941 */ /* 0x000fea0003800000 */
.L_x_56:
        /* <DEDUP_REMOVED lines=20> */
.L_x_59:
[----:B------:R-:W-:Y:S05]  /*55f0*/  BSYNC B1 ;  /* 0x0000000000017941 */ /* 0x000fea0003800000 */
.L_x_58:
        /* <DEDUP_REMOVED lines=14> */
[----:B------:R-:W-:Y:S01]  /*56e0*/  IMAD.U32 R18, RZ, RZ, UR16 ;  /* 0x00000010ff127e24 */ /* 0x000fe2000f8e00ff */
[----:B------:R-:W-:Y:S01]  /*56f0*/  UIMAD UR31, UR17, 0xc0, URZ ;  /* 0x000000c0111f78a4 */ /* 0x000fe2000f8e023f */
[----:B------:R-:W-:Y:S01]  /*5700*/  IADD3 R20, P4, R20, UR24, RZ ;  /* 0x0000001814147c10 */ /* 0x000fe2000ff9e0ff */
[----:B------:R-:W-:Y:S01]  /*5710*/  BSSY B1, `(.L_x_60) ;  /* 0x000000e000017945 */ /* 0x000fe20003800000 */
[----:B------:R-:W-:Y:S01]  /*5720*/  ISETP.GT.AND P3, PT, R0, 0x31, P1 ;  /* 0x000000310000780c */ /* 0x000fe20000f64270 */
[----:B------:R-:W-:Y:S01]  /*5730*/  IMAD.WIDE.U32 R18, R18, 0xc0, R12 ;  /* 0x000000c012127825 */ /* 0x000fe200078e000c */
[----:B------:R-:W-:-:S03]  /*5740*/  IADD3.X R21, R21, UR25, RZ, P4, !PT ;  /* 0x0000001915157c10 */ /* 0x000fc6000a7fe4ff */
[----:B------:R-:W-:Y:S01]  /*5750*/  VIADD R19, R19, UR31 ;  /* 0x0000001f13137c36 */ /* 0x000fe20008000000 */
[----:B--2---:R-:W-:Y:S01]  /*5760*/  IADD3 R17, P4, R20, R6, RZ ;  /* 0x0000000614117210 */ /* 0x004fe20007f9e0ff */
        /* <DEDUP_REMOVED lines=8> */
.L_x_61:
[----:B------:R-:W-:Y:S05]  /*57f0*/  BSYNC B1 ;  /* 0x0000000000017941 */ /* 0x000fea0003800000 */
.L_x_60:
        /* <DEDUP_REMOVED lines=23> */
.L_x_63:
[----:B------:R-:W-:Y:S05]  /*5970*/  BSYNC B1 ;  /* 0x0000000000017941 */ /* 0x000fea0003800000 */
.L_x_62:
        /* <DEDUP_REMOVED lines=20> */
.L_x_65:
[----:B------:R-:W-:Y:S05]  /*5ac0*/  BSYNC B1 ;  /* 0x0000000000017941 */ /* 0x000fea0003800000 */
.L_x_64:
        /* <DEDUP_REMOVED lines=31> */
.L_x_67:
[----:B------:R-:W-:Y:S05]  /*5cc0*/  BSYNC B1 ;  /* 0x0000000000017941 */ /* 0x000fea0003800000 */
.L_x_66:
        /* <DEDUP_REMOVED lines=23> */
.L_x_69:
[----:B------:R-:W-:Y:S05]  /*5e40*/  BSYNC B1 ;  /* 0x0000000000017941 */ /* 0x000fea0003800000 */
.L_x_68:
        /* <DEDUP_REMOVED lines=20> */
.L_x_71:
[----:B------:R-:W-:Y:S05]  /*5f90*/  BSYNC B1 ;  /* 0x0000000000017941 */ /* 0x000fea0003800000 */
.L_x_70:
[----:B------:R-:W2:Y:S01]  /*5fa0*/  LDL.LU R19, [R1+0x7c] ;  /* 0x00007c0001137983 */ /* 0x000ea20000300800 */
[----:B-----5:R-:W-:-:S03]  /*5fb0*/  IMAD R18, R11, UR21, RZ ;  /* 0x000000150b127c24 */ /* 0x020fc6000f8e02ff */
[----:B------:R-:W3:Y:S01]  /*5fc0*/  LDL.LU R22, [R1+0x80] ;  /* 0x0000800001167983 */ /* 0x000ee20000300800 */
[----:B--2---:R-:W-:-:S05]  /*5fd0*/  IMAD R18, R19, UR22, R18 ;  /* 0x0000001613127c24 */ /* 0x004fca000f8e0212 */
[----:B------:R2:W-:Y:S01]  /*5fe0*/  @P3 STG.E desc[UR18][R16.64+0x20], R18 ;  /* 0x0000201210003986 */ /* 0x0005e2000c101912 */
[----:B------:R-:W-:Y:S01]  /*5ff0*/  ISETP.GT.AND P3, PT, R0, 0x40, P1 ;  /* 0x000000400000780c */ /* 0x000fe20000f64270 */
[----:B--2---:R-:W-:-:S04]  /*6000*/  IMAD.U32 R16, RZ, RZ, UR24 ;  /* 0x00000018ff107e24 */ /* 0x004fc8000f8e00ff */
[----:B------:R-:W-:-:S05]  /*6010*/  IMAD.WIDE.U32 R16, R16, 0x7, R20 ;  /* 0x0000000710107825 */ /* 0x000fca00078e0014 */
[----:B------:R-:W-:Y:S02]  /*6020*/  IADD3 R20, R17, UR10, RZ ;  /* 0x0000000a11147c10 */ /* 0x000fe4000fffe0ff */
        /* <DEDUP_REMOVED lines=22> */
.L_x_73:
[----:B------:R-:W-:Y:S05]  /*6190*/  BSYNC B1 ;  /* 0x0000000000017941 */ /* 0x000fea0003800000 */
.L_x_72:
        /* <DEDUP_REMOVED lines=22> */
.L_x_75:
[----:B------:R-:W-:Y:S05]  /*6300*/  BSYNC B1 ;  /* 0x0000000000017941 */ /* 0x000fea0003800000 */
.L_x_74:
        /* <DEDUP_REMOVED lines=17> */
[----:B------:R0:W-:Y:S10]  /*6420*/  STL.64 [R1], R152 ;  /* 0x0000009801007387 */ /* 0x0001f40000100a00 */
[----:B------:R-:W-:Y:S05]  /*6430*/  @!P3 BRA `(.L_x_77) ;  /* 0x000000000004b947 */ /* 0x000fea0003800000 */
[----:B------:R1:W5:Y:S02]  /*6440*/  LDG.E.LTC128B R11, desc[UR18][R152.64+0x20] ;  /* 0x00002012980b7981 */ /* 0x000364000c1e1920 */
.L_x_77:
[----:B------:R-:W-:Y:S05]  /*6450*/  BSYNC B1 ;  /* 0x0000000000017941 */ /* 0x000fea0003800000 */
.L_x_76:
        /* <DEDUP_REMOVED lines=24> */
[----:B---3--:R-:W-:Y:S01]  /*65e0*/  IMAD R16, R22, UR22, R16 ;  /* 0x0000001616107c24 */ /* 0x008fe2000f8e0210 */
[----:B------:R-:W-:-:S04]  /*65f0*/  IADD3.X R22, R21, R5, RZ, P4, !PT ;  /* 0x0000000515167210 */ /* 0x000fc800027fe4ff */
[----:B------:R2:W-:Y:S02]  /*6600*/  @P5 STG.E desc[UR18][R18.64], R16 ;  /* 0x0000001012005986 */ /* 0x0005e4000c101912 */
[----:B--2---:R-:W-:-:S04]  /*6610*/  LEA R16, P4, R17, UR26, 0x2 ;  /* 0x0000001a11107c11 */ /* 0x004fc8000f8810ff */
[----:B------:R-:W-:Y:S01]  /*6620*/  LEA.HI.X R17, R17, UR27, R22, 0x2, P4 ;  /* 0x0000001b11117c11 */ /* 0x000fe2000a0f1416 */
[----:B------:R-:W-:Y:S08]  /*6630*/  @!P3 BRA `(.L_x_79) ;  /* 0x000000000004b947 */ /* 0x000ff00003800000 */
[----:B------:R2:W5:Y:S02]  /*6640*/  LDG.E.LTC128B R11, desc[UR18][R16.64] ;  /* 0x00000012100b7981 */ /* 0x000564000c1e1920 */
.L_x_79:
[----:B------:R-:W-:Y:S05]  /*6650*/  BSYNC B1 ;  /* 0x0000000000017941 */ /* 0x000fea0003800000 */
.L_x_78:
        /* <DEDUP_REMOVED lines=11> */
[----:B------:R-:W-:-:S04]  /*6710*/  LEA R236, P4, R16, UR26, 0x2 ;  /* 0x0000001a10ec7c11 */ /* 0x000fc8000f8810ff */
[----:B------:R-:W-:Y:S01]  /*6720*/  LEA.HI.X R237, R16, UR27, R17, 0x2, P4 ;  /* 0x0000001b10ed7c11 */ /* 0x000fe2000a0f1411 */
[----:B-----5:R-:W-:Y:S01]  /*6730*/  IMAD R16, R11, UR21, RZ ;  /* 0x000000150b107c24 */ /* 0x020fe2000f8e02ff */
[----:B------:R-:W-:Y:S01]  /*6740*/  ISETP.GT.AND P4, PT, R0, 0x48, P2 ;  /* 0x000000480000780c */ /* 0x000fe20001784270 */
[----:B------:R-:W-:Y:S02]  /*6750*/  IMAD.U32 R17, RZ, RZ, UR16 ;  /* 0x00000010ff117e24 */ /* 0x000fe4000f8e00ff */
[----:B---3--:R-:W-:Y:S02]  /*6760*/  IMAD R22, R22, UR22, R16 ;  /* 0x0000001616167c24 */ /* 0x008fe4000f8e0210 */
[----:B------:R-:W-:-:S04]  /*6770*/  IMAD.WIDE.U32 R16, R17, 0x120, R14 ;  /* 0x0000012011107825 */ /* 0x000fc800078e000e */
[----:B------:R-:W-:-:S05]  /*6780*/  VIADD R17, R17, UR31 ;  /* 0x0000001f11117c36 */ /* 0x000fca0008000000 */
[----:B------:R2:W-:Y:S01]  /*6790*/  @P3 STG.E desc[UR18][R16.64], R22 ;  /* 0x0000001610003986 */ /* 0x0005e2000c101912 */
[----:B------:R-:W-:Y:S05]  /*67a0*/  @!P4 BRA `(.L_x_81) ;  /* 0x000000000004c947 */ /* 0x000fea0003800000 */
[----:B------:R3:W5:Y:S02]  /*67b0*/  LDG.E.LTC128B R11, desc[UR18][R236.64+0x20] ;  /* 0x00002012ec0b7981 */ /* 0x000764000c1e1920 */
.L_x_81:
[----:B------:R-:W-:Y:S05]  /*67c0*/  BSYNC B1 ;  /* 0x0000000000017941 */ /* 0x000fea0003800000 */
.L_x_80:
[----:B------:R-:W4:Y:S01]  /*67d0*/  LDL.LU R23, [R1+0x98] ;  /* 0x0000980001177983 */ /* 0x000f220000300800 */
[----:B--2--5:R-:W-:Y:S01]  /*67e0*/  IMAD R22, R11, UR21, RZ ;  /* 0x000000150b167c24 */ /* 0x024fe2000f8e02ff */
[----:B------:R-:W-:Y:S01]  /*67f0*/  UIMAD.WIDE.U32 UR12, UR24, 0x7, UR12 ;  /* 0x00000007180c78a5 */ /* 0x000fe2000f8e000c */
[----:B------:R-:W-:Y:S03]  /*6800*/  BSSY B1, `(.L_x_82) ;  /* 0x0000010000017945 */ /* 0x000fe60003800000 */
[----:B------:R-:W-:-:S04]  /*6810*/  UIADD3 UR12, UP0, UR12, UR24, URZ ;  /* 0x000000180c0c7290 */ /* 0x000fc8000ff1e03f */
[----:B------:R-:W-:Y:S01]  /*6820*/  UIADD3.X UR13, UR25, UR10, UR13, UP0, !UPT ;  /* 0x0000000a190d7290 */ /* 0x000fe200087fe40d */
[----:B----4-:R-:W-:-:S05]  /*6830*/  IMAD R22, R23, UR22, R22 ;  /* 0x0000001617167c24 */ /* 0x010fca000f8e0216 */
[----:B------:R2:W-:Y:S02]  /*6840*/  @P4 STG.E desc[UR18][R18.64+0x20], R22 ;  /* 0x0000201612004986 */ /* 0x0005e4000c101912 */
[----:B--2---:R-:W-:-:S04]  /*6850*/  IMAD.U32 R18, RZ, RZ, UR24 ;  /* 0x00000018ff127e24 */ /* 0x004fc8000f8e00ff */
[----:B------:R-:W-:-:S03]  /*6860*/  IMAD.WIDE.U32 R18, R8, R18, UR12 ;  /* 0x0000000c08127e25 */ /* 0x000fc6000f8e0012 */
[----:B------:R-:W-:-:S04]  /*6870*/  IADD3 R18, P3, R2, R18, RZ ;  /* 0x0000001202127210 */ /* 0x000fc80007f7e0ff */
[----:B------:R-:W-:-:S03]  /*6880*/  IADD3.X R19, R3, R9, R19, P3, !PT ;  /* 0x0000000903137210 */ /* 0x000fc60001ffe413 */
[----:B------:R-:W-:-:S05]  /*6890*/  IMAD.WIDE.U32 R18, R10, UR8, R18 ;  /* 0x000000080a127c25 */ /* 0x000fca000f8e0012 */
[----:B------:R-:W-:Y:S02]  /*68a0*/  IADD3 R19, R19, UR9, RZ ;  /* 0x0000000913137c10 */ /* 0x000fe4000fffe0ff */
[----:B------:R-:W-:-:S04]  /*68b0*/  LEA R234, P3, R18, UR26, 0x2 ;  /* 0x0000001a12ea7c11 */ /* 0x000fc8000f8610ff */
[----:B------:R-:W-:Y:S02]  /*68c0*/  LEA.HI.X R235, R18, UR27, R19, 0x2, P3 ;  /* 0x0000001b12eb7c11 */ /* 0x000fe400098f1413 */
[----:B------:R-:W-:-:S13]  /*68d0*/  ISETP.GT.AND P3, PT, R0, 0x49, P2 ;  /* 0x000000490000780c */ /* 0x000fda0001764270 */
[----:B------:R-:W-:Y:S05]  /*68e0*/  @!P3 BRA `(.L_x_83) ;  /* 0x000000000004b947 */ /* 0x000fea0003800000 */
[----:B------:R2:W5:Y:S02]  /*68f0*/  LDG.E.LTC128B R11, desc[UR18][R234.64+0x20] ;  /* 0x00002012ea0b7981 */ /* 0x000564000c1e1920 */
.L_x_83:
[----:B------:R-:W-:Y:S05]  /*6900*/  BSYNC B1 ;  /* 0x0000000000017941 */ /* 0x000fea0003800000 */
.L_x_82:
[----:B------:R-:W4:Y:S01]  /*6910*/  LDL.LU R19, [R1+0x9c] ;  /* 0x00009c0001137983 */ /* 0x000f220000300800 */
[----:B-----5:R-:W-:Y:S01]  /*6920*/  IMAD R18, R11, UR21, RZ ;  /* 0x000000150b127c24 */ /* 0x020fe2000f8e02ff */
[----:B------:R-:W-:Y:S02]  /*6930*/  ISETP.GT.AND P5, PT, R0, 0x50, P1 ;  /* 0x000000500000780c */ /* 0x000fe40000fa4270 */
[----:B------:R-:W3:Y:S01]  /*6940*/  LDL.LU R22, [R1+0xa0] ;  /* 0x0000a00001167983 */ /* 0x000ee20000300800 */
[----:B----4-:R-:W-:-:S05]  /*6950*/  IMAD R18, R19, UR22, R18 ;  /* 0x0000001613127c24 */ /* 0x010fca000f8e0212 */
[----:B------:R4:W-:Y:S02]  /*6960*/  @P3 STG.E desc[UR18][R16.64+0x20], R18 ;  /* 0x0000201210003986 */ /* 0x0009e4000c101912 */
[----:B----4-:R-:W-:-:S04]  /*6970*/  IMAD.U32 R16, RZ, RZ, UR24 ;  /* 0x00000018ff107e24 */ /* 0x010fc8000f8e00ff */
[----:B------:R-:W-:-:S04]  /*6980*/  IMAD.WIDE.U32 R20, R16, 0x7, R20 ;  /* 0x0000000710147825 */ /* 0x000fc800078e0014 */
[----:B------:R-:W-:Y:S01]  /*6990*/  VIADD R21, R21, UR10 ;  /* 0x0000000a15157c36 */ /* 0x000fe20008000000 */
[----:B------:R-:W-:-:S05]  /*69a0*/  IADD3 R17, P3, R6, R20, RZ ;  /* 0x0000001406117210 */ /* 0x000fca0007f7e0ff */
[----:B------:R-:W-:Y:S01]  /*69b0*/  IMAD.X R18, R21, 0x1, R5, P3 ;  /* 0x0000000115127824 */ /* 0x000fe200018e0605 */
[----:B------:R-:W-:-:S04]  /*69c0*/  LEA R16, P3, R17, UR26, 0x2 ;  /* 0x0000001a11107c11 */ /* 0x000fc8000f8610ff */
[----:B------:R-:W-:-:S05]  /*69d0*/  LEA.HI.X R17, R17, UR27, R18, 0x2, P3 ;  /* 0x0000001b11117c11 */ /* 0x000fca00098f1412 */
[----:B------:R4:W2:Y:S01]  /*69e0*/  @P5 LDG.E.LTC128B R11, desc[UR18][R16.64] ;  /* 0x00000012100b5981 */ /* 0x0008a2000c1e1920 */
[----:B------:R-:W-:Y:S01]  /*69f0*/  IMAD.U32 R18, RZ, RZ, UR16 ;  /* 0x00000010ff127e24 */ /* 0x000fe2000f8e00ff */
[----:B------:R-:W-:Y:S01]  /*6a00*/  UIMAD UR31, UR17, 0x140, URZ ;  /* 0x00000140111f78a4 */ /* 0x000fe2000f8e023f */
[----:B------:R-:W-:Y:S01]  /*6a10*/  ISETP.GT.AND P3, PT, R0, 0x51, P1 ;  /* 0x000000510000780c */ /* 0x000fe20000f64270 */
[----:B------:R-:W-:Y:S01]  /*6a20*/  BSSY B1, `(.L_x_84) ;  /* 0x000000e000017945 */ /* 0x000fe20003800000 */
[----:B------:R-:W-:Y:S01]  /*6a30*/  IADD3 R20, P4, R20, UR24, RZ ;  /* 0x0000001814147c10 */ /* 0x000fe2000ff9e0ff */
[----:B------:R-:W-:-:S03]  /*6a40*/  IMAD.WIDE.U32 R18, R18, 0x140, R12 ;  /* 0x0000014012127825 */ /* 0x000fc600078e000c */
[----:B------:R-:W-:Y:S01]  /*6a50*/  IADD3.X R21, R21, UR25, RZ, P4, !PT ;  /* 0x0000001915157c10 */ /* 0x000fe2000a7fe4ff */
[----:B------:R-:W-:Y:S01]  /*6a60*/  VIADD R19, R19, UR31 ;  /* 0x0000001f13137c36 */ /* 0x000fe20008000000 */
[----:B----4-:R-:W-:Y:S01]  /*6a70*/  IADD3 R17, P4, R20, R6, RZ ;  /* 0x0000000614117210 */ /* 0x010fe20007f9e0ff */
[----:B--2---:R-:W-:-:S04]  /*6a80*/  IMAD R16, R11, UR21, RZ ;  /* 0x000000150b107c24 */ /* 0x004fc8000f8e02ff */
[----:B---3--:R-:W-:Y:S01]  /*6a90*/  IMAD R16, R22, UR22, R16 ;  /* 0x0000001616107c24 */ /* 0x008fe2000f8e0210 */
[----:B------:R-:W-:-:S04]  /*6aa0*/  IADD3.X R22, R21, R5, RZ, P4, !PT ;  /* 0x0000000515167210 */ /* 0x000fc800027fe4ff */
[----:B------:R2:W-:Y:S02]  /*6ab0*/  @P5 STG.E desc[UR18][R18.64], R16 ;  /* 0x0000001012005986 */ /* 0x0005e4000c101912 */
[----:B--2---:R-:W-:-:S04]  /*6ac0*/  LEA R16, P4, R17, UR26, 0x2 ;  /* 0x0000001a11107c11 */ /* 0x004fc8000f8810ff */
[----:B------:R-:W-:Y:S01]  /*6ad0*/  LEA.HI.X R17, R17, UR27, R22, 0x2, P4 ;  /* 0x0000001b11117c11 */ /* 0x000fe2000a0f1416 */
[----:B------:R-:W-:Y:S08]  /*6ae0*/  @!P3 BRA `(.L_x_85) ;  /* 0x000000000004b947 */ /* 0x000ff00003800000 */
[----:B------:R2:W5:Y:S02]  /*6af0*/  LDG.E.LTC128B R11, desc[UR18][R16.64] ;  /* 0x00000012100b7981 */ /* 0x000564000c1e1920 */
.L_x_85:
[----:B------:R-:W-:Y:S05]  /*6b00*/  BSYNC B1 ;  /* 0x0000000000017941 */ /* 0x000fea0003800000 */
.L_x_84:
        /* <DEDUP_REMOVED lines=22> */
.L_x_87:
[----:B------:R-:W-:Y:S05]  /*6c70*/  BSYNC B1 ;  /* 0x0000000000017941 */ /* 0x000fea0003800000 */
.L_x_86:
        /* <DEDUP_REMOVED lines=19> */
.L_x_89:
[----:B------:R-:W-:Y:S05]  /*6db0*/  BSYNC B1 ;  /* 0x0000000000017941 */ /* 0x000fea0003800000 */
.L_x_88:
        /* <DEDUP_REMOVED lines=14> */
[----:B------:R-:W-:Y:S01]  /*6ea0*/  UIMAD UR31, UR17, 0x160, URZ ;  /* 0x00000160111f78a4 */ /* 0x000fe2000f8e023f */
[----:B------:R-:W-:Y:S01]  /*6eb0*/  ISETP.GT.AND P3, PT, R0, 0x59, P1 ;  /* 0x000000590000780c */ /* 0x000fe20000f64270 */
[----:B------:R-:W-:Y:S01]  /*6ec0*/  BSSY B1, `(.L_x_90) ;  /* 0x000000f000017945 */ /* 0x000fe20003800000 */
[----:B------:R-:W-:-:S04]  /*6ed0*/  IADD3 R20, P4, R20, UR24, RZ ;  /* 0x0000001814147c10 */ /* 0x000fc8000ff9e0ff */
[----:B------:R-:W-:Y:S01]  /*6ee0*/  IADD3.X R21, R18, UR25, RZ, P4, !PT ;  /* 0x0000001912157c10 */ /* 0x000fe2000a7fe4ff */
[----:B----4-:R-:W-:-:S04]  /*6ef0*/  IMAD.U32 R16, RZ, RZ, UR16 ;  /* 0x00000010ff107e24 */ /* 0x010fc8000f8e00ff */
[----:B------:R-:W-:-:S04]  /*6f00*/  IMAD.WIDE.U32 R16, R16, 0x160, R12 ;  /* 0x0000016010107825 */ /* 0x000fc800078e000c */
[----:B------:R-:W-:Y:S02]  /*6f10*/  VIADD R17, R17, UR31 ;  /* 0x0000001f11117c36 */ /* 0x000fe40008000000 */
[----:B--2---:R-:W-:-:S04]  /*6f20*/  IMAD R19, R11, UR21, RZ ;  /* 0x000000150b137c24 */ /* 0x004fc8000f8e02ff */
[----:B---3--:R-:W-:-:S05]  /*6f30*/  IMAD R19, R22, UR22, R19 ;  /* 0x0000001616137c24 */ /* 0x008fca000f8e0213 */
[----:B------:R2:W-:Y:S02]  /*6f40*/  @P5 STG.E desc[UR18][R16.64], R19 ;  /* 0x0000001310005986 */ /* 0x0005e4000c101912 */
[----:B--2---:R-:W-:-:S04]  /*6f50*/  IADD3 R19, P4, R20, R6, RZ ;  /* 0x0000000614137210 */ /* 0x004fc80007f9e0ff */
[----:B------:R-:W-:Y:S02]  /*6f60*/  IADD3.X R22, R21, R5, RZ, P4, !PT ;  /* 0x0000000515167210 */ /* 0x000fe400027fe4ff */
[----:B------:R-:W-:-:S04]  /*6f70*/  LEA R18, P4, R19, UR26, 0x2 ;  /* 0x0000001a13127c11 */ /* 0x000fc8000f8810ff */
[----:B------:R-:W-:Y:S01]  /*6f80*/  LEA.HI.X R19, R19, UR27, R22, 0x2, P4 ;  /* 0x0000001b13137c11 */ /* 0x000fe2000a0f1416 */
[----:B------:R-:W-:Y:S08]  /*6f90*/  @!P3 BRA `(.L_x_91) ;  /* 0x000000000004b947 */ /* 0x000ff00003800000 */
[----:B------:R2:W5:Y:S02]  /*6fa0*/  LDG.E.LTC128B R11, desc[UR18][R18.64] ;  /* 0x00000012120b7981 */ /* 0x000564000c1e1920 */
.L_x_91:
[----:B------:R-:W-:Y:S05]  /*6fb0*/  BSYNC B1 ;  /* 0x0000000000017941 */ /* 0x000fea0003800000 */
.L_x_90:
[----:B------:R-:W3:Y:S01]  /*6fc0*/  LDL.LU R23, [R1+0xb4] ;  /* 0x0000b40001177983 */ /* 0x000ee20000300800 */
[----:B------:R-:W-:Y:S02]  /*6fd0*/  UIMAD.WIDE.U32 UR14, UR24, 0x7, UR14 ;  /* 0x00000007180e78a5 */ /* 0x000fe4000f8e000e */
[----:B--2---:R-:W-:Y:S01]  /*6fe0*/  IMAD.U32 R18, RZ, RZ, UR24 ;  /* 0x00000018ff127e24 */ /* 0x004fe2000f8e00ff */
[----:B------:R-:W-:Y:S01]  /*6ff0*/  BSSY B1, `(.L_x_92) ;  /* 0x0000013000017945 */ /* 0x000fe20003800000 */
[----:B-----5:R-:W-:Y:S01]  /*7000*/  IMAD R22, R11, UR21, RZ ;  /* 0x000000150b167c24 */ /* 0x020fe2000f8e02ff */
        /* <DEDUP_REMOVED lines=9> */
[----:B------:R-:W-:Y:S01]  /*70a0*/  IMAD.U32 R18, RZ, RZ, UR16 ;  /* 0x00000010ff127e24 */ /* 0x000fe2000f8e00ff */
[----:B------:R-:W-:-:S03]  /*70b0*/  ISETP.GT.AND P4, PT, R0, 0x58, P2 ;  /* 0x000000580000780c */ /* 0x000fc60001784270 */
[----:B------:R-:W-:-:S04]  /*70c0*/  IMAD.WIDE.U32 R18, R18, 0x160, R14 ;  /* 0x0000016012127825 */ /* 0x000fc800078e000e */
[----:B------:R-:W-:Y:S02]  /*70d0*/  VIADD R19, R19, UR31 ;  /* 0x0000001f13137c36 */ /* 0x000fe40008000000 */
[----:B---3--:R-:W-:-:S05]  /*70e0*/  IMAD R22, R23, UR22, R22 ;  /* 0x0000001617167c24 */ /* 0x008fca000f8e0216 */
[----:B------:R2:W-:Y:S01]  /*70f0*/  @P3 STG.E desc[UR18][R18.64], R22 ;  /* 0x0000001612003986 */ /* 0x0005e2000c101912 */
[----:B------:R-:W-:Y:S05]  /*7100*/  @!P4 BRA `(.L_x_93) ;  /* 0x000000000004c947 */ /* 0x000fea0003800000 */
[----:B------:R3:W5:Y:S02]  /*7110*/  LDG.E.LTC128B R11, desc[UR18][R228.64+0x20] ;  /* 0x00002012e40b7981 */ /* 0x000764000c1e1920 */
.L_x_93:
[----:B------:R-:W-:Y:S05]  /*7120*/  BSYNC B1 ;  /* 0x0000000000017941 */ /* 0x000fea0003800000 */
.L_x_92:
        /* <DEDUP_REMOVED lines=19> */
.L_x_95:
[----:B------:R-:W-:Y:S05]  /*7260*/  BSYNC B1 ;  /* 0x0000000000017941 */ /* 0x000fea0003800000 */
.L_x_94:
        /* <DEDUP_REMOVED lines=31> */
.L_x_97:
[----:B------:R-:W-:Y:S05]  /*7460*/  BSYNC B1 ;  /* 0x0000000000017941 */ /* 0x000fea0003800000 */
.L_x_96:
[----:B01----:R-:W3:Y:S01]  /*7470*/  LDL.LU R153, [R1+0xc4] ;  /* 0x0000c40001997983 */ /* 0x003ee20000300800 */
        /* <DEDUP_REMOVED lines=21> */
.L_x_99:
[----:B------:R-:W-:Y:S05]  /*75d0*/  BSYNC B1 ;  /* 0x0000000000017941 */ /* 0x000fea0003800000 */
.L_x_98:
        /* <DEDUP_REMOVED lines=19> */
.L_x_101:
[----:B------:R-:W-:Y:S05]  /*7710*/  BSYNC B1 ;  /* 0x0000000000017941 */ /* 0x000fea0003800000 */
.L_x_100:
        /* <DEDUP_REMOVED lines=31> */
.L_x_103:
[----:B------:R-:W-:Y:S05]  /*7910*/  BSYNC B1 ;  /* 0x0000000000017941 */ /* 0x000fea0003800000 */
.L_x_102:
        /* <DEDUP_REMOVED lines=22> */
.L_x_105:
[----:B------:R-:W-:Y:S05]  /*7a80*/  BSYNC B1 ;  /* 0x0000000000017941 */ /* 0x000fea0003800000 */
.L_x_104:
        /* <DEDUP_REMOVED lines=19> */
.L_x_107:
[----:B------:R-:W-:Y:S05]  /*7bc0*/  BSYNC B1 ;  /* 0x0000000000017941 */ /* 0x000fea0003800000 */
.L_x_106:
        /* <DEDUP_REMOVED lines=15> */
[----:B------:R-:W-:Y:S01]  /*7cc0*/  IADD3 R156, P4, R152, UR24, RZ ;  /* 0x00000018989c7c10 */ /* 0x000fe2000ff9e0ff */
[----:B------:R-:W-:Y:S01]  /*7cd0*/  BSSY B1, `(.L_x_108) ;  /* 0x000000f000017945 */ /* 0x000fe20003800000 */
[----:B------:R-:W-:Y:S02]  /*7ce0*/  ISETP.GT.AND P3, PT, R0, 0x71, P1 ;  /* 0x000000710000780c */ /* 0x000fe40000f64270 */
[----:B------:R-:W-:Y:S02]  /*7cf0*/  IADD3.X R157, R153, UR25, RZ, P4, !PT ;  /* 0x00000019999d7c10 */ /* 0x000fe4000a7fe4ff */
[----:B------:R-:W-:Y:S01]  /*7d00*/  IADD3 R153, P4, R156, R6, RZ ;  /* 0x000000069c997210 */ /* 0x000fe20007f9e0ff */
[----:B----4-:R-:W-:-:S04]  /*7d10*/  IMAD.U32 R154, RZ, RZ, UR16 ;  /* 0x00000010ff9a7e24 */ /* 0x010fc8000f8e00ff */
[----:B------:R-:W-:-:S04]  /*7d20*/  IMAD.WIDE.U32 R154, R154, 0x1c0, R12 ;  /* 0x000001c09a9a7825 */ /* 0x000fc800078e000c */
[----:B------:R-:W-:Y:S02]  /*7d30*/  VIADD R155, R155, UR31 ;  /* 0x0000001f9b9b7c36 */ /* 0x000fe40008000000 */
        /* <DEDUP_REMOVED lines=8> */
.L_x_109:
[----:B------:R-:W-:Y:S05]  /*7dc0*/  BSYNC B1 ;  /* 0x0000000000017941 */ /* 0x000fea0003800000 */
.L_x_108:
        /* <DEDUP_REMOVED lines=22> */
.L_x_111:
[----:B------:R-:W-:Y:S05]  /*7f30*/  BSYNC B1 ;  /* 0x0000000000017941 */ /* 0x000fea0003800000 */
.L_x_110:
        /* <DEDUP_REMOVED lines=19> */
.L_x_113:
[----:B------:R-:W-:Y:S05]  /*8070*/  BSYNC B1 ;  /* 0x0000000000017941 */ /* 0x000fea0003800000 */
.L_x_112:
        /* <DEDUP_REMOVED lines=31> */
.L_x_115:
[----:B------:R-:W-:Y:S05]  /*8270*/  BSYNC B1 ;  /* 0x0000000000017941 */ /* 0x000fea0003800000 */
.L_x_114:
        /* <DEDUP_REMOVED lines=22> */
.L_x_117:
[----:B------:R-:W-:Y:S05]  /*83e0*/  BSYNC B1 ;  /* 0x0000000000017941 */ /* 0x000fea0003800000 */
.L_x_116:
        /* <DEDUP_REMOVED lines=19> */
.L_x_119:
[----:B------:R-:W-:Y:S05]  /*8520*/  BSYNC B1 ;  /* 0x0000000000017941 */ /* 0x000fea0003800000 */
.L_x_118:
[----:B------:R-:W4:Y:S01]  /*8530*/  LDL.LU R166, [R1+0xfc] ;  /* 0x0000fc0001a67983 */ /* 0x000f220000300800 */
[----:B-----5:R-:W-:-:S03]  /*8540*/  IMAD R164, R11, UR21, RZ ;  /* 0x000000150ba47c24 */ /* 0x020fc6000f8e02ff */
[----:B------:R-:W3:Y:S01]  /*8550*/  LDL.LU R165, [R1+0x100] ;  /* 0x0001000001a57983 */ /* 0x000ee20000300800 */
[----:B----4-:R-:W-:-:S05]  /*8560*/  IMAD R164, R166, UR22, R164 ;  /* 0x00000016a6a47c24 */ /* 0x010fca000f8e02a4 */
[----:B------:R4:W-:Y:S01]  /*8570*/  @P3 STG.E desc[UR18][R162.64+0x20], R164 ;  /* 0x000020a4a2003986 */ /* 0x0009e2000c101912 */
[----:B------:R-:W-:Y:S01]  /*8580*/  ISETP.GT.AND P3, PT, R0, 0x80, P1 ;  /* 0x000000800000780c */ /* 0x000fe20000f64270 */
        /* <DEDUP_REMOVED lines=8> */
[----:B------:R-:W-:Y:S01]  /*8610*/  USHF.L.U32 UR31, UR16, 0x9, URZ ;  /* 0x00000009101f7899 */ /* 0x000fe2000800063f */
[----:B------:R-:W-:Y:S01]  /*8620*/  BSSY B1, `(.L_x_120) ;  /* 0x0000010000017945 */ /* 0x000fe20003800000 */
[----:B------:R-:W-:-:S04]  /*8630*/  USHF.L.U64.HI UR32, UR16, 0x9, UR17 ;  /* 0x0000000910207899 */ /* 0x000fc80008010211 */
[----:B----4-:R-:W-:-:S04]  /*8640*/  IADD3 R160, P4, R12, UR31, RZ ;  /* 0x0000001f0ca07c10 */ /* 0x010fc8000ff9e0ff */
[----:B------:R-:W-:Y:S02]  /*8650*/  IADD3.X R161, R13, UR32, RZ, P4, !PT ;  /* 0x000000200da17c10 */ /* 0x000fe4000a7fe4ff */
[----:B------:R-:W-:-:S04]  /*8660*/  IADD3 R162, P4, R162, UR24, RZ ;  /* 0x00000018a2a27c10 */ /* 0x000fc8000ff9e0ff */
[----:B------:R-:W-:Y:S01]  /*8670*/  IADD3.X R163, R163, UR25, RZ, P4, !PT ;  /* 0x00000019a3a37c10 */ /* 0x000fe2000a7fe4ff */
[----:B--2---:R-:W-:-:S04]  /*8680*/  IMAD R164, R11, UR21, RZ ;  /* 0x000000150ba47c24 */ /* 0x004fc8000f8e02ff */
[----:B---3--:R-:W-:Y:S01]  /*8690*/  IMAD R164, R165, UR22, R164 ;  /* 0x00000016a5a47c24 */ /* 0x008fe2000f8e02a4 */
[----:B------:R-:W-:-:S04]  /*86a0*/  IADD3 R165, P4, R162, R6, RZ ;  /* 0x00000006a2a57210 */ /* 0x000fc80007f9e0ff */
[----:B------:R2:W-:Y:S01]  /*86b0*/  @P3 STG.E desc[UR18][R160.64], R164 ;  /* 0x000000a4a0003986 */ /* 0x0005e2000c101912 */
[----:B------:R-:W-:Y:S01]  /*86c0*/  ISETP.GT.AND P3, PT, R0, 0x81, P1 ;  /* 0x000000810000780c */ /* 0x000fe20000f64270 */
[----:B------:R-:W-:Y:S01]  /*86d0*/  IMAD.X R166, R163, 0x1, R5, P4 ;  /* 0x00000001a3a67824 */ /* 0x000fe200020e0605 */
[----:B--2---:R-:W-:-:S04]  /*86e0*/  LEA R164, P4, R165, UR26, 0x2 ;  /* 0x0000001aa5a47c11 */ /* 0x004fc8000f8810ff */
[----:B------:R-:W-:-:S07]  /*86f0*/  LEA.HI.X R165, R165, UR27, R166, 0x2, P4 ;  /* 0x0000001ba5a57c11 */ /* 0x000fce000a0f14a6 */
[----:B------:R-:W-:Y:S05]  /*8700*/  @!P3 BRA `(.L_x_121) ;  /* 0x000000000004b947 */ /* 0x000fea0003800000 */
[----:B------:R2:W5:Y:S02]  /*8710*/  LDG.E.LTC128B R11, desc[UR18][R164.64] ;  /* 0x00000012a40b7981 */ /* 0x000564000c1e1920 */
.L_x_121:
[----:B------:R-:W-:Y:S05]  /*8720*/  BSYNC B1 ;  /* 0x0000000000017941 */ /* 0x000fea0003800000 */
.L_x_120:
[----:B------:R-:W3:Y:S01]  /*8730*/  LDL.LU R169, [R1+0x104] ;  /* 0x0001040001a97983 */ /* 0x000ee20000300800 */
[----:B------:R-:W-:Y:S02]  /*8740*/  UIMAD.WIDE.U32 UR14, UR24, 0x7, UR14 ;  /* 0x00000007180e78a5 */ /* 0x000fe4000f8e000e */
[----:B--2---:R-:W-:Y:S01]  /*8750*/  IMAD.U32 R164, RZ, RZ, UR24 ;  /* 0x00000018ffa47e24 */ /* 0x004fe2000f8e00ff */
[----:B------:R-:W-:Y:S01]  /*8760*/  ISETP.GT.AND P5, PT, R0, 0x80, P2 ;  /* 0x000000800000780c */ /* 0x000fe200017a4270 */
[----:B-----5:R-:W-:Y:S01]  /*8770*/  IMAD R168, R11, UR21, RZ ;  /* 0x000000150ba87c24 */ /* 0x020fe2000f8e02ff */
[----:B------:R-:W-:Y:S01]  /*8780*/  UIADD3 UR14, UP0, UR14, UR24, URZ ;  /* 0x000000180e0e7290 */ /* 0x000fe2000ff1e03f */
[----:B------:R-:W-:Y:S03]  /*8790*/  BSSY B1, `(.L_x_122) ;  /* 0x000000f000017945 */ /* 0x000fe60003800000 */
[----:B------:R-:W-:-:S06]  /*87a0*/  UIADD3.X UR15, UR25, UR10, UR15, UP0, !UPT ;  /* 0x0000000a190f7290 */ /* 0x000fcc00087fe40f */
[----:B------:R-:W-:-:S03]  /*87b0*/  IMAD.WIDE.U32 R164, R8, R164, UR14 ;  /* 0x0000000e08a47e25 */ /* 0x000fc6000f8e00a4 */
[----:B------:R-:W-:-:S04]  /*87c0*/  IADD3 R166, P4, R2, R164, RZ ;  /* 0x000000a402a67210 */ /* 0x000fc80007f9e0ff */
[----:B------:R-:W-:-:S03]  /*87d0*/  IADD3.X R167, R3, R9, R165, P4, !PT ;  /* 0x0000000903a77210 */ /* 0x000fc600027fe4a5 */
[----:B------:R-:W-:-:S05]  /*87e0*/  IMAD.WIDE.U32 R166, R10, UR8, R166 ;  /* 0x000000080aa67c25 */ /* 0x000fca000f8e00a6 */
[----:B------:R-:W-:Y:S02]  /*87f0*/  IADD3 R165, R167, UR9, RZ ;  /* 0x00000009a7a57c10 */ /* 0x000fe4000fffe0ff */
[----:B------:R-:W-:-:S04]  /*8800*/  LEA R164, P4, R166, UR26, 0x2 ;  /* 0x0000001aa6a47c11 */ /* 0x000fc8000f8810ff */
[----:B------:R-:W-:Y:S02]  /*8810*/  LEA.HI.X R165, R166, UR27, R165, 0x2, P4 ;  /* 0x0000001ba6a57c11 */ /* 0x000fe4000a0f14a5 */
[----:B------:R-:W-:-:S04]  /*8820*/  IADD3 R166, P4, R14, UR31, RZ ;  /* 0x0000001f0ea67c10 */ /* 0x000fc8000ff9e0ff */
[----:B------:R-:W-:Y:S01]  /*8830*/  IADD3.X R167, R15, UR32, RZ, P4, !PT ;  /* 0x000000200fa77c10 */ /* 0x000fe2000a7fe4ff */
[----:B---3--:R-:W-:-:S05]  /*8840*/  IMAD R168, R169, UR22, R168 ;  /* 0x00000016a9a87c24 */ /* 0x008fca000f8e02a8 */
[----:B------:R2:W-:Y:S01]  /*8850*/  @P3 STG.E desc[UR18][R166.64], R168 ;  /* 0x000000a8a6003986 */ /* 0x0005e2000c101912 */
[----:B------:R-:W-:Y:S05]  /*8860*/  @!P5 BRA `(.L_x_123) ;  /* 0x000000000004d947 */ /* 0x000fea0003800000 */
[----:B------:R3:W5:Y:S02]  /*8870*/  LDG.E.LTC128B R11, desc[UR18][R164.64+0x20] ;  /* 0x00002012a40b7981 */ /* 0x000764000c1e1920 */
.L_x_123:
[----:B------:R-:W-:Y:S05]  /*8880*/  BSYNC B1 ;  /* 0x0000000000017941 */ /* 0x000fea0003800000 */
.L_x_122:
        /* <DEDUP_REMOVED lines=12> */
[----:B------:R-:W-:-:S04]  /*8950*/  IMAD.WIDE.U32 R168, R10, UR8, R168 ;  /* 0x000000080aa87c25 */ /* 0x000fc8000f8e00a8 */
[----:B------:R-:W-:Y:S01]  /*8960*/  VIADD R161, R169, UR9 ;  /* 0x00000009a9a17c36 */ /* 0x000fe20008000000 */
[----:B------:R-:W-:-:S04]  /*8970*/  LEA R160, P3, R168, UR26, 0x2 ;  /* 0x0000001aa8a07c11 */ /* 0x000fc8000f8610ff */
[----:B------:R-:W-:Y:S02]  /*8980*/  LEA.HI.X R161, R168, UR27, R161, 0x2, P3 ;  /* 0x0000001ba8a17c11 */ /* 0x000fe400098f14a1 */
[----:B------:R-:W-:-:S13]  /*8990*/  ISETP.GT.AND P3, PT, R0, 0x81, P2 ;  /* 0x000000810000780c */ /* 0x000fda0001764270 */
[----:B------:R-:W-:Y:S05]  /*89a0*/  @!P3 BRA `(.L_x_125) ;  /* 0x000000000004b947 */ /* 0x000fea0003800000 */
[----:B------:R2:W5:Y:S02]  /*89b0*/  LDG.E.LTC128B R11, desc[UR18][R160.64+0x20] ;  /* 0x00002012a00b7981 */ /* 0x000564000c1e1920 */
.L_x_125:
[----:B------:R-:W-:Y:S05]  /*89c0*/  BSYNC B1 ;  /* 0x0000000000017941 */ /* 0x000fea0003800000 */
.L_x_124:
        /* <DEDUP_REMOVED lines=19> */
[----:B----4-:R-:W-:-:S05]  /*8b00*/  MOV R166, UR16 ;  /* 0x0000001000a67c02 */ /* 0x010fca0008000f00 */
[----:B------:R-:W-:-:S04]  /*8b10*/  IMAD.WIDE.U32 R166, R166, 0x220, R12 ;  /* 0x00000220a6a67825 */ /* 0x000fc800078e000c */
[----:B------:R-:W-:Y:S02]  /*8b20*/  VIADD R167, R167, UR31 ;  /* 0x0000001fa7a77c36 */ /* 0x000fe40008000000 */
[----:B--2---:R-:W-:-:S04]  /*8b30*/  IMAD R168, R11, UR21, RZ ;  /* 0x000000150ba87c24 */ /* 0x004fc8000f8e02ff */
[----:B---3--:R-:W-:Y:S01]  /*8b40*/  IMAD R168, R169, UR22, R168 ;  /* 0x00000016a9a87c24 */ /* 0x008fe2000f8e02a8 */
[----:B------:R-:W-:-:S04]  /*8b50*/  IADD3 R169, P4, R162, R6, RZ ;  /* 0x00000006a2a97210 */ /* 0x000fc80007f9e0ff */
[----:B------:R2:W-:Y:S01]  /*8b60*/  @P5 STG.E desc[UR18][R166.64], R168 ;  /* 0x000000a8a6005986 */ /* 0x0005e2000c101912 */
[----:B------:R-:W-:Y:S01]  /*8b70*/  IMAD.X R170, R163, 0x1, R5, P4 ;  /* 0x00000001a3aa7824 */ /* 0x000fe200020e0605 */
[----:B--2---:R-:W-:-:S04]  /*8b80*/  LEA R168, P4, R169, UR26, 0x2 ;  /* 0x0000001aa9a87c11 */ /* 0x004fc8000f8810ff */
[----:B------:R-:W-:Y:S01]  /*8b90*/  LEA.HI.X R169, R169, UR27, R170, 0x2, P4 ;  /* 0x0000001ba9a97c11 */ /* 0x000fe2000a0f14aa */
[----:B------:R-:W-:Y:S08]  /*8ba0*/  @!P3 BRA `(.L_x_127) ;  /* 0x000000000004b947 */ /* 0x000ff00003800000 */
[----:B------:R2:W5:Y:S02]  /*8bb0*/  LDG.E.LTC128B R11, desc[UR18][R168.64] ;  /* 0x00000012a80b7981 */ /* 0x000564000c1e1920 */
.L_x_127:
[----:B------:R-:W-:Y:S05]  /*8bc0*/  BSYNC B1 ;  /* 0x0000000000017941 */ /* 0x000fea0003800000 */
.L_x_126:
        /* <DEDUP_REMOVED lines=16> */
[----:B------:R-:W-:-:S05]  /*8cd0*/  IMAD.WIDE.U32 R170, R170, 0x220, R14 ;  /* 0x00000220aaaa7825 */ /* 0x000fca00078e000e */
[----:B------:R-:W-:Y:S01]  /*8ce0*/  IADD3 R171, R171, UR31, RZ ;  /* 0x0000001fabab7c10 */ /* 0x000fe2000fffe0ff */
[----:B---3--:R-:W-:-:S05]  /*8cf0*/  IMAD R172, R173, UR22, R172 ;  /* 0x00000016adac7c24 */ /* 0x008fca000f8e02ac */
[----:B------:R2:W-:Y:S01]  /*8d00*/  @P3 STG.E desc[UR18][R170.64], R172 ;  /* 0x000000acaa003986 */ /* 0x0005e2000c101912 */
[----:B------:R-:W-:Y:S05]  /*8d10*/  @!P4 BRA `(.L_x_129) ;  /* 0x000000000004c947 */ /* 0x000fea0003800000 */
[----:B------:R3:W5:Y:S02]  /*8d20*/  LDG.E.LTC128B R11, desc[UR18][R168.64+0x20] ;  /* 0x00002012a80b7981 */ /* 0x000764000c1e1920 */
.L_x_129:
[----:B------:R-:W-:Y:S05]  /*8d30*/  BSYNC B1 ;  /* 0x0000000000017941 */ /* 0x000fea0003800000 */
.L_x_128:
        /* <DEDUP_REMOVED lines=19> */
.L_x_131:
[----:B------:R-:W-:Y:S05]  /*8e70*/  BSYNC B1 ;  /* 0x0000000000017941 */ /* 0x000fea0003800000 */
.L_x_130:
        /* <DEDUP_REMOVED lines=31> */
.L_x_133:
[----:B------:R-:W-:Y:S05]  /*9070*/  BSYNC B1 ;  /* 0x0000000000017941 */ /* 0x000fea0003800000 */
.L_x_132:
        /* <DEDUP_REMOVED lines=22> */
.L_x_135:
[----:B------:R-:W-:Y:S05]  /*91e0*/  BSYNC B1 ;  /* 0x0000000000017941 */ /* 0x000fea0003800000 */
.L_x_134:
        /* <DEDUP_REMOVED lines=19> */
.L_x_137:
[----:B------:R-:W-:Y:S05]  /*9320*/  BSYNC B1 ;  /* 0x0000000000017941 */ /* 0x000fea0003800000 */
.L_x_136:
        /* <DEDUP_REMOVED lines=31> */
.L_x_139:
[----:B------:R-:W-:Y:S05]  /*9520*/  BSYNC B1 ;  /* 0x0000000000017941 */ /* 0x000fea0003800000 */
.L_x_138:
        /* <DEDUP_REMOVED lines=22> */
.L_x_141:
[----:B------:R-:W-:Y:S05]  /*9690*/  BSYNC B1 ;  /* 0x0000000000017941 */ /* 0x000fea0003800000 */
.L_x_140:
        /* <DEDUP_REMOVED lines=19> */
.L_x_143:
[----:B------:R-:W-:Y:S05]  /*97d0*/  BSYNC B1 ;  /* 0x0000000000017941 */ /* 0x000fea0003800000 */
.L_x_142:
        /* <DEDUP_REMOVED lines=31> */
.L_x_145:
[----:B------:R-:W-:Y:S05]  /*99d0*/  BSYNC B1 ;  /* 0x0000000000017941 */ /* 0x000fea0003800000 */
.L_x_144:
        /* <DEDUP_REMOVED lines=22> */
.L_x_147:
[----:B------:R-:W-:Y:S05]  /*9b40*/  BSYNC B1 ;  /* 0x0000000000017941 */ /* 0x000fea0003800000 */
.L_x_146:
        /* <DEDUP_REMOVED lines=19> */
.L_x_149:
[----:B------:R-:W-:Y:S05]  /*9c80*/  BSYNC B1 ;  /* 0x0000000000017941 */ /* 0x000fea0003800000 */
.L_x_148:
        /* <DEDUP_REMOVED lines=31> */
.L_x_151:
[----:B------:R-:W-:Y:S05]  /*9e80*/  BSYNC B1 ;  /* 0x0000000000017941 */ /* 0x000fea0003800000 */
.L_x_150:
        /* <DEDUP_REMOVED lines=22> */
.L_x_153:
[----:B------:R-:W-:Y:S05]  /*9ff0*/  BSYNC B1 ;  /* 0x0000000000017941 */ /* 0x000fea0003800000 */
.L_x_152:
        /* <DEDUP_REMOVED lines=19> */
.L_x_155:
[----:B------:R-:W-:Y:S05]  /*a130*/  BSYNC B1 ;  /* 0x0000000000017941 */ /* 0x000fea0003800000 */
.L_x_154:
        /* <DEDUP_REMOVED lines=31> */
.L_x_157:
[----:B------:R-:W-:Y:S05]  /*a330*/  BSYNC B1 ;  /* 0x0000000000017941 */ /* 0x000fea0003800000 */
.L_x_156:
        /* <DEDUP_REMOVED lines=22> */
.L_x_159:
[----:B------:R-:W-:Y:S05]  /*a4a0*/  BSYNC B1 ;  /* 0x0000000000017941 */ /* 0x000fea0003800000 */
.L_x_158:
        /* <DEDUP_REMOVED lines=19> */
.L_x_161:
[----:B------:R-:W-:Y:S05]  /*a5e0*/  BSYNC B1 ;  /* 0x0000000000017941 */ /* 0x000fea0003800000 */
.L_x_160:
        /* <DEDUP_REMOVED lines=9> */
[----:B------:R-:W-:-:S04]  /*a680*/  IADD3 R191, P3, R6, R162, RZ ;  /* 0x000000a206bf7210 */ /* 0x000fc80007f7e0ff */
[----:B------:R-:W-:Y:S02]  /*a690*/  IADD3.X R192, R163, R5, RZ, P3, !PT ;  /* 0x00000005a3c07210 */ /* 0x000fe40001ffe4ff */
[----:B------:R-:W-:-:S04]  /*a6a0*/  LEA R190, P3, R191, UR26, 0x2 ;  /* 0x0000001abfbe7c11 */ /* 0x000fc8000f8610ff */
[----:B------:R-:W-:-:S05]  /*a6b0*/  LEA.HI.X R191, R191, UR27, R192, 0x2, P3 ;  /* 0x0000001bbfbf7c11 */ /* 0x000fca00098f14c0 */
[----:B------:R4:W2:Y:S01]  /*a6c0*/  @P5 LDG.E.LTC128B R11, desc[UR18][R190.64] ;  /* 0x00000012be0b5981 */ /* 0x0008a2000c1e1920 */
[----:B------:R-:W-:Y:S01]  /*a6d0*/  UIMAD UR31, UR17, 0x2e0, URZ ;  /* 0x000002e0111f78a4 */ /* 0x000fe2000f8e023f */
[----:B------:R-:W-:Y:S01]  /*a6e0*/  IADD3 R162, P4, R162, UR24, RZ ;  /* 0x00000018a2a27c10 */ /* 0x000fe2000ff9e0ff */
[----:B------:R-:W-:Y:S01]  /*a6f0*/  BSSY B1, `(.L_x_162) ;  /* 0x000000f000017945 */ /* 0x000fe20003800000 */
[----:B------:R-:W-:Y:S02]  /*a700*/  ISETP.GT.AND P3, PT, R0, 0xb9, P1 ;  /* 0x000000b90000780c */ /* 0x000fe40000f64270 */
[----:B------:R-:W-:Y:S01]  /*a710*/  IADD3.X R163, R163, UR25, RZ, P4, !PT ;  /* 0x00000019a3a37c10 */ /* 0x000fe2000a7fe4ff */
[----:B----4-:R-:W-:-:S04]  /*a720*/  IMAD.U32 R190, RZ, RZ, UR16 ;  /* 0x00000010ffbe7e24 */ /* 0x010fc8000f8e00ff */
        /* <DEDUP_REMOVED lines=11> */
.L_x_163:
[----:B------:R-:W-:Y:S05]  /*a7e0*/  BSYNC B1 ;  /* 0x0000000000017941 */ /* 0x000fea0003800000 */
.L_x_162:
        /* <DEDUP_REMOVED lines=10> */
[----:B------:R-:W-:-:S05]  /*a890*/  IMAD.WIDE.U32 R194, R10, UR8, R194 ;  /* 0x000000080ac27c25 */ /* 0x000fca000f8e00c2 */
[----:B------:R-:W-:Y:S02]  /*a8a0*/  IADD3 R193, R195, UR9, RZ ;  /* 0x00000009c3c17c10 */ /* 0x000fe4000fffe0ff */
        /* <DEDUP_REMOVED lines=10> */
.L_x_165:
[----:B------:R-:W-:Y:S05]  /*a950*/  BSYNC B1 ;  /* 0x0000000000017941 */ /* 0x000fea0003800000 */
.L_x_164:
        /* <DEDUP_REMOVED lines=19> */
.L_x_167:
[----:B------:R-:W-:Y:S05]  /*aa90*/  BSYNC B1 ;  /* 0x0000000000017941 */ /* 0x000fea0003800000 */
.L_x_166:
[----:B------:R-:W4:Y:S01]  /*aaa0*/  LDL.LU R198, [R1+0x17c] ;  /* 0x00017c0001c67983 */ /* 0x000f220000300800 */
[----:B-----5:R-:W-:Y:S01]  /*aab0*/  IMAD R196, R11, UR21, RZ ;  /* 0x000000150bc47c24 */ /* 0x020fe2000f8e02ff */
[----:B------:R-:W-:Y:S02]  /*aac0*/  ISETP.GT.AND P5, PT, R0, 0xc0, P1 ;  /* 0x000000c00000780c */ /* 0x000fe40000fa4270 */
[----:B------:R-:W3:Y:S01]  /*aad0*/  LDL.LU R197, [R1+0x180] ;  /* 0x0001800001c57983 */ /* 0x000ee20000300800 */
[----:B----4-:R-:W-:-:S05]  /*aae0*/  IMAD R196, R198, UR22, R196 ;  /* 0x00000016c6c47c24 */ /* 0x010fca000f8e02c4 */
[----:B------:R4:W-:Y:S02]  /*aaf0*/  @P3 STG.E desc[UR18][R194.64+0x20], R196 ;  /* 0x000020c4c2003986 */ /* 0x0009e4000c101912 */
[----:B----4-:R-:W-:-:S05]  /*ab00*/  MOV R194, UR24 ;  /* 0x0000001800c27c02 */ /* 0x010fca0008000f00 */
        /* <DEDUP_REMOVED lines=19> */
[----:B------:R-:W-:Y:S02]  /*ac40*/  IADD3.X R198, R163, R5, RZ, P4, !PT ;  /* 0x00000005a3c67210 */ /* 0x000fe400027fe4ff */
[----:B--2---:R-:W-:-:S04]  /*ac50*/  LEA R196, P4, R197, UR26, 0x2 ;  /* 0x0000001ac5c47c11 */ /* 0x004fc8000f8810ff */
[----:B------:R-:W-:Y:S01]  /*ac60*/  LEA.HI.X R197, R197, UR27, R198, 0x2, P4 ;  /* 0x0000001bc5c57c11 */ /* 0x000fe2000a0f14c6 */
[----:B------:R-:W-:Y:S08]  /*ac70*/  @!P3 BRA `(.L_x_169) ;  /* 0x000000000004b947 */ /* 0x000ff00003800000 */
[----:B------:R2:W5:Y:S02]  /*ac80*/  LDG.E.LTC128B R11, desc[UR18][R196.64] ;  /* 0x00000012c40b7981 */ /* 0x000564000c1e1920 */
.L_x_169:
[----:B------:R-:W-:Y:S05]  /*ac90*/  BSYNC B1 ;  /* 0x0000000000017941 */ /* 0x000fea0003800000 */
.L_x_168:
        /* <DEDUP_REMOVED lines=22> */
.L_x_171:
[----:B------:R-:W-:Y:S05]  /*ae00*/  BSYNC B1 ;  /* 0x0000000000017941 */ /* 0x000fea0003800000 */
.L_x_170:
        /* <DEDUP_REMOVED lines=8> */
[----:B--2---:R-:W-:-:S05]  /*ae90*/  MOV R194, UR24 ;  /* 0x0000001800c27c02 */ /* 0x004fca0008000f00 */
        /* <DEDUP_REMOVED lines=10> */
.L_x_173:
[----:B------:R-:W-:Y:S05]  /*af40*/  BSYNC B1 ;  /* 0x0000000000017941 */ /* 0x000fea0003800000 */
.L_x_172:
        /* <DEDUP_REMOVED lines=31> */
.L_x_175:
[----:B------:R-:W-:Y:S05]  /*b140*/  BSYNC B1 ;  /* 0x0000000000017941 */ /* 0x000fea0003800000 */
.L_x_174:
        /* <DEDUP_REMOVED lines=13> */
[----:B------:R-:W-:Y:S02]  /*b220*/  LEA.HI.X R201, R202, UR27, R201, 0x2, P4 ;  /* 0x0000001bcac97c11 */ /* 0x000fe4000a0f14c9 */
[----:B------:R-:W-:Y:S02]  /*b230*/  MOV R202, UR16 ;  /* 0x0000001000ca7c02 */ /* 0x000fe40008000f00 */
[----:B------:R-:W-:-:S03]  /*b240*/  ISETP.GT.AND P4, PT, R0, 0xc8, P2 ;  /* 0x000000c80000780c */ /* 0x000fc60001784270 */
[----:B------:R-:W-:-:S04]  /*b250*/  IMAD.WIDE.U32 R202, R202, 0x320, R14 ;  /* 0x00000320caca7825 */ /* 0x000fc800078e000e */
[----:B------:R-:W-:Y:S02]  /*b260*/  VIADD R203, R203, UR31 ;  /* 0x0000001fcbcb7c36 */ /* 0x000fe40008000000 */
[----:B---3--:R-:W-:-:S05]  /*b270*/  IMAD R204, R205, UR22, R204 ;  /* 0x00000016cdcc7c24 */ /* 0x008fca000f8e02cc */
[----:B------:R2:W-:Y:S01]  /*b280*/  @P3 STG.E desc[UR18][R202.64], R204 ;  /* 0x000000ccca003986 */ /* 0x0005e2000c101912 */
[----:B------:R-:W-:Y:S05]  /*b290*/  @!P4 BRA `(.L_x_177) ;  /* 0x000000000004c947 */ /* 0x000fea0003800000 */
[----:B------:R3:W5:Y:S02]  /*b2a0*/  LDG.E.LTC128B R11, desc[UR18][R200.64+0x20] ;  /* 0x00002012c80b7981 */ /* 0x000764000c1e1920 */
.L_x_177:
[----:B------:R-:W-:Y:S05]  /*b2b0*/  BSYNC B1 ;  /* 0x0000000000017941 */ /* 0x000fea0003800000 */
.L_x_176:
        /* <DEDUP_REMOVED lines=19> */
.L_x_179:
[----:B------:R-:W-:Y:S05]  /*b3f0*/  BSYNC B1 ;  /* 0x0000000000017941 */ /* 0x000fea0003800000 */
.L_x_178:
[----:B------:R-:W4:Y:S01]  /*b400*/  LDL.LU R206, [R1+0x19c] ;  /* 0x00019c0001ce7983 */ /* 0x000f220000300800 */
[----:B-----5:R-:W-:Y:S01]  /*b410*/  IMAD R204, R11, UR21, RZ ;  /* 0x000000150bcc7c24 */ /* 0x020fe2000f8e02ff */
[----:B------:R-:W-:Y:S02]  /*b420*/  ISETP.GT.AND P5, PT, R0, 0xd0, P1 ;  /* 0x000000d00000780c */ /* 0x000fe40000fa4270 */
[----:B------:R-:W3:Y:S01]  /*b430*/  LDL.LU R205, [R1+0x1a0] ;  /* 0x0001a00001cd7983 */ /* 0x000ee20000300800 */
[----:B----4-:R-:W-:-:S05]  /*b440*/  IMAD R204, R206, UR22, R204 ;  /* 0x00000016cecc7c24 */ /* 0x010fca000f8e02cc */
[----:B------:R4:W-:Y:S02]  /*b450*/  @P3 STG.E desc[UR18][R202.64+0x20], R204 ;  /* 0x000020ccca003986 */ /* 0x0009e4000c101912 */
[----:B----4-:R-:W-:-:S04]  /*b460*/  IMAD.U32 R202, RZ, RZ, UR24 ;  /* 0x00000018ffca7e24 */ /* 0x010fc8000f8e00ff */
[----:B------:R-:W-:-:S05]  /*b470*/  IMAD.WIDE.U32 R162, R202, 0x7, R162 ;  /* 0x00000007caa27825 */ /* 0x000fca00078e00a2 */
[----:B------:R-:W-:Y:S02]  /*b480*/  IADD3 R163, R163, UR10, RZ ;  /* 0x0000000aa3a37c10 */ /* 0x000fe4000fffe0ff */
        /* <DEDUP_REMOVED lines=22> */
.L_x_181:
[----:B------:R-:W-:Y:S05]  /*b5f0*/  BSYNC B1 ;  /* 0x0000000000017941 */ /* 0x000fea0003800000 */
.L_x_180:
[----:B------:R-:W3:Y:S01]  /*b600*/  LDL.LU R209, [R1+0x1a4] ;  /* 0x0001a40001d17983 */ /* 0x000ee20000300800 */
[----:B------:R-:W-:Y:S02]  /*b610*/  UIMAD.WIDE.U32 UR14, UR24, 0x7, UR14 ;  /* 0x00000007180e78a5 */ /* 0x000fe4000f8e000e */
[----:B--2---:R-:W-:Y:S01]  /*b620*/  MOV R204, UR24 ;  /* 0x0000001800cc7c02 */ /* 0x004fe20008000f00 */
[----:B-----5:R-:W-:Y:S01]  /*b630*/  IMAD R208, R11, UR21, RZ ;  /* 0x000000150bd07c24 */ /* 0x020fe2000f8e02ff */
        /* <DEDUP_REMOVED lines=18> */
.L_x_183:
[----:B------:R-:W-:Y:S05]  /*b760*/  BSYNC B1 ;  /* 0x0000000000017941 */ /* 0x000fea0003800000 */
.L_x_182:
        /* <DEDUP_REMOVED lines=19> */
.L_x_185:
[----:B------:R-:W-:Y:S05]  /*b8a0*/  BSYNC B1 ;  /* 0x0000000000017941 */ /* 0x000fea0003800000 */
.L_x_184:
        /* <DEDUP_REMOVED lines=20> */
[----:B------:R-:W-:-:S05]  /*b9f0*/  IMAD.WIDE.U32 R206, R206, 0x360, R12 ;  /* 0x00000360cece7825 */ /* 0x000fca00078e000c */
[----:B------:R-:W-:Y:S01]  /*ba00*/  IADD3 R207, R207, UR31, RZ ;  /* 0x0000001fcfcf7c10 */ /* 0x000fe2000fffe0ff */
        /* <DEDUP_REMOVED lines=9> */
.L_x_187:
[----:B------:R-:W-:Y:S05]  /*baa0*/  BSYNC B1 ;  /* 0x0000000000017941 */ /* 0x000fea0003800000 */
.L_x_186:
        /* <DEDUP_REMOVED lines=22> */
.L_x_189:
[----:B------:R-:W-:Y:S05]  /*bc10*/  BSYNC B1 ;  /* 0x0000000000017941 */ /* 0x000fea0003800000 */
.L_x_188:
        /* <DEDUP_REMOVED lines=19> */
.L_x_191:
[----:B------:R-:W-:Y:S05]  /*bd50*/  BSYNC B1 ;  /* 0x0000000000017941 */ /* 0x000fea0003800000 */
.L_x_190:
        /* <DEDUP_REMOVED lines=31> */
.L_x_193:
[----:B------:R-:W-:Y:S05]  /*bf50*/  BSYNC B1 ;  /* 0x0000000000017941 */ /* 0x000fea0003800000 */
.L_x_192:
        /* <DEDUP_REMOVED lines=22> */
.L_x_195:
[----:B------:R-:W-:Y:S05]  /*c0c0*/  BSYNC B1 ;  /* 0x0000000000017941 */ /* 0x000fea0003800000 */
.L_x_194:
        /* <DEDUP_REMOVED lines=19> */
.L_x_197:
[----:B------:R-:W-:Y:S05]  /*c200*/  BSYNC B1 ;  /* 0x0000000000017941 */ /* 0x000fea0003800000 */
.L_x_196:
        /* <DEDUP_REMOVED lines=31> */
.L_x_199:
[----:B------:R-:W-:Y:S05]  /*c400*/  BSYNC B1 ;  /* 0x0000000000017941 */ /* 0x000fea0003800000 */
.L_x_198:
        /* <DEDUP_REMOVED lines=22> */
.L_x_201:
[----:B------:R-:W-:Y:S05]  /*c570*/  BSYNC B1 ;  /* 0x0000000000017941 */ /* 0x000fea0003800000 */
.L_x_200:
        /* <DEDUP_REMOVED lines=19> */
.L_x_203:
[----:B------:R-:W-:Y:S05]  /*c6b0*/  BSYNC B1 ;  /* 0x0000000000017941 */ /* 0x000fea0003800000 */
.L_x_202:
        /* <DEDUP_REMOVED lines=31> */
.L_x_205:
[----:B------:R-:W-:Y:S05]  /*c8b0*/  BSYNC B1 ;  /* 0x0000000000017941 */ /* 0x000fea0003800000 */
.L_x_204:
        /* <DEDUP_REMOVED lines=22> */
.L_x_207:
[----:B------:R-:W-:Y:S05]  /*ca20*/  BSYNC B1 ;  /* 0x0000000000017941 */ /* 0x000fea0003800000 */
.L_x_206:
        /* <DEDUP_REMOVED lines=19> */
.L_x_209:
[----:B------:R-:W-:Y:S05]  /*cb60*/  BSYNC B1 ;  /* 0x0000000000017941 */ /* 0x000fea0003800000 */
.L_x_208:
[----:B------:R-:W4:Y:S01]  /*cb70*/  LDL.LU R225, [R1+0x1ec] ;  /* 0x0001ec0001e17983 */ /* 0x000f220000300800 */
[----:B-----5:R-:W-:-:S03]  /*cb80*/  IMAD R4, R11, UR21, RZ ;  /* 0x000000150b047c24 */ /* 0x020fc6000f8e02ff */
[----:B------:R-:W3:Y:S01]  /*cb90*/  LDL.LU R224, [R1+0x1f0] ;  /* 0x0001f00001e07983 */ /* 0x000ee20000300800 */
[----:B----4-:R-:W-:-:S05]  /*cba0*/  IMAD R4, R225, UR22, R4 ;  /* 0x00000016e1047c24 */ /* 0x010fca000f8e0204 */
[----:B------:R4:W-:Y:S01]  /*cbb0*/  @P3 STG.E desc[UR18][R222.64+0x20], R4 ;  /* 0x00002004de003986 */ /* 0x0009e2000c101912 */
[----:B------:R-:W-:Y:S01]  /*cbc0*/  ISETP.GT.AND P3, PT, R0, 0xf8, P1 ;  /* 0x000000f80000780c */ /* 0x000fe20000f64270 */
        /* <DEDUP_REMOVED lines=11> */
[----:B----4-:R-:W-:Y:S01]  /*cc80*/  IADD3 R222, P4, P5, R6, UR24, R162 ;  /* 0x0000001806de7c10 */ /* 0x010fe2000fd9e0a2 */
[----:B------:R-:W-:-:S03]  /*cc90*/  IMAD.U32 R162, RZ, RZ, UR16 ;  /* 0x00000010ffa27e24 */ /* 0x000fc6000f8e00ff */
[----:B------:R-:W-:Y:S01]  /*cca0*/  IADD3.X R5, R5, UR25, R4, P4, P5 ;  /* 0x0000001905057c10 */ /* 0x000fe2000a7ea404 */
[----:B------:R-:W-:-:S04]  /*ccb0*/  IMAD.WIDE.U32 R162, R162, 0x3e0, R12 ;  /* 0x000003e0a2a27825 */ /* 0x000fc800078e000c */
[----:B------:R-:W-:Y:S02]  /*ccc0*/  VIADD R7, R163, UR17 ;  /* 0x00000011a3077c36 */ /* 0x000fe40008000000 */
[----:B------:R-:W-:Y:S02]  /*ccd0*/  @P3 IMAD.MOV.U32 R6, RZ, RZ, R162 ;  /* 0x000000ffff063224 */ /* 0x000fe400078e00a2 */
[----:B--2---:R-:W-:-:S04]  /*cce0*/  IMAD R223, R11, UR21, RZ ;  /* 0x000000150bdf7c24 */ /* 0x004fc8000f8e02ff */
[----:B---3--:R-:W-:-:S05]  /*ccf0*/  IMAD R223, R224, UR22, R223 ;  /* 0x00000016e0df7c24 */ /* 0x008fca000f8e02df */
[----:B------:R2:W-:Y:S01]  /*cd00*/  @P3 STG.E desc[UR18][R6.64], R223 ;  /* 0x000000df06003986 */ /* 0x0005e2000c101912 */
[----:B------:R-:W-:-:S04]  /*cd10*/  LEA R4, P3, R222, UR26, 0x2 ;  /* 0x0000001ade047c11 */ /* 0x000fc8000f8610ff */
[----:B------:R-:W-:Y:S01]  /*cd20*/  LEA.HI.X R5, R222, UR27, R5, 0x2, P3 ;  /* 0x0000001bde057c11 */ /* 0x000fe200098f1405 */
[----:B------:R-:W-:Y:S08]  /*cd30*/  @!P1 BRA `(.L_x_211) ;  /* 0x0000000000049947 */ /* 0x000ff00003800000 */
[----:B------:R3:W5:Y:S02]  /*cd40*/  LDG.E.LTC128B R11, desc[UR18][R4.64] ;  /* 0x00000012040b7981 */ /* 0x000764000c1e1920 */
.L_x_211:
[----:B------:R-:W-:Y:S05]  /*cd50*/  BSYNC B1 ;  /* 0x0000000000017941 */ /* 0x000fea0003800000 */
.L_x_210:
[----:B------:R-:W4:Y:S01]  /*cd60*/  LDL.LU R225, [R1+0x1f4] ;  /* 0x0001f40001e17983 */ /* 0x000f220000300800 */
[----:B------:R-:W-:Y:S01]  /*cd70*/  UIMAD.WIDE.U32 UR14, UR24, 0x7, UR14 ;  /* 0x00000007180e78a5 */ /* 0x000fe2000f8e000e */
[----:B-----5:R-:W-:Y:S01]  /*cd80*/  IMAD R224, R11, UR21, RZ ;  /* 0x000000150be07c24 */ /* 0x020fe2000f8e02ff */
[----:B------:R-:W-:Y:S02]  /*cd90*/  BSSY B1, `(.L_x_212) ;  /* 0x0000013000017945 */ /* 0x000fe40003800000 */
[----:B------:R-:W-:-:S04]  /*cda0*/  UIADD3 UR17, UP0, UR14, UR24, URZ ;  /* 0x000000180e117290 */ /* 0x000fc8000ff1e03f */
[----:B------:R-:W-:Y:S02]  /*cdb0*/  UIADD3.X UR14, UR25, UR10, UR15, UP0, !UPT ;  /* 0x0000000a190e7290 */ /* 0x000fe400087fe40f */
[----:B---3--:R-:W-:-:S04]  /*cdc0*/  MOV R4, UR17 ;  /* 0x0000001100047c02 */ /* 0x008fc80008000f00 */
[----:B------:R-:W-:Y:S02]  /*cdd0*/  IMAD.U32 R5, RZ, RZ, UR14 ;  /* 0x0000000eff057e24 */ /* 0x000fe4000f8e00ff */
[----:B------:R-:W-:-:S03]  /*cde0*/  IMAD.WIDE.U32 R4, R8, UR24, R4 ;  /* 0x0000001808047c25 */ /* 0x000fc6000f8e0004 */
[----:B------:R-:W-:-:S04]  /*cdf0*/  IADD3 R222, P3, R2, R4, RZ ;  /* 0x0000000402de7210 */ /* 0x000fc80007f7e0ff */
[----:B--2---:R-:W-:-:S03]  /*ce00*/  IADD3.X R223, R3, R9, R5, P3, !PT ;  /* 0x0000000903df7210 */ /* 0x004fc60001ffe405 */
[----:B------:R-:W-:-:S04]  /*ce10*/  IMAD.WIDE.U32 R222, R10, UR8, R222 ;  /* 0x000000080ade7c25 */ /* 0x000fc8000f8e00de */
[----:B------:R-:W-:Y:S01]  /*ce20*/  VIADD R5, R223, UR9 ;  /* 0x00000009df057c36 */ /* 0x000fe20008000000 */
[----:B------:R-:W-:-:S04]  /*ce30*/  LEA R4, P3, R222, UR26, 0x2 ;  /* 0x0000001ade047c11 */ /* 0x000fc8000f8610ff */
[----:B------:R-:W-:Y:S02]  /*ce40*/  LEA.HI.X R5, R222, UR27, R5, 0x2, P3 ;  /* 0x0000001bde057c11 */ /* 0x000fe400098f1405 */
[----:B------:R-:W-:Y:S02]  /*ce50*/  IADD3 R222, P4, R162, UR11, RZ ;  /* 0x0000000ba2de7c10 */ /* 0x000fe4000ff9e0ff */
[----:B------:R-:W-:Y:S02]  /*ce60*/  ISETP.GT.AND P3, PT, R0, 0xf8, P2 ;  /* 0x000000f80000780c */ /* 0x000fe40001764270 */
[----:B------:R-:W-:Y:S01]  /*ce70*/  IADD3.X R223, R7, UR23, RZ, P4, !PT ;  /* 0x0000001707df7c10 */ /* 0x000fe2000a7fe4ff */
[----:B----4-:R-:W-:-:S05]  /*ce80*/  IMAD R224, R225, UR22, R224 ;  /* 0x00000016e1e07c24 */ /* 0x010fca000f8e02e0 */
[----:B------:R2:W-:Y:S05]  /*ce90*/  @P1 STG.E desc[UR18][R222.64], R224 ;  /* 0x000000e0de001986 */ /* 0x0005ea000c101912 */
[----:B------:R-:W-:Y:S05]  /*cea0*/  @!P3 BRA `(.L_x_213) ;  /* 0x000000000004b947 */ /* 0x000fea0003800000 */
[----:B------:R3:W5:Y:S02]  /*ceb0*/  LDG.E.LTC128B R11, desc[UR18][R4.64+0x20] ;  /* 0x00002012040b7981 */ /* 0x000764000c1e1920 */
.L_x_213:
[----:B------:R-:W-:Y:S05]  /*cec0*/  BSYNC B1 ;  /* 0x0000000000017941 */ /* 0x000fea0003800000 */
.L_x_212:
[----:B------:R-:W-:-:S04]  /*ced0*/  UIMAD.WIDE.U32 UR12, UR24, 0x7, UR12 ;  /* 0x00000007180c78a5 */ /* 0x000fc8000f8e000c */
[----:B------:R-:W-:-:S04]  /*cee0*/  UIADD3 UR11, UP0, UR12, UR24, URZ ;  /* 0x000000180c0b7290 */ /* 0x000fc8000ff1e03f */
[----:B------:R-:W-:Y:S02]  /*cef0*/  UIADD3.X UR10, UR25, UR10, UR13, UP0, !UPT ;  /* 0x0000000a190a7290 */ /* 0x000fe400087fe40d */
[----:B--2---:R-:W-:-:S04]  /*cf00*/  IMAD.U32 R224, RZ, RZ, UR11 ;  /* 0x0000000bffe07e24 */ /* 0x004fc8000f8e00ff */
[----:B------:R-:W-:Y:S02]  /*cf10*/  IMAD.U32 R225, RZ, RZ, UR10 ;  /* 0x0000000affe17e24 */ /* 0x000fe4000f8e00ff */
[----:B------:R-:W-:-:S03]  /*cf20*/  IMAD.WIDE.U32 R224, R8, UR24, R224 ;  /* 0x0000001808e07c25 */ /* 0x000fc6000f8e00e0 */
[----:B------:R-:W-:-:S03]  /*cf30*/  IADD3 R2, P1, R2, R224, RZ ;  /* 0x000000e002027210 */ /* 0x000fc60007f3e0ff */
[----:B------:R-:W2:Y:S01]  /*cf40*/  LDL.LU R224, [R1+0x1f8] ;  /* 0x0001f80001e07983 */ /* 0x000ea20000300800 */
[----:B------:R-:W-:-:S03]  /*cf50*/  IADD3.X R3, R3, R9, R225, P1, !PT ;  /* 0x0000000903037210 */ /* 0x000fc60000ffe4e1 */
[----:B------:R-:W4:Y:S01]  /*cf60*/  LDL R225, [R1+0x20c] ;  /* 0x00020c0001e17983 */ /* 0x000f220000100800 */
[----:B-----5:R-:W-:Y:S02]  /*cf70*/  IMAD R6, R11, UR21, RZ ;  /* 0x000000150b067c24 */ /* 0x020fe4000f8e02ff */
[----:B------:R-:W-:Y:S01]  /*cf80*/  @P3 IMAD.MOV.U32 R163, RZ, RZ, R7 ;  /* 0x000000ffffa33224 */ /* 0x000fe200078e0007 */
[----:B------:R-:W-:Y:S01]  /*cf90*/  ISETP.GT.AND P2, PT, R0, 0xf9, P2 ;  /* 0x000000f90000780c */ /* 0x000fe20001744270 */
[----:B------:R-:W-:Y:S01]  /*cfa0*/  IMAD.WIDE.U32 R8, R10, UR8, R2 ;  /* 0x000000080a087c25 */ /* 0x000fe2000f8e0002 */
[----:B------:R-:W-:Y:S04]  /*cfb0*/  BSSY B1, `(.L_x_214) ;  /* 0x0000009000017945 */ /* 0x000fe80003800000 */
[----:B------:R-:W-:-:S02]  /*cfc0*/  IADD3 R3, R9, UR9, RZ ;  /* 0x0000000909037c10 */ /* 0x000fc4000fffe0ff */
[----:B------:R-:W-:-:S04]  /*cfd0*/  LEA R2, P4, R8, UR26, 0x2 ;  /* 0x0000001a08027c11 */ /* 0x000fc8000f8810ff */
[----:B------:R-:W-:Y:S01]  /*cfe0*/  LEA.HI.X R3, R8, UR27, R3, 0x2, P4 ;  /* 0x0000001b08037c11 */ /* 0x000fe2000a0f1403 */
[----:B--2---:R-:W-:-:S05]  /*cff0*/  IMAD R6, R224, UR22, R6 ;  /* 0x00000016e0067c24 */ /* 0x004fca000f8e0206 */
[----:B------:R2:W-:Y:S01]  /*d000*/  @P3 STG.E desc[UR18][R162.64+0x20], R6 ;  /* 0x00002006a2003986 */ /* 0x0005e2000c101912 */
[----:B----4-:R-:W-:Y:S01]  /*d010*/  ISETP.GT.AND P1, PT, R225, 0x80, PT ;  /* 0x00000080e100780c */ /* 0x010fe20003f24270 */
[----:B------:R-:W-:-:S12]  /*d020*/  @!P2 BRA `(.L_x_215) ;  /* 0x000000000004a947 */ /* 0x000fd80003800000 */
[----:B------:R4:W5:Y:S02]  /*d030*/  LDG.E.LTC128B R11, desc[UR18][R2.64+0x20] ;  /* 0x00002012020b7981 */ /* 0x000964000c1e1920 */
.L_x_215:
[----:B------:R-:W-:Y:S05]  /*d040*/  BSYNC B1 ;  /* 0x0000000000017941 */ /* 0x000fea0003800000 */
.L_x_214:
[----:B------:R-:W3:Y:S01]  /*d050*/  LDL.LU R7, [R1+0x1fc] ;  /* 0x0001fc0001077983 */ /* 0x000ee20000300800 */
[----:B--2--5:R-:W-:Y:S01]  /*d060*/  IMAD R6, R11, UR21, RZ ;  /* 0x000000150b067c24 */ /* 0x024fe2000f8e02ff */
[----:B------:R-:W-:Y:S01]  /*d070*/  ISETP.GT.AND P3, PT, R0, RZ, P1 ;  /* 0x000000ff0000720c */ /* 0x000fe20000f64270 */
[----:B------:R-:W-:Y:S02]  /*d080*/  BSSY B1, `(.L_x_216) ;  /* 0x0000006000017945 */ /* 0x000fe40003800000 */
[----:B---3--:R-:W-:-:S05]  /*d090*/  IMAD R6, R7, UR22, R6 ;  /* 0x0000001607067c24 */ /* 0x008fca000f8e0206 */
[----:B------:R2:W-:Y:S05]  /*d0a0*/  @P2 STG.E desc[UR18][R222.64+0x20], R6 ;  /* 0x00002006de002986 */ /* 0x0005ea000c101912 */
[----:B------:R-:W-:Y:S05]  /*d0b0*/  @!P3 BRA `(.L_x_217) ;  /* 0x000000000008b947 */ /* 0x000fea0003800000 */
[----:B------:R-:W3:Y:S04]  /*d0c0*/  LDL.64 R8, [R1+0x250] ;  /* 0x0002500001087983 */ /* 0x000ee80000100a00 */
[----:B---3--:R3:W5:Y:S02]  /*d0d0*/  LDG.E.LTC128B R11, desc[UR18][R8.64+0x200] ;  /* 0x00020012080b7981 */ /* 0x008764000c1e1920 */
.L_x_217:
[----:B------:R-:W-:Y:S05]  /*d0e0*/  BSYNC B1 ;  /* 0x0000000000017941 */ /* 0x000fea0003800000 */
.L_x_216:
[----:B--2--5:R-:W-:Y:S01]  /*d0f0*/  IMAD R6, R11, UR21, RZ ;  /* 0x000000150b067c24 */ /* 0x024fe2000f8e02ff */
[----:B------:R-:W-:Y:S01]  /*d100*/  ISETP.GT.AND P4, PT, R0, 0x1, P1 ;  /* 0x000000010000780c */ /* 0x000fe20000f84270 */
[----:B------:R-:W-:Y:S01]  /*d110*/  BSSY B1, `(.L_x_218) ;  /* 0x0000007000017945 */ /* 0x000fe20003800000 */
[----:B------:R-:W-:Y:S01]  /*d120*/  ISETP.GT.AND P2, PT, R225, 0x88, PT ;  /* 0x00000088e100780c */ /* 0x000fe20003f44270 */
[----:B------:R-:W-:-:S05]  /*d130*/  IMAD R6, R24, UR22, R6 ;  /* 0x0000001618067c24 */ /* 0x000fca000f8e0206 */
[----:B------:R2:W-:Y:S05]  /*d140*/  @P3 STG.E desc[UR18][R12.64+0x200], R6 ;  /* 0x000200060c003986 */ /* 0x0005ea000c101912 */
[----:B------:R-:W-:Y:S05]  /*d150*/  @!P4 BRA `(.L_x_219) ;  /* 0x000000000008c947 */ /* 0x000fea0003800000 */
[----:B---3--:R-:W3:Y:S04]  /*d160*/  LDL.64 R8, [R1+0x248] ;  /* 0x0002480001087983 */ /* 0x008ee80000100a00 */
[----:B---3--:R3:W5:Y:S02]  /*d170*/  LDG.E.LTC128B R11, desc[UR18][R8.64+0x200] ;  /* 0x00020012080b7981 */ /* 0x008764000c1e1920 */
.L_x_219:
[----:B------:R-:W-:Y:S05]  /*d180*/  BSYNC B1 ;  /* 0x0000000000017941 */ /* 0x000fea0003800000 */
.L_x_218:
[----:B--2--5:R-:W-:Y:S01]  /*d190*/  IMAD R6, R11, UR21, RZ ;  /* 0x000000150b067c24 */ /* 0x024fe2000f8e02ff */
[----:B------:R-:W-:Y:S01]  /*d1a0*/  ISETP.GT.AND P5, PT, R0, RZ, P2 ;  /* 0x000000ff0000720c */ /* 0x000fe200017a4270 */
[----:B------:R-:W-:Y:S01]  /*d1b0*/  @P4 IMAD.MOV.U32 R7, RZ, RZ, R15 ;  /* 0x000000ffff074224 */ /* 0x000fe200078e000f */
[----:B------:R-:W-:Y:S01]  /*d1c0*/  BSSY B1, `(.L_x_220) ;  /* 0x0000007000017945 */ /* 0x000fe20003800000 */
[----:B------:R-:W-:Y:S02]  /*d1d0*/  IMAD R25, R25, UR22, R6 ;  /* 0x0000001619197c24 */ /* 0x000fe4000f8e0206 */
[----:B------:R-:W-:-:S05]  /*d1e0*/  @P4 IMAD.MOV.U32 R6, RZ, RZ, R14 ;  /* 0x000000ffff064224 */ /* 0x000fca00078e000e */
[----:B------:R2:W-:Y:S03]  /*d1f0*/  @P4 STG.E desc[UR18][R6.64+0x200], R25 ;  /* 0x0002001906004986 */ /* 0x0005e6000c101912 */
[----:B------:R-:W-:Y:S05]  /*d200*/  @!P5 BRA `(.L_x_221) ;  /* 0x000000000008d947 */ /* 0x000fea0003800000 */
[----:B---3--:R-:W3:Y:S04]  /*d210*/  LDL.LU.64 R8, [R1+0x250] ;  /* 0x0002500001087983 */ /* 0x008ee80000300a00 */
[----:B---3--:R3:W5:Y:S02]  /*d220*/  LDG.E.LTC128B R11, desc[UR18][R8.64+0x220] ;  /* 0x00022012080b7981 */ /* 0x008764000c1e1920 */
.L_x_221:
[----:B------:R-:W-:Y:S05]  /*d230*/  BSYNC B1 ;  /* 0x0000000000017941 */ /* 0x000fea0003800000 */
.L_x_220:
[----:B--2--5:R-:W-:Y:S01]  /*d240*/  IMAD R6, R11, UR21, RZ ;  /* 0x000000150b067c24 */ /* 0x024fe2000f8e02ff */
[C---:B------:R-:W-:Y:S01]  /*d250*/  ISETP.GT.AND P4, PT, R0.reuse, 0x1, P2 ;  /* 0x000000010000780c */ /* 0x040fe20001784270 */
[----:B------:R-:W-:Y:S01]  /*d260*/  BSSY B1, `(.L_x_222) ;  /* 0x0000008000017945 */ /* 0x000fe20003800000 */
[----:B------:R-:W-:Y:S01]  /*d270*/  ISETP.GT.AND P3, PT, R0, 0x8, P1 ;  /* 0x000000080000780c */ /* 0x000fe20000f64270 */
[----:B------:R-:W-:Y:S02]  /*d280*/  IMAD R6, R26, UR22, R6 ;  /* 0x000000161a067c24 */ /* 0x000fe4000f8e0206 */
[----:B------:R-:W-:-:S03]  /*d290*/  IMAD.MOV.U32 R10, RZ, RZ, R11 ;  /* 0x000000ffff0a7224 */ /* 0x000fc600078e000b */
[----:B------:R2:W-:Y:S05]  /*d2a0*/  @P5 STG.E desc[UR18][R12.64+0x220], R6 ;  /* 0x000220060c005986 */ /* 0x0005ea000c101912 */
[----:B------:R-:W-:Y:S05]  /*d2b0*/  @!P4 BRA `(.L_x_223) ;  /* 0x000000000008c947 */ /* 0x000fea0003800000 */
[----:B---3--:R-:W3:Y:S04]  /*d2c0*/  LDL.LU.64 R8, [R1+0x248] ;  /* 0x0002480001087983 */ /* 0x008ee80000300a00 */
[----:B---3--:R3:W5:Y:S02]  /*d2d0*/  LDG.E.LTC128B R10, desc[UR18][R8.64+0x220] ;  /* 0x00022012080a7981 */ /* 0x008764000c1e1920 */
.L_x_223:
[----:B------:R-:W-:Y:S05]  /*d2e0*/  BSYNC B1 ;  /* 0x0000000000017941 */ /* 0x000fea0003800000 */
.L_x_222:
[----:B--2---:R-:W2:Y:S01]  /*d2f0*/  LDL.64 R12, [R1+0x240] ;  /* 0x00024000010c7983 */ /* 0x004ea20000100a00 */
[----:B-----5:R-:W-:Y:S01]  /*d300*/  IMAD R6, R10, UR21, RZ ;  /* 0x000000150a067c24 */ /* 0x020fe2000f8e02ff */
[----:B---3--:R-:W-:Y:S01]  /*d310*/  MOV R8, R14 ;  /* 0x0000000e00087202 */ /* 0x008fe20000000f00 */
[----:B------:R-:W-:Y:S02]  /*d320*/  IMAD.MOV.U32 R9, RZ, RZ, R15 ;  /* 0x000000ffff097224 */ /* 0x000fe400078e000f */
[----:B------:R-:W-:-:S05]  /*d330*/  IMAD R27, R27, UR22, R6 ;  /* 0x000000161b1b7c24 */ /* 0x000fca000f8e0206 */
[----:B------:R3:W-:Y:S04]  /*d340*/  @P4 STG.E desc[UR18][R8.64+0x220], R27 ;  /* 0x0002201b08004986 */ /* 0x0007e8000c101912 */
[----:B--2---:R-:W2:Y:S01]  /*d350*/  @P3 LDG.E.LTC128B R10, desc[UR18][R12.64+0x200] ;  /* 0x000200120c0a3981 */ /* 0x004ea2000c1e1920 */
[----:B------:R-:W-:Y:S01]  /*d360*/  IMAD.U32 R6, RZ, RZ, UR16 ;  /* 0x00000010ff067e24 */ /* 0x000fe2000f8e00ff */
[----:B------:R-:W-:Y:S01]  /*d370*/  ISETP.GT.AND P5, PT, R0, 0x9, P1 ;  /* 0x000000090000780c */ /* 0x000fe20000fa4270 */
[----:B------:R-:W-:Y:S02]  /*d380*/  BSSY B1, `(.L_x_224) ;  /* 0x000000a000017945 */ /* 0x000fe40003800000 */
[----:B---3--:R-:W-:Y:S01]  /*d390*/  IMAD.WIDE.U32 R8, R6, 0x1c, R8 ;  /* 0x0000001c06087825 */ /* 0x008fe200078e0008 */
[----:B------:R-:W-:-:S03]  /*d3a0*/  IADD3 R6, P4, R14, UR29, RZ ;  /* 0x0000001d0e067c10 */ /* 0x000fc6000ff9e0ff */
[----:B------:R-:W-:Y:S02]  /*d3b0*/  VIADD R9, R9, UR28 ;  /* 0x0000001c09097c36 */ /* 0x000fe40008000000 */
[----:B--2---:R-:W-:-:S04]  /*d3c0*/  IMAD R7, R10, UR21, RZ ;  /* 0x000000150a077c24 */ /* 0x004fc8000f8e02ff */
[----:B------:R-:W-:-:S05]  /*d3d0*/  IMAD R28, R28, UR22, R7 ;  /* 0x000000161c1c7c24 */ /* 0x000fca000f8e0207 */
[----:B------:R2:W-:Y:S01]  /*d3e0*/  @P3 STG.E desc[UR18][R8.64+0x200], R28 ;  /* 0x0002001c08003986 */ /* 0x0005e2000c101912 */
[----:B------:R-:W-:Y:S05]  /*d3f0*/  @!P5 BRA `(.L_x_225) ;  /* 0x000000000008d947 */ /* 0x000fea0003800000 */
[----:B------:R-:W3:Y:S04]  /*d400*/  LDL.64 R24, [R1+0x238] ;  /* 0x0002380001187983 */ /* 0x000ee80000100a00 */
[----:B---3--:R3:W5:Y:S02]  /*d410*/  LDG.E.LTC128B R10, desc[UR18][R24.64+0x200] ;  /* 0x00020012180a7981 */ /* 0x008764000c1e1920 */
.L_x_225:
[----:B------:R-:W-:Y:S05]  /*d420*/  BSYNC B1 ;  /* 0x0000000000017941 */ /* 0x000fea0003800000 */
.L_x_224:
[----:B-----5:R-:W-:Y:S01]  /*d430*/  IMAD R11, R10, UR21, RZ ;  /* 0x000000150a0b7c24 */ /* 0x020fe2000f8e02ff */
[----:B------:R-:W-:Y:S01]  /*d440*/  IADD3.X R7, R15, UR30, RZ, P4, !PT ;  /* 0x0000001e0f077c10 */ /* 0x000fe2000a7fe4ff */
[----:B------:R-:W-:Y:S01]  /*d450*/  BSSY B1, `(.L_x_226) ;  /* 0x0000006000017945 */ /* 0x000fe20003800000 */
[----:B------:R-:W-:Y:S01]  /*d460*/  ISETP.GT.AND P3, PT, R0, 0x8, P2 ;  /* 0x000000080000780c */ /* 0x000fe20001764270 */
[----:B------:R-:W-:-:S05]  /*d470*/  IMAD R11, R29, UR22, R11 ;  /* 0x000000161d0b7c24 */ /* 0x000fca000f8e020b */
[----:B------:R0:W-:Y:S07]  /*d480*/  @P5 STG.E desc[UR18][R6.64+0x200], R11 ;  /* 0x0002000b06005986 */ /* 0x0001ee000c101912 */
[----:B------:R-:W-:Y:S05]  /*d490*/  @!P3 BRA `(.L_x_227) ;  /* 0x000000000004b947 */ /* 0x000fea0003800000 */
[----:B------:R0:W5:Y:S02]  /*d4a0*/  LDG.E.LTC128B R10, desc[UR18][R12.64+0x220] ;  /* 0x000220120c0a7981 */ /* 0x000164000c1e1920 */
.L_x_227:
[----:B------:R-:W-:Y:S05]  /*d4b0*/  BSYNC B1 ;  /* 0x0000000000017941 */ /* 0x000fea0003800000 */
.L_x_226:
[----:B0----5:R-:W-:Y:S01]  /*d4c0*/  IMAD R11, R10, UR21, RZ ;  /* 0x000000150a0b7c24 */ /* 0x021fe2000f8e02ff */
[C---:B------:R-:W-:Y:S01]  /*d4d0*/  ISETP.GT.AND P5, PT, R0.reuse, 0x9, P2 ;  /* 0x000000090000780c */ /* 0x040fe200017a4270 */
[----:B------:R-:W-:Y:S01]  /*d4e0*/  BSSY B1, `(.L_x_228) ;  /* 0x0000007000017945 */ /* 0x000fe20003800000 */
[----:B------:R-:W-:Y:S01]  /*d4f0*/  ISETP.GT.AND P4, PT, R0, 0x10, P1 ;  /* 0x000000100000780c */ /* 0x000fe20000f84270 */
[----:B------:R-:W-:-:S05]  /*d500*/  IMAD R11, R30, UR22, R11 ;  /* 0x000000161e0b7c24 */ /* 0x000fca000f8e020b */
[----:B------:R0:W-:Y:S05]  /*d510*/  @P3 STG.E desc[UR18][R8.64+0x220], R11 ;  /* 0x0002200b08003986 */ /* 0x0001ea000c101912 */
[----:B------:R-:W-:Y:S05]  /*d520*/  @!P5 BRA `(.L_x_229) ;  /* 0x000000000008d947 */ /* 0x000fea0003800000 */
[----:B------:R-:W2:Y:S04]  /*d530*/  LDL.LU.64 R12, [R1+0x238] ;  /* 0x00023800010c7983 */ /* 0x000ea80000300a00 */
[----:B--2---:R2:W5:Y:S02]  /*d540*/  LDG.E.LTC128B R10, desc[UR18][R12.64+0x220] ;  /* 0x000220120c0a7981 */ /* 0x004564000c1e1920 */
.L_x_229:
[----:B------:R-:W-:Y:S05]  /*d550*/  BSYNC B1 ;  /* 0x0000000000017941 */ /* 0x000fea0003800000 */
.L_x_228:
[----:B------:R-:W3:Y:S01]  /*d560*/  LDL.64 R14, [R1+0x230] ;  /* 0x00023000010e7983 */ /* 0x000ee20000100a00 */
[----:B0-2--5:R-:W-:Y:S02]  /*d570*/  IMAD R8, R10, UR21, RZ ;  /* 0x000000150a087c24 */ /* 0x025fe4000f8e02ff */
[----:B------:R-:W-:Y:S01]  /*d580*/  IMAD.MOV.U32 R12, RZ, RZ, R10 ;  /* 0x000000ffff0c7224 */ /* 0x000fe200078e000a */
[----:B------:R-:W-:Y:S01]  /*d590*/  MOV R10, R6 ;  /* 0x00000006000a7202 */ /* 0x000fe20000000f00 */
[----:B------:R-:W-:Y:S02]  /*d5a0*/  IMAD R31, R31, UR22, R8 ;  /* 0x000000161f1f7c24 */ /* 0x000fe4000f8e0208 */
[----:B------:R-:W-:-:S05]  /*d5b0*/  IMAD.MOV.U32 R11, RZ, RZ, R7 ;  /* 0x000000ffff0b7224 */ /* 0x000fca00078e0007 */
[----:B------:R0:W-:Y:S04]  /*d5c0*/  @P5 STG.E desc[UR18][R10.64+0x220], R31 ;  /* 0x0002201f0a005986 */ /* 0x0001e8000c101912 */
[----:B---3--:R-:W2:Y:S01]  /*d5d0*/  @P4 LDG.E.LTC128B R12, desc[UR18][R14.64+0x200] ;  /* 0x000200120e0c4981 */ /* 0x008ea2000c1e1920 */
[----:B------:R-:W-:Y:S01]  /*d5e0*/  IMAD.U32 R8, RZ, RZ, UR16 ;  /* 0x00000010ff087e24 */ /* 0x000fe2000f8e00ff */
[----:B------:R-:W-:Y:S01]  /*d5f0*/  ISETP.GT.AND P6, PT, R0, 0x11, P1 ;  /* 0x000000110000780c */ /* 0x000fe20000fc4270 */
[----:B------:R-:W-:Y:S02]  /*d600*/  BSSY B1, `(.L_x_230) ;  /* 0x000000a000017945 */ /* 0x000fe40003800000 */
[----:B0-----:R-:W-:Y:S01]  /*d610*/  IMAD.WIDE.U32 R10, R8, 0x1c, R10 ;  /* 0x0000001c080a7825 */ /* 0x001fe200078e000a */
[----:B------:R-:W-:-:S03]  /*d620*/  IADD3 R8, P5, R6, UR29, RZ ;  /* 0x0000001d06087c10 */ /* 0x000fc6000ffbe0ff */
[----:B------:R-:W-:Y:S02]  /*d630*/  VIADD R11, R11, UR28 ;  /* 0x0000001c0b0b7c36 */ /* 0x000fe40008000000 */
[----:B--2---:R-:W-:-:S04]  /*d640*/  IMAD R9, R12, UR21, RZ ;  /* 0x000000150c097c24 */ /* 0x004fc8000f8e02ff */
[----:B------:R-:W-:-:S05]  /*d650*/  IMAD R32, R32, UR22, R9 ;  /* 0x0000001620207c24 */ /* 0x000fca000f8e0209 */
[----:B------:R0:W-:Y:S01]  /*d660*/  @P4 STG.E desc[UR18][R10.64+0x200], R32 ;  /* 0x000200200a004986 */ /* 0x0001e2000c101912 */
[----:B------:R-:W-:Y:S05]  /*d670*/  @!P6 BRA `(.L_x_231) ;  /* 0x000000000008e947 */ /* 0x000fea0003800000 */
[----:B------:R-:W2:Y:S04]  /*d680*/  LDL.64 R24, [R1+0x228] ;  /* 0x0002280001187983 */ /* 0x000ea80000100a00 */
[----:B--2---:R2:W5:Y:S02]  /*d690*/  LDG.E.LTC128B R12, desc[UR18][R24.64+0x200] ;  /* 0x00020012180c7981 */ /* 0x004564000c1e1920 */
.L_x_231:
[----:B------:R-:W-:Y:S05]  /*d6a0*/  BSYNC B1 ;  /* 0x0000000000017941 */ /* 0x000fea0003800000 */
.L_x_230:
        /* <DEDUP_REMOVED lines=8> */
.L_x_233:
[----:B------:R-:W-:Y:S05]  /*d730*/  BSYNC B1 ;  /* 0x0000000000017941 */ /* 0x000fea0003800000 */
.L_x_232:
[----:B---3-5:R-:W-:Y:S01]  /*d740*/  IMAD R6, R12, UR21, RZ ;  /* 0x000000150c067c24 */ /* 0x028fe2000f8e02ff */
[C---:B------:R-:W-:Y:S01]  /*d750*/  ISETP.GT.AND P5, PT, R0.reuse, 0x11, P2 ;  /* 0x000000110000780c */ /* 0x040fe200017a4270 */
[----:B------:R-:W-:Y:S01]  /*d760*/  BSSY B1, `(.L_x_234) ;  /* 0x0000007000017945 */ /* 0x000fe20003800000 */
[----:B------:R-:W-:Y:S01]  /*d770*/  ISETP.GT.AND P4, PT, R0, 0x18, P1 ;  /* 0x000000180000780c */ /* 0x000fe20000f84270 */
[----:B------:R-:W-:-:S05]  /*d780*/  IMAD R6, R34, UR22, R6 ;  /* 0x0000001622067c24 */ /* 0x000fca000f8e0206 */
[----:B------:R3:W-:Y:S05]  /*d790*/  @P3 STG.E desc[UR18][R10.64+0x220], R6 ;  /* 0x000220060a003986 */ /* 0x0007ea000c101912 */
[----:B------:R-:W-:Y:S05]  /*d7a0*/  @!P5 BRA `(.L_x_235) ;  /* 0x000000000008d947 */ /* 0x000fea0003800000 */
[----:B0-----:R-:W2:Y:S04]  /*d7b0*/  LDL.LU.64 R14, [R1+0x228] ;  /* 0x00022800010e7983 */ /* 0x001ea80000300a00 */
[----:B--2---:R0:W5:Y:S02]  /*d7c0*/  LDG.E.LTC128B R12, desc[UR18][R14.64+0x220] ;  /* 0x000220120e0c7981 */ /* 0x004164000c1e1920 */
.L_x_235:
[----:B------:R-:W-:Y:S05]  /*d7d0*/  BSYNC B1 ;  /* 0x0000000000017941 */ /* 0x000fea0003800000 */
.L_x_234:
[----:B0-----:R-:W2:Y:S01]  /*d7e0*/  LDL.64 R14, [R1+0x220] ;  /* 0x00022000010e7983 */ /* 0x001ea20000100a00 */
[----:B---3-5:R-:W-:Y:S01]  /*d7f0*/  IMAD R6, R12, UR21, RZ ;  /* 0x000000150c067c24 */ /* 0x028fe2000f8e02ff */
[----:B------:R-:W-:Y:S01]  /*d800*/  MOV R11, R9 ;  /* 0x00000009000b7202 */ /* 0x000fe20000000f00 */
[----:B------:R-:W-:Y:S02]  /*d810*/  IMAD.MOV.U32 R10, RZ, RZ, R8 ;  /* 0x000000ffff0a7224 */ /* 0x000fe400078e0008 */
[----:B------:R-:W-:-:S05]  /*d820*/  IMAD R35, R35, UR22, R6 ;  /* 0x0000001623237c24 */ /* 0x000fca000f8e0206 */
[----:B------:R0:W-:Y:S04]  /*d830*/  @P5 STG.E desc[UR18][R10.64+0x220], R35 ;  /* 0x000220230a005986 */ /* 0x0001e8000c101912 */
[----:B--2---:R-:W2:Y:S01]  /*d840*/  @P4 LDG.E.LTC128B R12, desc[UR18][R14.64+0x200] ;  /* 0x000200120e0c4981 */ /* 0x004ea2000c1e1920 */
        /* <DEDUP_REMOVED lines=12> */
.L_x_237:
[----:B------:R-:W-:Y:S05]  /*d910*/  BSYNC B1 ;  /* 0x0000000000017941 */ /* 0x000fea0003800000 */
.L_x_236:
        /* <DEDUP_REMOVED lines=8> */
.L_x_239:
[----:B------:R-:W-:Y:S05]  /*d9a0*/  BSYNC B1 ;  /* 0x0000000000017941 */ /* 0x000fea0003800000 */
.L_x_238:
        /* <DEDUP_REMOVED lines=9> */
.L_x_241:
[----:B------:R-:W-:Y:S05]  /*da40*/  BSYNC B1 ;  /* 0x0000000000017941 */ /* 0x000fea0003800000 */
.L_x_240:
[----:B0-----:R-:W2:Y:S01]  /*da50*/  LDL.64 R14, [R1+0x210] ;  /* 0x00021000010e7983 */ /* 0x001ea20000100a00 */
[----:B---3-5:R-:W-:Y:S02]  /*da60*/  IMAD R8, R12, UR21, RZ ;  /* 0x000000150c087c24 */ /* 0x028fe4000f8e02ff */
[----:B------:R-:W-:Y:S02]  /*da70*/  IMAD.MOV.U32 R10, RZ, RZ, R6 ;  /* 0x000000ffff0a7224 */ /* 0x000fe400078e0006 */
[----:B------:R-:W-:Y:S02]  /*da80*/  IMAD R39, R39, UR22, R8 ;  /* 0x0000001627277c24 */ /* 0x000fe4000f8e0208 */
[----:B------:R-:W-:-:S05]  /*da90*/  IMAD.MOV.U32 R11, RZ, RZ, R7 ;  /* 0x000000ffff0b7224 */ /* 0x000fca00078e0007 */
[----:B------:R0:W-:Y:S04]  /*daa0*/  @P5 STG.E desc[UR18][R10.64+0x220], R39 ;  /* 0x000220270a005986 */ /* 0x0001e8000c101912 */
[----:B--2---:R-:W2:Y:S01]  /*dab0*/  @P4 LDG.E.LTC128B R12, desc[UR18][R14.64+0x200] ;  /* 0x000200120e0c4981 */ /* 0x004ea2000c1e1920 */
[----:B------:R-:W-:Y:S01]  /*dac0*/  MOV R9, UR16 ;  /* 0x0000001000097c02 */ /* 0x000fe20008000f00 */
[----:B------:R-:W-:Y:S01]  /*dad0*/  BSSY B1, `(.L_x_242) ;  /* 0x000000b000017945 */ /* 0x000fe20003800000 */
[----:B------:R-:W-:Y:S02]  /*dae0*/  ISETP.GT.AND P6, PT, R0, 0x21, P1 ;  /* 0x000000210000780c */ /* 0x000fe40000fc4270 */
[----:B------:R-:W-:Y:S01]  /*daf0*/  IADD3 R8, P5, R6, UR29, RZ ;  /* 0x0000001d06087c10 */ /* 0x000fe2000ffbe0ff */
[----:B0-----:R-:W-:-:S04]  /*db00*/  IMAD.WIDE.U32 R10, R9, 0x1c, R10 ;  /* 0x0000001c090a7825 */ /* 0x001fc800078e000a */
[----:B------:R-:W-:Y:S02]  /*db10*/  VIADD R11, R11, UR28 ;  /* 0x0000001c0b0b7c36 */ /* 0x000fe40008000000 */
[----:B--2---:R-:W-:-:S04]  /*db20*/  IMAD R9, R12, UR21, RZ ;  /* 0x000000150c097c24 */ /* 0x004fc8000f8e02ff */
[----:B------:R-:W-:-:S05]  /*db30*/  IMAD R40, R40, UR22, R9 ;  /* 0x0000001628287c24 */ /* 0x000fca000f8e0209 */
[----:B------:R0:W-:Y:S01]  /*db40*/  @P4 STG.E desc[UR18][R10.64+0x200], R40 ;  /* 0x000200280a004986 */ /* 0x0001e2000c101912 */
[----:B------:R-:W-:Y:S05]  /*db50*/  @!P6 BRA `(.L_x_243) ;  /* 0x000000000008e947 */ /* 0x000fea0003800000 */
[----:B------:R-:W2:Y:S04]  /*db60*/  LDL.64 R24, [R1+0x40] ;  /* 0x0000400001187983 */ /* 0x000ea80000100a00 */
[----:B--2---:R2:W5:Y:S02]  /*db70*/  LDG.E.LTC128B R12, desc[UR18][R24.64+0x200] ;  /* 0x00020012180c7981 */ /* 0x004564000c1e1920 */
.L_x_243:
[----:B------:R-:W-:Y:S05]  /*db80*/  BSYNC B1 ;  /* 0x0000000000017941 */ /* 0x000fea0003800000 */
.L_x_242:
        /* <DEDUP_REMOVED lines=8> */
.L_x_245:
[----:B------:R-:W-:Y:S05]  /*dc10*/  BSYNC B1 ;  /* 0x0000000000017941 */ /* 0x000fea0003800000 */
.L_x_244:
[----:B-----5:R-:W-:Y:S01]  /*dc20*/  IMAD R7, R12, UR21, RZ ;  /* 0x000000150c077c24 */ /* 0x020fe2000f8e02ff */
        /* <DEDUP_REMOVED lines=8> */
.L_x_247:
[----:B------:R-:W-:Y:S05]  /*dcb0*/  BSYNC B1 ;  /* 0x0000000000017941 */ /* 0x000fea0003800000 */
.L_x_246:
[----:B0-----:R-:W2:Y:S01]  /*dcc0*/  LDL.64 R14, [R1+0x38] ;  /* 0x00003800010e7983 */ /* 0x001ea20000100a00 */
[----:B-----5:R-:W-:-:S04]  /*dcd0*/  IMAD R6, R12, UR21, RZ ;  /* 0x000000150c067c24 */ /* 0x020fc8000f8e02ff */
[----:B------:R-:W-:-:S05]  /*dce0*/  IMAD R43, R43, UR22, R6 ;  /* 0x000000162b2b7c24 */ /* 0x000fca000f8e0206 */
[----:B------:R0:W-:Y:S04]  /*dcf0*/  @P5 STG.E desc[UR18][R8.64+0x220], R43 ;  /* 0x0002202b08005986 */ /* 0x0001e8000c101912 */
[----:B--2---:R-:W2:Y:S01]  /*dd00*/  @P4 LDG.E.LTC128B R12, desc[UR18][R14.64+0x200] ;  /* 0x000200120e0c4981 */ /* 0x004ea2000c1e1920 */
[----:B------:R-:W-:Y:S01]  /*dd10*/  IMAD.U32 R11, RZ, RZ, UR16 ;  /* 0x00000010ff0b7e24 */ /* 0x000fe2000f8e00ff */
[----:B------:R-:W-:Y:S01]  /*dd20*/  ISETP.GT.AND P6, PT, R0, 0x29, P1 ;  /* 0x000000290000780c */ /* 0x000fe20000fc4270 */
[----:B------:R-:W-:Y:S01]  /*dd30*/  BSSY B1, `(.L_x_248) ;  /* 0x000000a000017945 */ /* 0x000fe20003800000 */
[----:B------:R-:W-:Y:S01]  /*dd40*/  IADD3 R6, P5, R8, UR29, RZ ;  /* 0x0000001d08067c10 */ /* 0x000fe2000ffbe0ff */
[----:B------:R-:W-:-:S04]  /*dd50*/  IMAD.WIDE.U32 R10, R11, 0x1c, R8 ;  /* 0x0000001c0b0a7825 */ /* 0x000fc800078e0008 */
[----:B------:R-:W-:Y:S02]  /*dd60*/  VIADD R11, R11, UR28 ;  /* 0x0000001c0b0b7c36 */ /* 0x000fe40008000000 */
[----:B--2---:R-:W-:-:S04]  /*dd70*/  IMAD R7, R12, UR21, RZ ;  /* 0x000000150c077c24 */ /* 0x004fc8000f8e02ff */
[----:B------:R-:W-:-:S05]  /*dd80*/  IMAD R13, R44, UR22, R7 ;  /* 0x000000162c0d7c24 */ /* 0x000fca000f8e0207 */
[----:B------:R0:W-:Y:S01]  /*dd90*/  @P4 STG.E desc[UR18][R10.64+0x200], R13 ;  /* 0x0002000d0a004986 */ /* 0x0001e2000c101912 */
[----:B------:R-:W-:Y:S05]  /*dda0*/  @!P6 BRA `(.L_x_249) ;  /* 0x000000000008e947 */ /* 0x000fea0003800000 */
[----:B------:R-:W2:Y:S04]  /*ddb0*/  LDL.64 R24, [R1+0x30] ;  /* 0x0000300001187983 */ /* 0x000ea80000100a00 */
[----:B--2---:R2:W5:Y:S02]  /*ddc0*/  LDG.E.LTC128B R12, desc[UR18][R24.64+0x200] ;  /* 0x00020012180c7981 */ /* 0x004564000c1e1920 */
.L_x_249:
[----:B------:R-:W-:Y:S05]  /*ddd0*/  BSYNC B1 ;  /* 0x0000000000017941 */ /* 0x000fea0003800000 */
.L_x_248:
[----:B0--3-5:R-:W-:Y:S01]  /*dde0*/  IMAD R8, R12, UR21, RZ ;  /* 0x000000150c087c24 */ /* 0x029fe2000f8e02ff */
[----:B------:R-:W-:Y:S01]  /*ddf0*/  IADD3.X R7, R9, UR30, RZ, P5, !PT ;  /* 0x0000001e09077c10 */ /* 0x000fe2000affe4ff */
[----:B------:R-:W-:Y:S01]  /*de00*/  BSSY B1, `(.L_x_250) ;  /* 0x0000006000017945 */ /* 0x000fe20003800000 */
[----:B------:R-:W-:Y:S01]  /*de10*/  ISETP.GT.AND P3, PT, R0, 0x28, P2 ;  /* 0x000000280000780c */ /* 0x000fe20001764270 */
[----:B------:R-:W-:-:S05]  /*de20*/  IMAD R45, R45, UR22, R8 ;  /* 0x000000162d2d7c24 */ /* 0x000fca000f8e0208 */
[----:B------:R0:W-:Y:S07]  /*de30*/  @P6 STG.E desc[UR18][R6.64+0x200], R45 ;  /* 0x0002002d06006986 */ /* 0x0001ee000c101912 */
[----:B------:R-:W-:Y:S05]  /*de40*/  @!P3 BRA `(.L_x_251) ;  /* 0x000000000004b947 */ /* 0x000fea0003800000 */
[----:B------:R3:W5:Y:S02]  /*de50*/  LDG.E.LTC128B R12, desc[UR18][R14.64+0x220] ;  /* 0x000220120e0c7981 */ /* 0x000764000c1e1920 */
.L_x_251:
[----:B------:R-:W-:Y:S05]  /*de60*/  BSYNC B1 ;  /* 0x0000000000017941 */ /* 0x000fea0003800000 */
.L_x_250:
[----:B-----5:R-:W-:Y:S01]  /*de70*/  IMAD R9, R12, UR21, RZ ;  /* 0x000000150c097c24 */ /* 0x020fe2000f8e02ff */
[C---:B------:R-:W-:Y:S01]  /*de80*/  ISETP.GT.AND P5, PT, R0.reuse, 0x29, P2 ;  /* 0x000000290000780c */ /* 0x040fe200017a4270 */
[----:B------:R-:W-:Y:S01]  /*de90*/  BSSY B1, `(.L_x_252) ;  /* 0x0000007000017945 */ /* 0x000fe20003800000 */
[----:B------:R-:W-:Y:S01]  /*dea0*/  ISETP.GT.AND P4, PT, R0, 0x30, P1 ;  /* 0x000000300000780c */ /* 0x000fe20000f84270 */
[----:B------:R-:W-:-:S05]  /*deb0*/  IMAD R9, R46, UR22, R9 ;  /* 0x000000162e097c24 */ /* 0x000fca000f8e0209 */
[----:B------:R0:W-:Y:S05]  /*dec0*/  @P3 STG.E desc[UR18][R10.64+0x220], R9 ;  /* 0x000220090a003986 */ /* 0x0001ea000c101912 */
[----:B------:R-:W-:Y:S05]  /*ded0*/  @!P5 BRA `(.L_x_253) ;  /* 0x000000000008d947 */ /* 0x000fea0003800000 */
[----:B---3--:R-:W3:Y:S04]  /*dee0*/  LDL.LU.64 R14, [R1+0x30] ;  /* 0x00003000010e7983 */ /* 0x008ee80000300a00 */
[----:B---3--:R3:W5:Y:S02]  /*def0*/  LDG.E.LTC128B R12, desc[UR18][R14.64+0x220] ;  /* 0x000220120e0c7981 */ /* 0x008764000c1e1920 */
.L_x_253:
[----:B------:R-:W-:Y:S05]  /*df00*/  BSYNC B1 ;  /* 0x0000000000017941 */ /* 0x000fea0003800000 */
.L_x_252:
[----:B---3--:R-:W3:Y:S01]  /*df10*/  LDL.64 R14, [R1+0x28] ;  /* 0x00002800010e7983 */ /* 0x008ee20000100a00 */
[----:B-----5:R-:W-:-:S04]  /*df20*/  IMAD R8, R12, UR21, RZ ;  /* 0x000000150c087c24 */ /* 0x020fc8000f8e02ff */
[----:B------:R-:W-:-:S05]  /*df30*/  IMAD R47, R47, UR22, R8 ;  /* 0x000000162f2f7c24 */ /* 0x000fca000f8e0208 */
[----:B------:R0:W-:Y:S04]  /*df40*/  @P5 STG.E desc[UR18][R6.64+0x220], R47 ;  /* 0x0002202f06005986 */ /* 0x0001e8000c101912 */
[----:B---3--:R-:W3:Y:S01]  /*df50*/  @P4 LDG.E.LTC128B R12, desc[UR18][R14.64+0x200] ;  /* 0x000200120e0c4981 */ /* 0x008ee2000c1e1920 */
[----:B0-----:R-:W-:Y:S01]  /*df60*/  IMAD.U32 R11, RZ, RZ, UR16 ;  /* 0x00000010ff0b7e24 */ /* 0x001fe2000f8e00ff */
[----:B------:R-:W-:Y:S01]  /*df70*/  ISETP.GT.AND P6, PT, R0, 0x31, P1 ;  /* 0x000000310000780c */ /* 0x000fe20000fc4270 */
[----:B------:R-:W-:Y:S01]  /*df80*/  BSSY B1, `(.L_x_254) ;  /* 0x000000a000017945 */ /* 0x000fe20003800000 */
[----:B------:R-:W-:Y:S01]  /*df90*/  IADD3 R8, P5, R6, UR29, RZ ;  /* 0x0000001d06087c10 */ /* 0x000fe2000ffbe0ff */
[----:B------:R-:W-:-:S05]  /*dfa0*/  IMAD.WIDE.U32 R10, R11, 0x1c, R6 ;  /* 0x0000001c0b0a7825 */ /* 0x000fca00078e0006 */
[----:B------:R-:W-:Y:S01]  /*dfb0*/  IADD3 R11, R11, UR28, RZ ;  /* 0x0000001c0b0b7c10 */ /* 0x000fe2000fffe0ff */
[----:B---3--:R-:W-:-:S04]  /*dfc0*/  IMAD R9, R12, UR21, RZ ;  /* 0x000000150c097c24 */ /* 0x008fc8000f8e02ff */
[----:B------:R-:W-:-:S05]  /*dfd0*/  IMAD R13, R48, UR22, R9 ;  /* 0x00000016300d7c24 */ /* 0x000fca000f8e0209 */
[----:B------:R0:W-:Y:S01]  /*dfe0*/  @P4 STG.E desc[UR18][R10.64+0x200], R13 ;  /* 0x0002000d0a004986 */ /* 0x0001e2000c101912 */
[----:B------:R-:W-:Y:S05]  /*dff0*/  @!P6 BRA `(.L_x_255) ;  /* 0x000000000008e947 */ /* 0x000fea0003800000 */
[----:B--2---:R-:W2:Y:S04]  /*e000*/  LDL.64 R24, [R1+0x20] ;  /* 0x0000200001187983 */ /* 0x004ea80000100a00 */
[----:B--2---:R3:W5:Y:S02]  /*e010*/  LDG.E.LTC128B R12, desc[UR18][R24.64+0x200] ;  /* 0x00020012180c7981 */ /* 0x004764000c1e1920 */
.L_x_255:
[----:B------:R-:W-:Y:S05]  /*e020*/  BSYNC B1 ;  /* 0x0000000000017941 */ /* 0x000fea0003800000 */
.L_x_254:
        /* <DEDUP_REMOVED lines=8> */
.L_x_257:
[----:B------:R-:W-:Y:S05]  /*e0b0*/  BSYNC B1 ;  /* 0x0000000000017941 */ /* 0x000fea0003800000 */
.L_x_256:
        /* <DEDUP_REMOVED lines=9> */
.L_x_259:
[----:B------:R-:W-:Y:S05]  /*e150*/  BSYNC B1 ;  /* 0x0000000000017941 */ /* 0x000fea0003800000 */
.L_x_258:
        /* <DEDUP_REMOVED lines=15> */
[----:B---3--:R-:W2:Y:S04]  /*e250*/  LDL.64 R24, [R1+0x10] ;  /* 0x0000100001187983 */ /* 0x008ea80000100a00 */
[----:B--2---:R2:W5:Y:S02]  /*e260*/  LDG.E.LTC128B R12, desc[UR18][R24.64+0x200] ;  /* 0x00020012180c7981 */ /* 0x004564000c1e1920 */
.L_x_261:
[----:B------:R-:W-:Y:S05]  /*e270*/  BSYNC B1 ;  /* 0x0000000000017941 */ /* 0x000fea0003800000 */
.L_x_260:
[----:B0----5:R-:W-:Y:S01]  /*e280*/  IMAD R8, R12, UR21, RZ ;  /* 0x000000150c087c24 */ /* 0x021fe2000f8e02ff */
[----:B------:R-:W-:Y:S01]  /*e290*/  IADD3.X R7, R9, UR30, RZ, P5, !PT ;  /* 0x0000001e09077c10 */ /* 0x000fe2000affe4ff */
[----:B------:R-:W-:Y:S01]  /*e2a0*/  BSSY B1, `(.L_x_262) ;  /* 0x0000006000017945 */ /* 0x000fe20003800000 */
[----:B------:R-:W-:Y:S01]  /*e2b0*/  ISETP.GT.AND P3, PT, R0, 0x38, P2 ;  /* 0x000000380000780c */ /* 0x000fe20001764270 */
[----:B------:R-:W-:-:S05]  /*e2c0*/  IMAD R53, R53, UR22, R8 ;  /* 0x0000001635357c24 */ /* 0x000fca000f8e0208 */
[----:B------:R0:W-:Y:S07]  /*e2d0*/  @P6 STG.E desc[UR18][R6.64+0x200], R53 ;  /* 0x0002003506006986 */ /* 0x0001ee000c101912 */
[----:B------:R-:W-:Y:S05]  /*e2e0*/  @!P3 BRA `(.L_x_263) ;  /* 0x000000000004b947 */ /* 0x000fea0003800000 */
[----:B------:R0:W5:Y:S02]  /*e2f0*/  LDG.E.LTC128B R12, desc[UR18][R14.64+0x220] ;  /* 0x000220120e0c7981 */ /* 0x000164000c1e1920 */
.L_x_263:
[----:B------:R-:W-:Y:S05]  /*e300*/  BSYNC B1 ;  /* 0x0000000000017941 */ /* 0x000fea0003800000 */
.L_x_262:
        /* <DEDUP_REMOVED lines=9> */
.L_x_265:
[----:B------:R-:W-:Y:S05]  /*e3a0*/  BSYNC B1 ;  /* 0x0000000000017941 */ /* 0x000fea0003800000 */
.L_x_264:
        /* <DEDUP_REMOVED lines=15> */
[----:B---3--:R-:W2:Y:S04]  /*e4a0*/  LDL.64 R24, [R1] ;  /* 0x0000000001187983 */ /* 0x008ea80000100a00 */
[----:B--2---:R2:W5:Y:S02]  /*e4b0*/  LDG.E.LTC128B R12, desc[UR18][R24.64+0x200] ;  /* 0x00020012180c7981 */ /* 0x004564000c1e1920 */
.L_x_267:
[----:B------:R-:W-:Y:S05]  /*e4c0*/  BSYNC B1 ;  /* 0x0000000000017941 */ /* 0x000fea0003800000 */
.L_x_266:
        /* <DEDUP_REMOVED lines=8> */
.L_x_269:
[----:B------:R-:W-:Y:S05]  /*e550*/  BSYNC B1 ;  /* 0x0000000000017941 */ /* 0x000fea0003800000 */
.L_x_268:
[----:B-----5:R-:W-:Y:S01]  /*e560*/  IMAD R7, R12, UR21, RZ ;  /* 0x000000150c077c24 */ /* 0x020fe2000f8e02ff */
[C---:B------:R-:W-:Y:S01]  /*e570*/  ISETP.GT.AND P5, PT, R0.reuse, 0x41, P2 ;  /* 0x000000410000780c */ /* 0x040fe200017a4270 */
[----:B------:R-:W-:Y:S01]  /*e580*/  BSSY B1, `(.L_x_270) ;  /* 0x0000007000017945 */ /* 0x000fe20003800000 */
[----:B------:R-:W-:Y:S01]  /*e590*/  ISETP.GT.AND P4, PT, R0, 0x48, P1 ;  /* 0x000000480000780c */ /* 0x000fe20000f84270 */
[----:B------:R-:W-:-:S05]  /*e5a0*/  IMAD R7, R58, UR22, R7 ;  /* 0x000000163a077c24 */ /* 0x000fca000f8e0207 */
[----:B------:R0:W-:Y:S05]  /*e5b0*/  @P3 STG.E desc[UR18][R10.64+0x220], R7 ;  /* 0x000220070a003986 */ /* 0x0001ea000c101912 */
[----:B------:R-:W-:Y:S05]  /*e5c0*/  @!P5 BRA `(.L_x_271) ;  /* 0x000000000008d947 */ /* 0x000fea0003800000 */
[----:B0-----:R-:W2:Y:S04]  /*e5d0*/  LDL.LU.64 R14, [R1] ;  /* 0x00000000010e7983 */ /* 0x001ea80000300a00 */
[----:B--2---:R0:W5:Y:S02]  /*e5e0*/  LDG.E.LTC128B R12, desc[UR18][R14.64+0x220] ;  /* 0x000220120e0c7981 */ /* 0x004164000c1e1920 */
.L_x_271:
[----:B------:R-:W-:Y:S05]  /*e5f0*/  BSYNC B1 ;  /* 0x0000000000017941 */ /* 0x000fea0003800000 */
.L_x_270:
[----:B-----5:R-:W-:-:S04]  /*e600*/  IMAD R6, R12, UR21, RZ ;  /* 0x000000150c067c24 */ /* 0x020fc8000f8e02ff */
[----:B------:R-:W-:-:S05]  /*e610*/  IMAD R59, R59, UR22, R6 ;  /* 0x000000163b3b7c24 */ /* 0x000fca000f8e0206 */
[----:B------:R1:W-:Y:S04]  /*e620*/  @P5 STG.E desc[UR18][R8.64+0x220], R59 ;  /* 0x0002203b08005986 */ /* 0x0003e8000c101912 */
[----:B------:R-:W2:Y:S01]  /*e630*/  @P4 LDG.E.LTC128B R12, desc[UR18][R236.64+0x200] ;  /* 0x00020012ec0c4981 */ /* 0x000ea2000c1e1920 */
[----:B0-----:R-:W-:Y:S01]  /*e640*/  MOV R11, UR16 ;  /* 0x00000010000b7c02 */ /* 0x001fe20008000f00 */
[----:B------:R-:W-:Y:S01]  /*e650*/  BSSY B1, `(.L_x_272) ;  /* 0x000000a000017945 */ /* 0x000fe20003800000 */
[----:B------:R-:W-:Y:S02]  /*e660*/  ISETP.GT.AND P6, PT, R0, 0x49, P1 ;  /* 0x000000490000780c */ /* 0x000fe40000fc4270 */
[----:B------:R-:W-:Y:S01]  /*e670*/  IADD3 R6, P5, R8, UR29, RZ ;  /* 0x0000001d08067c10 */ /* 0x000fe2000ffbe0ff */
[----:B------:R-:W-:-:S04]  /*e680*/  IMAD.WIDE.U32 R10, R11, 0x1c, R8 ;  /* 0x0000001c0b0a7825 */ /* 0x000fc800078e0008 */
[----:B------:R-:W-:Y:S02]  /*e690*/  VIADD R11, R11, UR28 ;  /* 0x0000001c0b0b7c36 */ /* 0x000fe40008000000 */
[----:B--2---:R-:W-:-:S04]  /*e6a0*/  IMAD R7, R12, UR21, RZ ;  /* 0x000000150c077c24 */ /* 0x004fc8000f8e02ff */
[----:B------:R-:W-:-:S05]  /*e6b0*/  IMAD R13, R60, UR22, R7 ;  /* 0x000000163c0d7c24 */ /* 0x000fca000f8e0207 */
[----:B------:R1:W-:Y:S01]  /*e6c0*/  @P4 STG.E desc[UR18][R10.64+0x200], R13 ;  /* 0x0002000d0a004986 */ /* 0x0003e2000c101912 */
[----:B------:R-:W-:Y:S05]  /*e6d0*/  @!P6 BRA `(.L_x_273) ;  /* 0x000000000004e947 */ /* 0x000fea0003800000 */
[----:B------:R0:W5:Y:S02]  /*e6e0*/  LDG.E.LTC128B R12, desc[UR18][R234.64+0x200] ;  /* 0x00020012ea0c7981 */ /* 0x000164000c1e1920 */
.L_x_273:
[----:B------:R-:W-:Y:S05]  /*e6f0*/  BSYNC B1 ;  /* 0x0000000000017941 */ /* 0x000fea0003800000 */
.L_x_272:
[----:B-1---5:R-:W-:Y:S01]  /*e700*/  IMAD R8, R12, UR21, RZ ;  /* 0x000000150c087c24 */ /* 0x022fe2000f8e02ff */
[----:B------:R-:W-:Y:S01]  /*e710*/  IADD3.X R7, R9, UR30, RZ, P5, !PT ;  /* 0x0000001e09077c10 */ /* 0x000fe2000affe4ff */
[----:B------:R-:W-:Y:S01]  /*e720*/  BSSY B1, `(.L_x_274) ;  /* 0x0000006000017945 */ /* 0x000fe20003800000 */
[----:B------:R-:W-:Y:S01]  /*e730*/  ISETP.GT.AND P3, PT, R0, 0x48, P2 ;  /* 0x000000480000780c */ /* 0x000fe20001764270 */
[----:B------:R-:W-:-:S05]  /*e740*/  IMAD R61, R61, UR22, R8 ;  /* 0x000000163d3d7c24 */ /* 0x000fca000f8e0208 */
[----:B------:R1:W-:Y:S07]  /*e750*/  @P6 STG.E desc[UR18][R6.64+0x200], R61 ;  /* 0x0002003d06006986 */ /* 0x0003ee000c101912 */
[----:B------:R-:W-:Y:S05]  /*e760*/  @!P3 BRA `(.L_x_275) ;  /* 0x000000000004b947 */ /* 0x000fea0003800000 */
[----:B------:R2:W5:Y:S02]  /*e770*/  LDG.E.LTC128B R12, desc[UR18][R236.64+0x220] ;  /* 0x00022012ec0c7981 */ /* 0x000564000c1e1920 */
.L_x_275:
[----:B------:R-:W-:Y:S05]  /*e780*/  BSYNC B1 ;  /* 0x0000000000017941 */ /* 0x000fea0003800000 */
.L_x_274:
[----:B-----5:R-:W-:Y:S01]  /*e790*/  IMAD R9, R12, UR21, RZ ;  /* 0x000000150c097c24 */ /* 0x020fe2000f8e02ff */
[C---:B------:R-:W-:Y:S01]  /*e7a0*/  ISETP.GT.AND P5, PT, R0.reuse, 0x49, P2 ;  /* 0x000000490000780c */ /* 0x040fe200017a4270 */
[----:B------:R-:W-:Y:S01]  /*e7b0*/  BSSY B1, `(.L_x_276) ;  /* 0x0000006000017945 */ /* 0x000fe20003800000 */
[----:B------:R-:W-:Y:S01]  /*e7c0*/  ISETP.GT.AND P4, PT, R0, 0x50, P1 ;  /* 0x000000500000780c */ /* 0x000fe20000f84270 */
[----:B------:R-:W-:-:S05]  /*e7d0*/  IMAD R9, R62, UR22, R9 ;  /* 0x000000163e097c24 */ /* 0x000fca000f8e0209 */
[----:B------:R0:W-:Y:S05]  /*e7e0*/  @P3 STG.E desc[UR18][R10.64+0x220], R9 ;  /* 0x000220090a003986 */ /* 0x0001ea000c101912 */
[----:B------:R-:W-:Y:S05]  /*e7f0*/  @!P5 BRA `(.L_x_277) ;  /* 0x000000000004d947 */ /* 0x000fea0003800000 */
[----:B------:R0:W5:Y:S02]  /*e800*/  LDG.E.LTC128B R12, desc[UR18][R234.64+0x220] ;  /* 0x00022012ea0c7981 */ /* 0x000164000c1e1920 */
.L_x_277:
[----:B------:R-:W-:Y:S05]  /*e810*/  BSYNC B1 ;  /* 0x0000000000017941 */ /* 0x000fea0003800000 */
.L_x_276:
[----:B-----5:R-:W-:-:S04]  /*e820*/  IMAD R8, R12, UR21, RZ ;  /* 0x000000150c087c24 */ /* 0x020fc8000f8e02ff */
[----:B------:R-:W-:-:S05]  /*e830*/  IMAD R63, R63, UR22, R8 ;  /* 0x000000163f3f7c24 */ /* 0x000fca000f8e0208 */
[----:B------:R1:W-:Y:S04]  /*e840*/  @P5 STG.E desc[UR18][R6.64+0x220], R63 ;  /* 0x0002203f06005986 */ /* 0x0003e8000c101912 */
[----:B------:R-:W2:Y:S01]  /*e850*/  @P4 LDG.E.LTC128B R12, desc[UR18][R232.64+0x200] ;  /* 0x00020012e80c4981 */ /* 0x000ea2000c1e1920 */
[----:B0-----:R-:W-:Y:S01]  /*e860*/  IMAD.U32 R9, RZ, RZ, UR16 ;  /* 0x00000010ff097e24 */ /* 0x001fe2000f8e00ff */
        /* <DEDUP_REMOVED lines=10> */
.L_x_279:
[----:B------:R-:W-:Y:S05]  /*e910*/  BSYNC B1 ;  /* 0x0000000000017941 */ /* 0x000fea0003800000 */
.L_x_278:
        /* <DEDUP_REMOVED lines=8> */
.L_x_281:
[----:B------:R-:W-:Y:S05]  /*e9a0*/  BSYNC B1 ;  /* 0x0000000000017941 */ /* 0x000fea0003800000 */
.L_x_280:
        /* <DEDUP_REMOVED lines=8> */
.L_x_283:
[----:B------:R-:W-:Y:S05]  /*ea30*/  BSYNC B1 ;  /* 0x0000000000017941 */ /* 0x000fea0003800000 */
.L_x_282:
        /* <DEDUP_REMOVED lines=8> */
[----:B------:R-:W-:-:S05]  /*eac0*/  IMAD.WIDE.U32 R6, R7, 0x1c, R10 ;  /* 0x0000001c07067825 */ /* 0x000fca00078e000a */
[----:B------:R-:W-:Y:S01]  /*ead0*/  IADD3 R7, R7, UR28, RZ ;  /* 0x0000001c07077c10 */ /* 0x000fe2000fffe0ff */
[----:B--2---:R-:W-:-:S04]  /*eae0*/  IMAD R9, R12, UR21, RZ ;  /* 0x000000150c097c24 */ /* 0x004fc8000f8e02ff */
[----:B------:R-:W-:-:S05]  /*eaf0*/  IMAD R13, R68, UR22, R9 ;  /* 0x00000016440d7c24 */ /* 0x000fca000f8e0209 */
[----:B------:R1:W-:Y:S01]  /*eb00*/  @P4 STG.E desc[UR18][R6.64+0x200], R13 ;  /* 0x0002000d06004986 */ /* 0x0003e2000c101912 */
[----:B------:R-:W-:Y:S05]  /*eb10*/  @!P6 BRA `(.L_x_285) ;  /* 0x000000000004e947 */ /* 0x000fea0003800000 */
[----:B------:R0:W5:Y:S02]  /*eb20*/  LDG.E.LTC128B R12, desc[UR18][R226.64+0x200] ;  /* 0x00020012e20c7981 */ /* 0x000164000c1e1920 */
.L_x_285:
[----:B------:R-:W-:Y:S05]  /*eb30*/  BSYNC B1 ;  /* 0x0000000000017941 */ /* 0x000fea0003800000 */
.L_x_284:
        /* <DEDUP_REMOVED lines=8> */
.L_x_287:
[----:B------:R-:W-:Y:S05]  /*ebc0*/  BSYNC B1 ;  /* 0x0000000000017941 */ /* 0x000fea0003800000 */
.L_x_286:
        /* <DEDUP_REMOVED lines=8> */
.L_x_289:
[----:B------:R-:W-:Y:S05]  /*ec50*/  BSYNC B1 ;  /* 0x0000000000017941 */ /* 0x000fea0003800000 */
.L_x_288:
[----:B0----5:R-:W-:-:S04]  /*ec60*/  IMAD R6, R12, UR21, RZ ;  /* 0x000000150c067c24 */ /* 0x021fc8000f8e02ff */
[----:B------:R-:W-:-:S05]  /*ec70*/  IMAD R71, R71, UR22, R6 ;  /* 0x0000001647477c24 */ /* 0x000fca000f8e0206 */
[----:B------:R0:W-:Y:S04]  /*ec80*/  @P5 STG.E desc[UR18][R8.64+0x220], R71 ;  /* 0x0002204708005986 */ /* 0x0001e8000c101912 */
[----:B------:R-:W2:Y:S01]  /*ec90*/  @P4 LDG.E.LTC128B R12, desc[UR18][R16.64+0x200] ;  /* 0x00020012100c4981 */ /* 0x000ea2000c1e1920 */
        /* <DEDUP_REMOVED lines=11> */
.L_x_291:
[----:B------:R-:W-:Y:S05]  /*ed50*/  BSYNC B1 ;  /* 0x0000000000017941 */ /* 0x000fea0003800000 */
.L_x_290:
[----:B01---5:R-:W-:Y:S01]  /*ed60*/  IMAD R8, R12, UR21, RZ ;  /* 0x000000150c087c24 */ /* 0x023fe2000f8e02ff */
[----:B------:R-:W-:Y:S01]  /*ed70*/  IADD3.X R11, R9, UR30, RZ, P5, !PT ;  /* 0x0000001e090b7c10 */ /* 0x000fe2000affe4ff */
[----:B------:R-:W-:Y:S01]  /*ed80*/  BSSY B1, `(.L_x_292) ;  /* 0x0000006000017945 */ /* 0x000fe20003800000 */
[----:B------:R-:W-:Y:S01]  /*ed90*/  ISETP.GT.AND P3, PT, R0, 0x60, P2 ;  /* 0x000000600000780c */ /* 0x000fe20001764270 */
[----:B------:R-:W-:-:S05]  /*eda0*/  IMAD R73, R73, UR22, R8 ;  /* 0x0000001649497c24 */ /* 0x000fca000f8e0208 */
[----:B------:R0:W-:Y:S07]  /*edb0*/  @P6 STG.E desc[UR18][R10.64+0x200], R73 ;  /* 0x000200490a006986 */ /* 0x0001ee000c101912 */
[----:B------:R-:W-:Y:S05]  /*edc0*/  @!P3 BRA `(.L_x_293) ;  /* 0x000000000004b947 */ /* 0x000fea0003800000 */
[----:B------:R1:W5:Y:S02]  /*edd0*/  LDG.E.LTC128B R12, desc[UR18][R16.64+0x220] ;  /* 0x00022012100c7981 */ /* 0x000364000c1e1920 */
.L_x_293:
[----:B------:R-:W-:Y:S05]  /*ede0*/  BSYNC B1 ;  /* 0x0000000000017941 */ /* 0x000fea0003800000 */
.L_x_292:
        /* <DEDUP_REMOVED lines=8> */
.L_x_295:
[----:B------:R-:W-:Y:S05]  /*ee70*/  BSYNC B1 ;  /* 0x0000000000017941 */ /* 0x000fea0003800000 */
.L_x_294:
        /* <DEDUP_REMOVED lines=15> */
.L_x_297:
[----:B------:R-:W-:Y:S05]  /*ef70*/  BSYNC B1 ;  /* 0x0000000000017941 */ /* 0x000fea0003800000 */
.L_x_296:
        /* <DEDUP_REMOVED lines=8> */
.L_x_299:
[----:B------:R-:W-:Y:S05]  /*f000*/  BSYNC B1 ;  /* 0x0000000000017941 */ /* 0x000fea0003800000 */
.L_x_298:
        /* <DEDUP_REMOVED lines=8> */
.L_x_301:
[----:B------:R-:W-:Y:S05]  /*f090*/  BSYNC B1 ;  /* 0x0000000000017941 */ /* 0x000fea0003800000 */
.L_x_300:
[----:B0----5:R-:W-:-:S04]  /*f0a0*/  IMAD R6, R12, UR21, RZ ;  /* 0x000000150c067c24 */ /* 0x021fc8000f8e02ff */
[----:B------:R-:W-:-:S05]  /*f0b0*/  IMAD R79, R79, UR22, R6 ;  /* 0x000000164f4f7c24 */ /* 0x000fca000f8e0206 */
[----:B------:R0:W-:Y:S04]  /*f0c0*/  @P5 STG.E desc[UR18][R8.64+0x220], R79 ;  /* 0x0002204f08005986 */ /* 0x0001e8000c101912 */
[----:B------:R-:W2:Y:S01]  /*f0d0*/  @P4 LDG.E.LTC128B R12, desc[UR18][R152.64+0x200] ;  /* 0x00020012980c4981 */ /* 0x000ea2000c1e1920 */
[----:B------:R-:W-:Y:S01]  /*f0e0*/  MOV R7, UR16 ;  /* 0x0000001000077c02 */ /* 0x000fe20008000f00 */
        /* <DEDUP_REMOVED lines=10> */
.L_x_303:
[----:B------:R-:W-:Y:S05]  /*f190*/  BSYNC B1 ;  /* 0x0000000000017941 */ /* 0x000fea0003800000 */
.L_x_302:
        /* <DEDUP_REMOVED lines=8> */
.L_x_305:
[----:B------:R-:W-:Y:S05]  /*f220*/  BSYNC B1 ;  /* 0x0000000000017941 */ /* 0x000fea0003800000 */
.L_x_304:
        /* <DEDUP_REMOVED lines=8> */
.L_x_307:
[----:B------:R-:W-:Y:S05]  /*f2b0*/  BSYNC B1 ;  /* 0x0000000000017941 */ /* 0x000fea0003800000 */
.L_x_306:
        /* <DEDUP_REMOVED lines=15> */
.L_x_309:
[----:B------:R-:W-:Y:S05]  /*f3b0*/  BSYNC B1 ;  /* 0x0000000000017941 */ /* 0x000fea0003800000 */
.L_x_308:
        /* <DEDUP_REMOVED lines=8> */
.L_x_311:
[----:B------:R-:W-:Y:S05]  /*f440*/  BSYNC B1 ;  /* 0x0000000000017941 */ /* 0x000fea0003800000 */
.L_x_310:
        /* <DEDUP_REMOVED lines=8> */
.L_x_313:
[----:B------:R-:W-:Y:S05]  /*f4d0*/  BSYNC B1 ;  /* 0x0000000000017941 */ /* 0x000fea0003800000 */
.L_x_312:
        /* <DEDUP_REMOVED lines=15> */
.L_x_315:
[----:B------:R-:W-:Y:S05]  /*f5d0*/  BSYNC B1 ;  /* 0x0000000000017941 */ /* 0x000fea0003800000 */
.L_x_314:
        /* <DEDUP_REMOVED lines=8> */
.L_x_317:
[----:B------:R-:W-:Y:S05]  /*f660*/  BSYNC B1 ;  /* 0x0000000000017941 */ /* 0x000fea0003800000 */
.L_x_316:
        /* <DEDUP_REMOVED lines=8> */
.L_x_319:
[----:B------:R-:W-:Y:S05]  /*f6f0*/  BSYNC B1 ;  /* 0x0000000000017941 */ /* 0x000fea0003800000 */
.L_x_318:
        /* <DEDUP_REMOVED lines=15> */
.L_x_321:
[----:B------:R-:W-:Y:S05]  /*f7f0*/  BSYNC B1 ;  /* 0x0000000000017941 */ /* 0x000fea0003800000 */
.L_x_320:
        /* <DEDUP_REMOVED lines=8> */
.L_x_323:
[----:B------:R-:W-:Y:S05]  /*f880*/  BSYNC B1 ;  /* 0x0000000000017941 */ /* 0x000fea0003800000 */
.L_x_322:
        /* <DEDUP_REMOVED lines=8> */
.L_x_325:
[----:B------:R-:W-:Y:S05]  /*f910*/  BSYNC B1 ;  /* 0x0000000000017941 */ /* 0x000fea0003800000 */
.L_x_324:
        /* <DEDUP_REMOVED lines=15> */
.L_x_327:
[----:B------:R-:W-:Y:S05]  /*fa10*/  BSYNC B1 ;  /* 0x0000000000017941 */ /* 0x000fea0003800000 */
.L_x_326:
        /* <DEDUP_REMOVED lines=8> */
.L_x_329:
[----:B------:R-:W-:Y:S05]  /*faa0*/  BSYNC B1 ;  /* 0x0000000000017941 */ /* 0x000fea0003800000 */
.L_x_328:
        /* <DEDUP_REMOVED lines=8> */
.L_x_331:
[----:B------:R-:W-:Y:S05]  /*fb30*/  BSYNC B1 ;  /* 0x0000000000017941 */ /* 0x000fea0003800000 */
.L_x_330:
        /* <DEDUP_REMOVED lines=15> */
.L_x_333:
[----:B------:R-:W-:Y:S05]  /*fc30*/  BSYNC B1 ;  /* 0x0000000000017941 */ /* 0x000fea0003800000 */
.L_x_332:
        /* <DEDUP_REMOVED lines=8> */
.L_x_335:
[----:B------:R-:W-:Y:S05]  /*fcc0*/  BSYNC B1 ;  /* 0x0000000000017941 */ /* 0x000fea0003800000 */
.L_x_334:
        /* <DEDUP_REMOVED lines=8> */
.L_x_337:
[----:B------:R-:W-:Y:S05]  /*fd50*/  BSYNC B1 ;  /* 0x0000000000017941 */ /* 0x000fea0003800000 */
.L_x_336:
        /* <DEDUP_REMOVED lines=15> */
.L_x_339:
[----:B------:R-:W-:Y:S05]  /*fe50*/  BSYNC B1 ;  /* 0x0000000000017941 */ /* 0x000fea0003800000 */
.L_x_338:
        /* <DEDUP_REMOVED lines=8> */
.L_x_341:
[----:B------:R-:W-:Y:S05]  /*fee0*/  BSYNC B1 ;  /* 0x0000000000017941 */ /* 0x000fea0003800000 */
.L_x_340:
        /* <DEDUP_REMOVED lines=8> */
.L_x_343:
[----:B------:R-:W-:Y:S05]  /*ff70*/  BSYNC B1 ;  /* 0x0000000000017941 */ /* 0x000fea0003800000 */
.L_x_342:
        /* <DEDUP_REMOVED lines=15> */
.L_x_345:
[----:B------:R-:W-:Y:S05]  /*10070*/  BSYNC B1 ;  /* 0x0000000000017941 */ /* 0x000fea0003800000 */
.L_x_344:
        /* <DEDUP_REMOVED lines=8> */
.L_x_347:
[----:B------:R-:W-:Y:S05]  /*10100*/  BSYNC B1 ;  /* 0x0000000000017941 */ /* 0x000fea0003800000 */
.L_x_346:
        /* <DEDUP_REMOVED lines=8> */
.L_x_349:
[----:B------:R-:W-:Y:S05]  /*10190*/  BSYNC B1 ;  /* 0x0000000000017941 */ /* 0x000fea0003800000 */
.L_x_348:
        /* <DEDUP_REMOVED lines=15> */
.L_x_351:
[----:B------:R-:W-:Y:S05]  /*10290*/  BSYNC B1 ;  /* 0x0000000000017941 */ /* 0x000fea0003800000 */
.L_x_350:
        /* <DEDUP_REMOVED lines=8> */
.L_x_353:
[----:B------:R-:W-:Y:S05]  /*10320*/  BSYNC B1 ;  /* 0x0000000000017941 */ /* 0x000fea0003800000 */
.L_x_352:
        /* <DEDUP_REMOVED lines=8> */
.L_x_355:
[----:B------:R-:W-:Y:S05]  /*103b0*/  BSYNC B1 ;  /* 0x0000000000017941 */ /* 0x000fea0003800000 */
.L_x_354:
        /* <DEDUP_REMOVED lines=15> */
.L_x_357:
[----:B------:R-:W-:Y:S05]  /*104b0*/  BSYNC B1 ;  /* 0x0000000000017941 */ /* 0x000fea0003800000 */
.L_x_356:
        /* <DEDUP_REMOVED lines=8> */
.L_x_359:
[----:B------:R-:W-:Y:S05]  /*10540*/  BSYNC B1 ;  /* 0x0000000000017941 */ /* 0x000fea0003800000 */
.L_x_358:
        /* <DEDUP_REMOVED lines=8> */
.L_x_361:
[----:B------:R-:W-:Y:S05]  /*105d0*/  BSYNC B1 ;  /* 0x0000000000017941 */ /* 0x000fea0003800000 */
.L_x_360:
        /* <DEDUP_REMOVED lines=15> */
.L_x_363:
[----:B------:R-:W-:Y:S05]  /*106d0*/  BSYNC B1 ;  /* 0x0000000000017941 */ /* 0x000fea0003800000 */
.L_x_362:
        /* <DEDUP_REMOVED lines=8> */
.L_x_365:
[----:B------:R-:W-:Y:S05]  /*10760*/  BSYNC B1 ;  /* 0x0000000000017941 */ /* 0x000fea0003800000 */
.L_x_364:
        /* <DEDUP_REMOVED lines=8> */
.L_x_367:
[----:B------:R-:W-:Y:S05]  /*107f0*/  BSYNC B1 ;  /* 0x0000000000017941 */ /* 0x000fea0003800000 */
.L_x_366:
        /* <DEDUP_REMOVED lines=15> */
.L_x_369:
[----:B------:R-:W-:Y:S05]  /*108f0*/  BSYNC B1 ;  /* 0x0000000000017941 */ /* 0x000fea0003800000 */
.L_x_368:
        /* <DEDUP_REMOVED lines=8> */
.L_x_371:
[----:B------:R-:W-:Y:S05]  /*10980*/  BSYNC B1 ;  /* 0x0000000000017941 */ /* 0x000fea0003800000 */
.L_x_370:
        /* <DEDUP_REMOVED lines=8> */
.L_x_373:
[----:B------:R-:W-:Y:S05]  /*10a10*/  BSYNC B1 ;  /* 0x0000000000017941 */ /* 0x000fea0003800000 */
.L_x_372:
        /* <DEDUP_REMOVED lines=15> */
.L_x_375:
[----:B------:R-:W-:Y:S05]  /*10b10*/  BSYNC B1 ;  /* 0x0000000000017941 */ /* 0x000fea0003800000 */
.L_x_374:
        /* <DEDUP_REMOVED lines=8> */
.L_x_377:
[----:B------:R-:W-:Y:S05]  /*10ba0*/  BSYNC B1 ;  /* 0x0000000000017941 */ /* 0x000fea0003800000 */
.L_x_376:
        /* <DEDUP_REMOVED lines=8> */
.L_x_379:
[----:B------:R-:W-:Y:S05]  /*10c30*/  BSYNC B1 ;  /* 0x0000000000017941 */ /* 0x000fea0003800000 */
.L_x_378:
        /* <DEDUP_REMOVED lines=15> */
.L_x_381:
[----:B------:R-:W-:Y:S05]  /*10d30*/  BSYNC B1 ;  /* 0x0000000000017941 */ /* 0x000fea0003800000 */
.L_x_380:
        /* <DEDUP_REMOVED lines=8> */
.L_x_383:
[----:B------:R-:W-:Y:S05]  /*10dc0*/  BSYNC B1 ;  /* 0x0000000000017941 */ /* 0x000fea0003800000 */
.L_x_382:
        /* <DEDUP_REMOVED lines=8> */
.L_x_385:
[----:B------:R-:W-:Y:S05]  /*10e50*/  BSYNC B1 ;  /* 0x0000000000017941 */ /* 0x000fea0003800000 */
.L_x_384:
        /* <DEDUP_REMOVED lines=15> */
.L_x_387:
[----:B------:R-:W-:Y:S05]  /*10f50*/  BSYNC B1 ;  /* 0x0000000000017941 */ /* 0x000fea0003800000 */
.L_x_386:
        /* <DEDUP_REMOVED lines=8> */
.L_x_389:
[----:B------:R-:W-:Y:S05]  /*10fe0*/  BSYNC B1 ;  /* 0x0000000000017941 */ /* 0x000fea0003800000 */
.L_x_388:
        /* <DEDUP_REMOVED lines=8> */
.L_x_391:
[----:B------:R-:W-:Y:S05]  /*11070*/  BSYNC B1 ;  /* 0x0000000000017941 */ /* 0x000fea0003800000 */
.L_x_390:
        /* <DEDUP_REMOVED lines=15> */
.L_x_393:
[----:B------:R-:W-:Y:S05]  /*11170*/  BSYNC B1 ;  /* 0x0000000000017941 */ /* 0x000fea0003800000 */
.L_x_392:
        /* <DEDUP_REMOVED lines=8> */
.L_x_395:
[----:B------:R-:W-:Y:S05]  /*11200*/  BSYNC B1 ;  /* 0x0000000000017941 */ /* 0x000fea0003800000 */
.L_x_394:
        /* <DEDUP_REMOVED lines=8> */
.L_x_397:
[----:B------:R-:W-:Y:S05]  /*11290*/  BSYNC B1 ;  /* 0x0000000000017941 */ /* 0x000fea0003800000 */
.L_x_396:
        /* <DEDUP_REMOVED lines=15> */
.L_x_399:
[----:B------:R-:W-:Y:S05]  /*11390*/  BSYNC B1 ;  /* 0x0000000000017941 */ /* 0x000fea0003800000 */
.L_x_398:
        /* <DEDUP_REMOVED lines=8> */
.L_x_401:
[----:B------:R-:W-:Y:S05]  /*11420*/  BSYNC B1 ;  /* 0x0000000000017941 */ /* 0x000fea0003800000 */
.L_x_400:
        /* <DEDUP_REMOVED lines=8> */
.L_x_403:
[----:B------:R-:W-:Y:S05]  /*114b0*/  BSYNC B1 ;  /* 0x0000000000017941 */ /* 0x000fea0003800000 */
.L_x_402:
        /* <DEDUP_REMOVED lines=15> */
.L_x_405:
[----:B------:R-:W-:Y:S05]  /*115b0*/  BSYNC B1 ;  /* 0x0000000000017941 */ /* 0x000fea0003800000 */
.L_x_404:
        /* <DEDUP_REMOVED lines=8> */
.L_x_407:
[----:B------:R-:W-:Y:S05]  /*11640*/  BSYNC B1 ;  /* 0x0000000000017941 */ /* 0x000fea0003800000 */
.L_x_406:
[----:B0----5:R-:W-:Y:S01]  /*11650*/  IMAD R5, R12, UR21, RZ ;  /* 0x000000150c057c24 */ /* 0x021fe2000f8e02ff */
[----:B------:R-:W-:Y:S01]  /*11660*/  ISETP.GT.AND P2, PT, R0, 0xf9, P2 ;  /* 0x000000f90000780c */ /* 0x000fe20001744270 */
[----:B------:R-:W-:Y:S02]  /*11670*/  BSSY B1, `(.L_x_408) ;  /* 0x0000005000017945 */ /* 0x000fe40003800000 */
[----:B------:R-:W-:-:S05]  /*11680*/  IMAD R5, R150, UR22, R5 ;  /* 0x0000001696057c24 */ /* 0x000fca000f8e0205 */
[----:B------:R0:W-:Y:S05]  /*11690*/  @P4 STG.E desc[UR18][R6.64+0x220], R5 ;  /* 0x0002200506004986 */ /* 0x0001ea000c101912 */
[----:B------:R-:W-:Y:S05]  /*116a0*/  @!P2 BRA `(.L_x_409) ;  /* 0x000000000004a947 */ /* 0x000fea0003800000 */
[----:B------:R0:W5:Y:S02]  /*116b0*/  LDG.E.LTC128B R12, desc[UR18][R2.64+0x220] ;  /* 0x00022012020c7981 */ /* 0x000164000c1e1920 */
.L_x_409:
[----:B------:R-:W-:Y:S05]  /*116c0*/  BSYNC B1 ;  /* 0x0000000000017941 */ /* 0x000fea0003800000 */
.L_x_408:
[----:B-----5:R-:W-:-:S04]  /*116d0*/  IMAD R12, R12, UR21, RZ ;  /* 0x000000150c0c7c24 */ /* 0x020fc8000f8e02ff */
[----:B------:R-:W-:Y:S01]  /*116e0*/  IMAD R151, R151, UR22, R12 ;  /* 0x0000001697977c24 */ /* 0x000fe2000f8e020c */
[----:B------:R-:W-:Y:S06]  /*116f0*/  @!P2 BRA `(.L_x_410) ;  /* 0x0000004c0058a947 */ /* 0x000fec0003800000 */
[----:B------:R0:W-:Y:S01]  /*11700*/  STG.E desc[UR18][R8.64+0x220], R151 ;  /* 0x0002209708007986 */ /* 0x0001e2000c101912 */
[----:B------:R-:W-:Y:S05]  /*11710*/  BRA `(.L_x_410) ;  /* 0x0000004c00507947 */ /* 0x000fea0003800000 */
.L_x_27:
[----:B------:R-:W3:Y:S01]  /*11720*/  LDL.LU R2, [R1] ;  /* 0x0000000001027983 */ /* 0x000ee20000300800 */
[----:B------:R-:W-:-:S03]  /*11730*/  ULDC.64 UR8, c[0x0][0x6c0] ;  /* 0x0001b00000087ab9 */ /* 0x000fc60000000a00 */
[----:B0-----:R-:W4:Y:S04]  /*11740*/  LDL.LU R6, [R1+0x4] ;  /* 0x0000040001067983 */ /* 0x001f280000300800 */
[----:B------:R-:W5:Y:S04]  /*11750*/  LDL.LU R7, [R1+0x8] ;  /* 0x0000080001077983 */ /* 0x000f680000300800 */
[----:B------:R-:W2:Y:S04]  /*11760*/  LDL.LU R8, [R1+0xc] ;  /* 0x00000c0001087983 */ /* 0x000ea80000300800 */
        /* <DEDUP_REMOVED lines=90> */
[----:B------:R-:W2:Y:S01]  /*11d10*/  LDL.LU R154, [R1+0x20c] ;  /* 0x00020c00019a7983 */ /* 0x000ea20000300800 */
[----:B------:R-:W-:Y:S01]  /*11d20*/  LEA R4, P2, R14, UR8, 0x2 ;  /* 0x000000080e047c11 */ /* 0x000fe2000f8410ff */
[----:B---3--:R-:W-:-:S02]  /*11d30*/  IMAD R2, R2, UR22, RZ ;  /* 0x0000001602027c24 */ /* 0x008fc4000f8e02ff */
[----:B----4-:R-:W-:Y:S01]  /*11d40*/  IMAD R6, R6, UR22, RZ ;  /* 0x0000001606067c24 */ /* 0x010fe2000f8e02ff */
[----:B------:R-:W-:Y:S01]  /*11d50*/  LEA.HI.X R5, R14, UR9, R18, 0x2, P2 ;  /* 0x000000090e057c11 */ /* 0x000fe200090f1412 */
[----:B------:R-:W-:Y:S01]  /*11d60*/  USHF.L.U64.HI UR8, UR16, 0x2, UR17 ;  /* 0x0000000210087899 */ /* 0x000fe20008010211 */
[----:B------:R-:W3:Y:S04]  /*11d70*/  LDL.LU R152, [R1+0x1f4] ;  /* 0x0001f40001987983 */ /* 0x000ee80000300800 */
[----:B------:R0:W-:Y:S01]  /*11d80*/  @P3 STG.E desc[UR18][R4.64], R2 ;  /* 0x0000000204003986 */ /* 0x0001e2000c101912 */
[----:B------:R-:W-:Y:S01]  /*11d90*/  ISETP.GT.AND P3, PT, R0, 0x1, P1 ;  /* 0x000000010000780c */ /* 0x000fe20000f64270 */
[----:B-----5:R-:W-:Y:S02]  /*11da0*/  IMAD R7, R7, UR22, RZ ;  /* 0x0000001607077c24 */ /* 0x020fe4000f8e02ff */
[----:B------:R-:W4:Y:S04]  /*11db0*/  LDL.LU R22, [R1+0x1f8] ;  /* 0x0001f80001167983 */ /* 0x000f280000300800 */
[----:B------:R-:W5:Y:S01]  /*11dc0*/  LDL.LU R20, [R1+0x1fc] ;  /* 0x0001fc0001147983 */ /* 0x000f620000300800 */
[----:B0-----:R-:W-:-:S03]  /*11dd0*/  IMAD.U32 R2, RZ, RZ, UR16 ;  /* 0x00000010ff027e24 */ /* 0x001fc6000f8e00ff */
[----:B------:R-:W3:Y:S02]  /*11de0*/  LDL.LU R14, [R1+0x74] ;  /* 0x00007400010e7983 */ /* 0x000ee40000300800 */
[----:B------:R-:W-:Y:S02]  /*11df0*/  LEA R2, P2, R2, R4, 0x2 ;  /* 0x0000000402027211 */ /* 0x000fe400078410ff */
[----:B------:R-:W4:Y:S02]  /*11e00*/  LDL.LU R15, [R1+0x9c] ;  /* 0x00009c00010f7983 */ /* 0x000f240000300800 */
[----:B------:R-:W-:Y:S02]  /*11e10*/  IADD3.X R3, R5, UR8, RZ, P2, !PT ;  /* 0x0000000805037c10 */ /* 0x000fe400097fe4ff */
[----:B------:R-:W5:Y:S04]  /*11e20*/  LDL.LU R18, [R1+0xa4] ;  /* 0x0000a40001127983 */ /* 0x000f680000300800 */
[----:B------:R2:W-:Y:S01]  /*11e30*/  @P3 STG.E desc[UR18][R2.64], R6 ;  /* 0x0000000602003986 */ /* 0x0005e2000c101912 */
[----:B------:R-:W-:-:S02]  /*11e40*/  UIMAD UR8, UR17, 0x1c, URZ ;  /* 0x0000001c110878a4 */ /* 0x000fc4000f8e023f */
[----:B------:R-:W-:Y:S01]  /*11e50*/  USHF.L.U32 UR9, UR16, 0x5, URZ ;  /* 0x0000000510097899 */ /* 0x000fe2000800063f */
[----:B--2---:R-:W-:Y:S01]  /*11e60*/  IMAD R6, R8, UR22, RZ ;  /* 0x0000001608067c24 */ /* 0x004fe2000f8e02ff */
[----:B------:R-:W-:-:S04]  /*11e70*/  ISETP.GT.AND P3, PT, R154, 0x8, PT ;  /* 0x000000089a00780c */ /* 0x000fc80003f64270 */
[C---:B------:R-:W-:Y:S02]  /*11e80*/  ISETP.GT.AND P2, PT, R0.reuse, RZ, P3 ;  /* 0x000000ff0000720c */ /* 0x040fe40001f44270 */
[----:B------:R-:W-:-:S11]  /*11e90*/  ISETP.GT.AND P4, PT, R0, 0x1, P3 ;  /* 0x000000010000780c */ /* 0x000fd60001f84270 */
[----:B------:R0:W-:Y:S04]  /*11ea0*/  @P2 STG.E desc[UR18][R4.64+0x20], R7 ;  /* 0x0000200704002986 */ /* 0x0001e8000c101912 */
[----:B0-----:R-:W2:Y:S01]  /*11eb0*/  LDL.LU R7, [R1+0x10] ;  /* 0x0000100001077983 */ /* 0x001ea20000300800 */
[----:B------:R-:W-:Y:S01]  /*11ec0*/  IMAD.U32 R8, RZ, RZ, UR16 ;  /* 0x00000010ff087e24 */ /* 0x000fe2000f8e00ff */
[----:B------:R-:W-:Y:S01]  /*11ed0*/  ISETP.GT.AND P2, PT, R0, 0x8, P1 ;  /* 0x000000080000780c */ /* 0x000fe20000f44270 */
[----:B------:R-:W-:Y:S01]  /*11ee0*/  USHF.L.U64.HI UR17, UR16, 0x5, UR17 ;  /* 0x0000000510117899 */ /* 0x000fe20008010211 */
[----:B------:R2:W-:Y:S01]  /*11ef0*/  @P4 STG.E desc[UR18][R2.64+0x20], R6 ;  /* 0x0000200602004986 */ /* 0x0005e2000c101912 */
[----:B------:R-:W-:Y:S01]  /*11f00*/  IMAD.WIDE.U32 R8, R8, 0x1c, R2 ;  /* 0x0000001c08087825 */ /* 0x000fe200078e0002 */
[----:B------:R-:W-:-:S03]  /*11f10*/  ISETP.GT.AND P4, PT, R0, 0x9, P1 ;  /* 0x000000090000780c */ /* 0x000fc60000f84270 */
[----:B------:R-:W-:Y:S02]  /*11f20*/  VIADD R9, R9, UR8 ;  /* 0x0000000809097c36 */ /* 0x000fe40008000000 */
[----:B------:R-:W-:Y:S02]  /*11f30*/  IMAD R10, R10, UR22, RZ ;  /* 0x000000160a0a7c24 */ /* 0x000fe4000f8e02ff */
[----:B--2---:R-:W-:-:S05]  /*11f40*/  IMAD R6, R7, UR22, RZ ;  /* 0x0000001607067c24 */ /* 0x004fca000f8e02ff */
[----:B------:R0:W-:Y:S02]  /*11f50*/  @P2 STG.E desc[UR18][R8.64], R6 ;  /* 0x0000000608002986 */ /* 0x0001e4000c101912 */
[----:B0-----:R-:W-:-:S04]  /*11f60*/  IADD3 R6, P2, R2, UR9, RZ ;  /* 0x0000000902067c10 */ /* 0x001fc8000ff5e0ff */
[----:B------:R-:W-:-:S05]  /*11f70*/  IADD3.X R7, R3, UR17, RZ, P2, !PT ;  /* 0x0000001103077c10 */ /* 0x000fca00097fe4ff */
[----:B------:R0:W-:Y:S04]  /*11f80*/  @P4 STG.E desc[UR18][R6.64], R10 ;  /* 0x0000000a06004986 */ /* 0x0001e8000c101912 */
[----:B0-----:R-:W2:Y:S01]  /*11f90*/  LDL.LU R10, [R1+0x18] ;  /* 0x00001800010a7983 */ /* 0x001ea20000300800 */
[----:B------:R-:W-:Y:S01]  /*11fa0*/  ISETP.GT.AND P2, PT, R0, 0x8, P3 ;  /* 0x000000080000780c */ /* 0x000fe20001f44270 */
[----:B--2---:R-:W-:-:S12]  /*11fb0*/  IMAD R10, R10, UR22, RZ ;  /* 0x000000160a0a7c24 */ /* 0x004fd8000f8e02ff */
[----:B------:R0:W-:Y:S04]  /*11fc0*/  @P2 STG.E desc[UR18][R8.64+0x20], R10 ;  /* 0x0000200a08002986 */ /* 0x0001e8000c101912 */
[----:B0-----:R-:W2:Y:S04]  /*11fd0*/  LDL.LU R9, [R1+0x1c] ;  /* 0x00001c0001097983 */ /* 0x001ea80000300800 */
[----:B------:R-:W3:Y:S01]  /*11fe0*/  LDL.LU R10, [R1+0x20] ;  /* 0x00002000010a7983 */ /* 0x000ee20000300800 */
[----:B------:R-:W-:Y:S01]  /*11ff0*/  ISETP.GT.AND P2, PT, R0, 0x9, P3 ;  /* 0x000000090000780c */ /* 0x000fe20001f44270 */
[----:B--2---:R-:W-:-:S02]  /*12000*/  IMAD R8, R9, UR22, RZ ;  /* 0x0000001609087c24 */ /* 0x004fc4000f8e02ff */
[----:B---3--:R-:W-:-:S10]  /*12010*/  IMAD R10, R10, UR22, RZ ;  /* 0x000000160a0a7c24 */ /* 0x008fd4000f8e02ff */
[----:B------:R0:W-:Y:S01]  /*12020*/  @P2 STG.E desc[UR18][R6.64+0x20], R8 ;  /* 0x0000200806002986 */ /* 0x0001e2000c101912 */
[----:B------:R-:W-:Y:S01]  /*12030*/  ISETP.GT.AND P2, PT, R0, 0x10, P1 ;  /* 0x000000100000780c */ /* 0x000fe20000f44270 */
[----:B0-----:R-:W-:-:S04]  /*12040*/  IMAD.U32 R8, RZ, RZ, UR16 ;  /* 0x00000010ff087e24 */ /* 0x001fc8000f8e00ff */
[----:B------:R-:W-:-:S05]  /*12050*/  IMAD.WIDE.U32 R8, R8, 0x1c, R6 ;  /* 0x0000001c08087825 */ /* 0x000fca00078e0006 */
[----:B------:R-:W-:-:S05]  /*12060*/  IADD3 R9, R9, UR8, RZ ;  /* 0x0000000809097c10 */ /* 0x000fca000fffe0ff */
[----:B------:R0:W-:Y:S04]  /*12070*/  @P2 STG.E desc[UR18][R8.64], R10 ;  /* 0x0000000a08002986 */ /* 0x0001e8000c101912 */
[----:B0-----:R-:W2:Y:S01]  /*12080*/  LDL.LU R10, [R1+0x28] ;  /* 0x00002800010a7983 */ /* 0x001ea20000300800 */
[C---:B------:R-:W-:Y:S01]  /*12090*/  ISETP.GT.AND P6, PT, R0.reuse, 0x11, P1 ;  /* 0x000000110000780c */ /* 0x040fe20000fc4270 */
[----:B------:R-:W-:Y:S01]  /*120a0*/  IMAD R11, R11, UR22, RZ ;  /* 0x000000160b0b7c24 */ /* 0x000fe2000f8e02ff */
[----:B------:R-:W-:Y:S02]  /*120b0*/  ISETP.GT.AND P2, PT, R0, 0x10, P3 ;  /* 0x000000100000780c */ /* 0x000fe40001f44270 */
[----:B------:R-:W-:Y:S02]  /*120c0*/  IADD3 R6, P5, R6, UR9, RZ ;  /* 0x0000000906067c10 */ /* 0x000fe4000ffbe0ff */
[----:B------:R-:W-:-:S02]  /*120d0*/  ISETP.GT.AND P4, PT, R0, 0x11, P3 ;  /* 0x000000110000780c */ /* 0x000fc40001f84270 */
[----:B------:R-:W-:-:S05]  /*120e0*/  IADD3.X R7, R7, UR17, RZ, P5, !PT ;  /* 0x0000001107077c10 */ /* 0x000fca000affe4ff */
[----:B------:R0:W-:Y:S04]  /*120f0*/  @P6 STG.E desc[UR18][R6.64], R11 ;  /* 0x0000000b06006986 */ /* 0x0001e8000c101912 */
[----:B0-----:R-:W3:Y:S01]  /*12100*/  LDL.LU R11, [R1+0x34] ;  /* 0x00003400010b7983 */ /* 0x001ee20000300800 */
[----:B--2---:R-:W-:-:S05]  /*12110*/  IMAD R10, R10, UR22, RZ ;  /* 0x000000160a0a7c24 */ /* 0x004fca000f8e02ff */
[----:B------:R0:W-:Y:S04]  /*12120*/  @P2 STG.E desc[UR18][R8.64+0x20], R10 ;  /* 0x0000200a08002986 */ /* 0x0001e8000c101912 */
[----:B0-----:R-:W2:Y:S04]  /*12130*/  LDL.LU R9, [R1+0x2c] ;  /* 0x00002c0001097983 */ /* 0x001ea80000300800 */
[----:B------:R-:W4:Y:S01]  /*12140*/  LDL.LU R10, [R1+0x30] ;  /* 0x00003000010a7983 */ /* 0x000f220000300800 */
[----:B------:R-:W-:Y:S01]  /*12150*/  ISETP.GT.AND P2, PT, R0, 0x18, P1 ;  /* 0x000000180000780c */ /* 0x000fe20000f44270 */
[----:B--2---:R-:W-:-:S05]  /*12160*/  IMAD R8, R9, UR22, RZ ;  /* 0x0000001609087c24 */ /* 0x004fca000f8e02ff */
[----:B------:R0:W-:Y:S01]  /*12170*/  @P4 STG.E desc[UR18][R6.64+0x20], R8 ;  /* 0x0000200806004986 */ /* 0x0001e2000c101912 */
[----:B----4-:R-:W-:Y:S02]  /*12180*/  IMAD R10, R10, UR22, RZ ;  /* 0x000000160a0a7c24 */ /* 0x010fe4000f8e02ff */
[----:B0-----:R-:W-:-:S04]  /*12190*/  IMAD.U32 R8, RZ, RZ, UR16 ;  /* 0x00000010ff087e24 */ /* 0x001fc8000f8e00ff */
[----:B------:R-:W-:-:S04]  /*121a0*/  IMAD.WIDE.U32 R8, R8, 0x1c, R6 ;  /* 0x0000001c08087825 */ /* 0x000fc800078e0006 */
[----:B------:R-:W-:-:S05]  /*121b0*/  VIADD R9, R9, UR8 ;  /* 0x0000000809097c36 */ /* 0x000fca0008000000 */
[----:B------:R0:W-:Y:S04]  /*121c0*/  @P2 STG.E desc[UR18][R8.64], R10 ;  /* 0x0000000a08002986 */ /* 0x0001e8000c101912 */
[----:B0-----:R-:W2:Y:S01]  /*121d0*/  LDL.LU R10, [R1+0x38] ;  /* 0x00003800010a7983 */ /* 0x001ea20000300800 */
[C---:B------:R-:W-:Y:S02]  /*121e0*/  ISETP.GT.AND P6, PT, R0.reuse, 0x19, P1 ;  /* 0x000000190000780c */ /* 0x040fe40000fc4270 */
[----:B------:R-:W-:Y:S02]  /*121f0*/  ISETP.GT.AND P2, PT, R0, 0x18, P3 ;  /* 0x000000180000780c */ /* 0x000fe40001f44270 */
[----:B------:R-:W-:Y:S01]  /*12200*/  IADD3 R6, P5, R6, UR9, RZ ;  /* 0x0000000906067c10 */ /* 0x000fe2000ffbe0ff */
[----:B---3--:R-:W-:-:S03]  /*12210*/  IMAD R11, R11, UR22, RZ ;  /* 0x000000160b0b7c24 */ /* 0x008fc6000f8e02ff */
[----:B------:R-:W-:-:S05]  /*12220*/  IADD3.X R7, R7, UR17, RZ, P5, !PT ;  /* 0x0000001107077c10 */ /* 0x000fca000affe4ff */
[----:B------:R0:W-:Y:S04]  /*12230*/  @P6 STG.E desc[UR18][R6.64], R11 ;  /* 0x0000000b06006986 */ /* 0x0001e8000c101912 */
[----:B0-----:R-:W3:Y:S01]  /*12240*/  LDL.LU R11, [R1+0x44] ;  /* 0x00004400010b7983 */ /* 0x001ee20000300800 */
[----:B--2---:R-:W-:-:S05]  /*12250*/  IMAD R10, R10, UR22, RZ ;  /* 0x000000160a0a7c24 */ /* 0x004fca000f8e02ff */
[----:B------:R0:W-:Y:S04]  /*12260*/  @P2 STG.E desc[UR18][R8.64+0x20], R10 ;  /* 0x0000200a08002986 */ /* 0x0001e8000c101912 */
[----:B0-----:R-:W2:Y:S04]  /*12270*/  LDL.LU R9, [R1+0x3c] ;  /* 0x00003c0001097983 */ /* 0x001ea80000300800 */
[----:B------:R-:W4:Y:S01]  /*12280*/  LDL.LU R10, [R1+0x40] ;  /* 0x00004000010a7983 */ /* 0x000f220000300800 */
[C---:B------:R-:W-:Y:S02]  /*12290*/  ISETP.GT.AND P4, PT, R0.reuse, 0x19, P3 ;  /* 0x000000190000780c */ /* 0x040fe40001f84270 */
[----:B------:R-:W-:Y:S01]  /*122a0*/  ISETP.GT.AND P2, PT, R0, 0x20, P1 ;  /* 0x000000200000780c */ /* 0x000fe20000f44270 */
[----:B--2---:R-:W-:-:S10]  /*122b0*/  IMAD R8, R9, UR22, RZ ;  /* 0x0000001609087c24 */ /* 0x004fd4000f8e02ff */
        /* <DEDUP_REMOVED lines=22> */
[----:B----4-:R-:W-:Y:S01]  /*12420*/  IMAD R10, R10, UR22, RZ ;  /* 0x000000160a0a7c24 */ /* 0x010fe2000f8e02ff */
[----:B0-----:R-:W-:-:S05]  /*12430*/  MOV R8, UR16 ;  /* 0x0000001000087c02 */ /* 0x001fca0008000f00 */
        /* <DEDUP_REMOVED lines=16> */
[----:B------:R-:W-:-:S02]  /*12540*/  ISETP.GT.AND P5, PT, R0, 0x30, P1 ;  /* 0x000000300000780c */ /* 0x000fc40000fa4270 */
[C---:B------:R-:W-:Y:S01]  /*12550*/  ISETP.GT.AND P6, PT, R0.reuse, 0x31, P1 ;  /* 0x000000310000780c */ /* 0x040fe20000fc4270 */
[----:B---3--:R-:W-:Y:S01]  /*12560*/  IMAD R11, R11, UR22, RZ ;  /* 0x000000160b0b7c24 */ /* 0x008fe2000f8e02ff */
[----:B------:R-:W-:Y:S01]  /*12570*/  ISETP.GT.AND P2, PT, R0, 0x30, P3 ;  /* 0x000000300000780c */ /* 0x000fe20001f44270 */
[----:B------:R-:W-:Y:S02]  /*12580*/  IMAD R12, R12, UR22, RZ ;  /* 0x000000160c0c7c24 */ /* 0x000fe4000f8e02ff */
[----:B--2---:R-:W-:Y:S02]  /*12590*/  IMAD R8, R9, UR22, RZ ;  /* 0x0000001609087c24 */ /* 0x004fe4000f8e02ff */
[----:B------:R-:W-:-:S03]  /*125a0*/  IMAD.U32 R9, RZ, RZ, UR16 ;  /* 0x00000010ff097e24 */ /* 0x000fc6000f8e00ff */
[----:B------:R0:W-:Y:S01]  /*125b0*/  @P4 STG.E desc[UR18][R6.64+0x20], R8 ;  /* 0x0000200806004986 */ /* 0x0001e2000c101912 */
[----:B----4-:R-:W-:Y:S02]  /*125c0*/  IMAD R10, R10, UR22, RZ ;  /* 0x000000160a0a7c24 */ /* 0x010fe4000f8e02ff */
[----:B0-----:R-:W-:Y:S01]  /*125d0*/  IMAD.WIDE.U32 R8, R9, 0x1c, R6 ;  /* 0x0000001c09087825 */ /* 0x001fe200078e0006 */
[----:B------:R-:W-:-:S03]  /*125e0*/  IADD3 R6, P4, R6, UR9, RZ ;  /* 0x0000000906067c10 */ /* 0x000fc6000ff9e0ff */
[----:B------:R-:W-:Y:S01]  /*125f0*/  VIADD R9, R9, UR8 ;  /* 0x0000000809097c36 */ /* 0x000fe20008000000 */
[----:B------:R-:W-:-:S04]  /*12600*/  IADD3.X R7, R7, UR17, RZ, P4, !PT ;  /* 0x0000001107077c10 */ /* 0x000fc8000a7fe4ff */
[----:B------:R0:W-:Y:S04]  /*12610*/  @P5 STG.E desc[UR18][R8.64], R11 ;  /* 0x0000000b08005986 */ /* 0x0001e8000c101912 */
[----:B------:R1:W-:Y:S01]  /*12620*/  @P6 STG.E desc[UR18][R6.64], R10 ;  /* 0x0000000a06006986 */ /* 0x0003e2000c101912 */
[----:B0-----:R-:W-:-:S04]  /*12630*/  IMAD.U32 R11, RZ, RZ, UR16 ;  /* 0x00000010ff0b7e24 */ /* 0x001fc8000f8e00ff */
[----:B-1----:R-:W-:Y:S01]  /*12640*/  IMAD.WIDE.U32 R10, R11, 0x1c, R6 ;  /* 0x0000001c0b0a7825 */ /* 0x002fe200078e0006 */
[----:B------:R0:W-:Y:S04]  /*12650*/  @P2 STG.E desc[UR18][R8.64+0x20], R12 ;  /* 0x0000200c08002986 */ /* 0x0001e8000c101912 */
[----:B0-----:R-:W2:Y:S01]  /*12660*/  LDL.LU R12, [R1+0x78] ;  /* 0x00007800010c7983 */ /* 0x001ea20000300800 */
[----:B------:R-:W-:-:S03]  /*12670*/  IADD3 R9, R11, UR8, RZ ;  /* 0x000000080b097c10 */ /* 0x000fc6000fffe0ff */
[----:B------:R-:W3:Y:S01]  /*12680*/  LDL.LU R11, [R1+0x6c] ;  /* 0x00006c00010b7983 */ /* 0x000ee20000300800 */
[----:B------:R-:W-:-:S03]  /*12690*/  IMAD.MOV.U32 R8, RZ, RZ, R10 ;  /* 0x000000ffff087224 */ /* 0x000fc600078e000a */
[----:B------:R-:W4:Y:S01]  /*126a0*/  LDL.LU R10, [R1+0x70] ;  /* 0x00007000010a7983 */ /* 0x000f220000300800 */
[C---:B------:R-:W-:Y:S02]  /*126b0*/  ISETP.GT.AND P4, PT, R0.reuse, 0x31, P3 ;  /* 0x000000310000780c */ /* 0x040fe40001f84270 */
[C---:B------:R-:W-:Y:S02]  /*126c0*/  ISETP.GT.AND P6, PT, R0.reuse, 0x38, P1 ;  /* 0x000000380000780c */ /* 0x040fe40000fc4270 */
[----:B------:R-:W-:Y:S01]  /*126d0*/  ISETP.GT.AND P2, PT, R0, 0x39, P1 ;  /* 0x000000390000780c */ /* 0x000fe20000f44270 */
[----:B------:R-:W-:Y:S02]  /*126e0*/  IMAD R14, R14, UR22, RZ ;  /* 0x000000160e0e7c24 */ /* 0x000fe4000f8e02ff */
[----:B---3--:R-:W-:-:S06]  /*126f0*/  IMAD R11, R11, UR22, RZ ;  /* 0x000000160b0b7c24 */ /* 0x008fcc000f8e02ff */
[----:B------:R0:W-:Y:S01]  /*12700*/  @P4 STG.E desc[UR18][R6.64+0x20], R11 ;  /* 0x0000200b06004986 */ /* 0x0001e2000c101912 */
[----:B------:R-:W-:Y:S01]  /*12710*/  ISETP.GT.AND P4, PT, R0, 0x38, P3 ;  /* 0x000000380000780c */ /* 0x000fe20001f84270 */
[----:B----4-:R-:W-:Y:S02]  /*12720*/  IMAD R10, R10, UR22, RZ ;  /* 0x000000160a0a7c24 */ /* 0x010fe4000f8e02ff */
[----:B--2---:R-:W-:Y:S01]  /*12730*/  IMAD R12, R12, UR22, RZ ;  /* 0x000000160c0c7c24 */ /* 0x004fe2000f8e02ff */
[----:B0-----:R-:W-:-:S04]  /*12740*/  IADD3 R6, P5, R6, UR9, RZ ;  /* 0x0000000906067c10 */ /* 0x001fc8000ffbe0ff */
[----:B------:R-:W-:Y:S01]  /*12750*/  IADD3.X R7, R7, UR17, RZ, P5, !PT ;  /* 0x0000001107077c10 */ /* 0x000fe2000affe4ff */
[----:B------:R-:W-:Y:S04]  /*12760*/  @P6 STG.E desc[UR18][R8.64], R10 ;  /* 0x0000000a08006986 */ /* 0x000fe8000c101912 */
[----:B------:R-:W-:Y:S04]  /*12770*/  @P2 STG.E desc[UR18][R6.64], R14 ;  /* 0x0000000e06002986 */ /* 0x000fe8000c101912 */
[----:B------:R0:W-:Y:S04]  /*12780*/  @P4 STG.E desc[UR18][R8.64+0x20], R12 ;  /* 0x0000200c08004986 */ /* 0x0001e8000c101912 */
[----:B0-----:R-:W2:Y:S04]  /*12790*/  LDL.LU R8, [R1+0x80] ;  /* 0x0000800001087983 */ /* 0x001ea80000300800 */
[----:B------:R-:W3:Y:S04]  /*127a0*/  LDL.LU R12, [R1+0x84] ;  /* 0x00008400010c7983 */ /* 0x000ee80000300800 */
[----:B------:R-:W4:Y:S01]  /*127b0*/  LDL.LU R9, [R1+0x88] ;  /* 0x0000880001097983 */ /* 0x000f220000300800 */
[C---:B------:R-:W-:Y:S01]  /*127c0*/  ISETP.GT.AND P6, PT, R0.reuse, 0x39, P3 ;  /* 0x000000390000780c */ /* 0x040fe20001fc4270 */
[----:B------:R-:W-:Y:S01]  /*127d0*/  IMAD R13, R13, UR22, RZ ;  /* 0x000000160d0d7c24 */ /* 0x000fe2000f8e02ff */
[C---:B------:R-:W-:Y:S01]  /*127e0*/  ISETP.GT.AND P5, PT, R0.reuse, 0x40, P1 ;  /* 0x000000400000780c */ /* 0x040fe20000fa4270 */
[----:B------:R-:W-:Y:S01]  /*127f0*/  IMAD.U32 R10, RZ, RZ, UR16 ;  /* 0x00000010ff0a7e24 */ /* 0x000fe2000f8e00ff */
[----:B------:R-:W-:-:S03]  /*12800*/  ISETP.GT.AND P4, PT, R0, 0x41, P1 ;  /* 0x000000410000780c */ /* 0x000fc60000f84270 */
[----:B------:R-:W-:-:S06]  /*12810*/  IMAD.WIDE.U32 R10, R10, 0x1c, R6 ;  /* 0x0000001c0a0a7825 */ /* 0x000fcc00078e0006 */
[----:B------:R0:W-:Y:S01]  /*12820*/  @P6 STG.E desc[UR18][R6.64+0x20], R13 ;  /* 0x0000200d06006986 */ /* 0x0001e2000c101912 */
[----:B------:R-:W-:Y:S01]  /*12830*/  ISETP.GT.AND P6, PT, R0, 0x40, P3 ;  /* 0x000000400000780c */ /* 0x000fe20001fc4270 */
[----:B------:R-:W-:Y:S01]  /*12840*/  VIADD R11, R11, UR8 ;  /* 0x000000080b0b7c36 */ /* 0x000fe20008000000 */
[----:B0-----:R-:W-:-:S04]  /*12850*/  IADD3 R6, P2, R6, UR9, RZ ;  /* 0x0000000906067c10 */ /* 0x001fc8000ff5e0ff */
[----:B------:R-:W-:Y:S01]  /*12860*/  IADD3.X R7, R7, UR17, RZ, P2, !PT ;  /* 0x0000001107077c10 */ /* 0x000fe200097fe4ff */
[----:B--2---:R-:W-:Y:S02]  /*12870*/  IMAD R8, R8, UR22, RZ ;  /* 0x0000001608087c24 */ /* 0x004fe4000f8e02ff */
[----:B---3--:R-:W-:-:S03]  /*12880*/  IMAD R12, R12, UR22, RZ ;  /* 0x000000160c0c7c24 */ /* 0x008fc6000f8e02ff */
[----:B------:R-:W-:Y:S01]  /*12890*/  @P5 STG.E desc[UR18][R10.64], R8 ;  /* 0x000000080a005986 */ /* 0x000fe2000c101912 */
[----:B----4-:R-:W-:-:S03]  /*128a0*/  IMAD R13, R9, UR22, RZ ;  /* 0x00000016090d7c24 */ /* 0x010fc6000f8e02ff */
[----:B------:R0:W-:Y:S04]  /*128b0*/  @P4 STG.E desc[UR18][R6.64], R12 ;  /* 0x0000000c06004986 */ /* 0x0001e8000c101912 */
[----:B------:R1:W-:Y:S04]  /*128c0*/  @P6 STG.E desc[UR18][R10.64+0x20], R13 ;  /* 0x0000200d0a006986 */ /* 0x0003e8000c101912 */
[----:B0-----:R-:W2:Y:S04]  /*128d0*/  LDL.LU R12, [R1+0x8c] ;  /* 0x00008c00010c7983 */ /* 0x001ea80000300800 */
[----:B-1----:R-:W3:Y:S01]  /*128e0*/  LDL.LU R11, [R1+0x90] ;  /* 0x00009000010b7983 */ /* 0x002ee20000300800 */
[C---:B------:R-:W-:Y:S01]  /*128f0*/  ISETP.GT.AND P5, PT, R0.reuse, 0x41, P3 ;  /* 0x000000410000780c */ /* 0x040fe20001fa4270 */
[----:B------:R-:W-:Y:S01]  /*12900*/  IMAD.U32 R8, RZ, RZ, UR16 ;  /* 0x00000010ff087e24 */ /* 0x000fe2000f8e00ff */
[----:B------:R-:W-:-:S03]  /*12910*/  ISETP.GT.AND P2, PT, R0, 0x48, P1 ;  /* 0x000000480000780c */ /* 0x000fc60000f44270 */
[----:B------:R-:W-:Y:S01]  /*12920*/  IMAD.WIDE.U32 R8, R8, 0x1c, R6 ;  /* 0x0000001c08087825 */ /* 0x000fe200078e0006 */
[----:B------:R-:W-:-:S04]  /*12930*/  ISETP.GT.AND P4, PT, R0, 0x49, P1 ;  /* 0x000000490000780c */ /* 0x000fc80000f84270 */
[----:B------:R-:W-:Y:S01]  /*12940*/  IADD3 R9, R9, UR8, RZ ;  /* 0x0000000809097c10 */ /* 0x000fe2000fffe0ff */
[----:B------:R-:W-:Y:S02]  /*12950*/  IMAD R17, R17, UR22, RZ ;  /* 0x0000001611117c24 */ /* 0x000fe4000f8e02ff */
[----:B------:R-:W-:Y:S02]  /*12960*/  IMAD R19, R19, UR22, RZ ;  /* 0x0000001613137c24 */ /* 0x000fe4000f8e02ff */
[----:B------:R-:W-:Y:S02]  /*12970*/  IMAD R13, R15, UR22, RZ ;  /* 0x000000160f0d7c24 */ /* 0x000fe4000f8e02ff */
[----:B------:R-:W-:Y:S02]  /*12980*/  IMAD R15, R21, UR22, RZ ;  /* 0x00000016150f7c24 */ /* 0x000fe4000f8e02ff */
[----:B------:R-:W-:Y:S02]  /*12990*/  IMAD.U32 R21, RZ, RZ, UR16 ;  /* 0x00000010ff157e24 */ /* 0x000fe4000f8e00ff */
[----:B------:R-:W-:-:S02]  /*129a0*/  IMAD R23, R23, UR22, RZ ;  /* 0x0000001617177c24 */ /* 0x000fc4000f8e02ff */
[----:B--2---:R-:W-:Y:S02]  /*129b0*/  IMAD R12, R12, UR22, RZ ;  /* 0x000000160c0c7c24 */ /* 0x004fe4000f8e02ff */
[----:B---3--:R-:W-:-:S03]  /*129c0*/  IMAD R10, R11, UR22, RZ ;  /* 0x000000160b0a7c24 */ /* 0x008fc6000f8e02ff */
[----:B------:R0:W-:Y:S01]  /*129d0*/  @P5 STG.E desc[UR18][R6.64+0x20], R12 ;  /* 0x0000200c06005986 */ /* 0x0001e2000c101912 */
[----:B------:R-:W-:-:S03]  /*129e0*/  ISETP.GT.AND P5, PT, R0, 0x48, P3 ;  /* 0x000000480000780c */ /* 0x000fc60001fa4270 */
[----:B------:R1:W-:Y:S01]  /*129f0*/  @P2 STG.E desc[UR18][R8.64], R10 ;  /* 0x0000000a08002986 */ /* 0x0003e2000c101912 */
[----:B------:R-:W-:Y:S02]  /*12a00*/  ISETP.GT.AND P2, PT, R0, 0x49, P3 ;  /* 0x000000490000780c */ /* 0x000fe40001f44270 */
[----:B0-----:R-:W-:Y:S01]  /*12a10*/  IADD3 R6, P6, R6, UR9, RZ ;  /* 0x0000000906067c10 */ /* 0x001fe2000ffde0ff */
[----:B------:R-:W-:-:S03]  /*12a20*/  IMAD.U32 R11, RZ, RZ, UR16 ;  /* 0x00000010ff0b7e24 */ /* 0x000fc6000f8e00ff */
[----:B------:R-:W-:Y:S02]  /*12a30*/  IADD3.X R7, R7, UR17, RZ, P6, !PT ;  /* 0x0000001107077c10 */ /* 0x000fe4000b7fe4ff */
[----:B------:R-:W-:-:S03]  /*12a40*/  ISETP.GT.AND P6, PT, R0, 0x50, P1 ;  /* 0x000000500000780c */ /* 0x000fc60000fc4270 */
[----:B------:R-:W-:Y:S01]  /*12a50*/  @P4 STG.E desc[UR18][R6.64], R17 ;  /* 0x0000001106004986 */ /* 0x000fe2000c101912 */
[----:B-1----:R-:W-:-:S03]  /*12a60*/  IMAD.WIDE.U32 R10, R11, 0x1c, R6 ;  /* 0x0000001c0b0a7825 */ /* 0x002fc600078e0006 */
[----:B------:R0:W-:Y:S01]  /*12a70*/  @P5 STG.E desc[UR18][R8.64+0x20], R19 ;  /* 0x0000201308005986 */ /* 0x0001e2000c101912 */
[----:B------:R-:W-:-:S03]  /*12a80*/  VIADD R11, R11, UR8 ;  /* 0x000000080b0b7c36 */ /* 0x000fc60008000000 */
[----:B------:R1:W-:Y:S01]  /*12a90*/  @P2 STG.E desc[UR18][R6.64+0x20], R13 ;  /* 0x0000200d06002986 */ /* 0x0003e2000c101912 */
[----:B------:R-:W-:Y:S02]  /*12aa0*/  ISETP.GT.AND P2, PT, R0, 0x51, P1 ;  /* 0x000000510000780c */ /* 0x000fe40000f44270 */
[----:B0-----:R-:W-:Y:S02]  /*12ab0*/  IADD3 R8, P4, R6, UR9, RZ ;  /* 0x0000000906087c10 */ /* 0x001fe4000ff9e0ff */
[C---:B------:R-:W-:Y:S02]  /*12ac0*/  ISETP.GT.AND P5, PT, R0.reuse, 0x51, P3 ;  /* 0x000000510000780c */ /* 0x040fe40001fa4270 */
[----:B------:R-:W-:Y:S02]  /*12ad0*/  IADD3.X R9, R7, UR17, RZ, P4, !PT ;  /* 0x0000001107097c10 */ /* 0x000fe4000a7fe4ff */
[C---:B------:R-:W-:Y:S01]  /*12ae0*/  ISETP.GT.AND P4, PT, R0.reuse, 0x50, P3 ;  /* 0x000000500000780c */ /* 0x040fe20001f84270 */
[----:B------:R0:W-:Y:S01]  /*12af0*/  @P6 STG.E desc[UR18][R10.64], R15 ;  /* 0x0000000f0a006986 */ /* 0x0001e2000c101912 */
[----:B------:R-:W-:Y:S01]  /*12b00*/  ISETP.GT.AND P6, PT, R0, 0x58, P1 ;  /* 0x000000580000780c */ /* 0x000fe20000fc4270 */
[----:B-----5:R-:W-:-:S02]  /*12b10*/  IMAD R17, R18, UR22, RZ ;  /* 0x0000001612117c24 */ /* 0x020fc4000f8e02ff */
[----:B-1----:R-:W-:-:S04]  /*12b20*/  IMAD.WIDE.U32 R6, R21, 0x1c, R8 ;  /* 0x0000001c15067825 */ /* 0x002fc800078e0008 */
[----:B------:R-:W-:Y:S02]  /*12b30*/  IMAD R19, R235, UR22, RZ ;  /* 0x00000016eb137c24 */ /* 0x000fe4000f8e02ff */
[----:B------:R-:W-:Y:S01]  /*12b40*/  IMAD R21, R153, UR22, RZ ;  /* 0x0000001699157c24 */ /* 0x000fe2000f8e02ff */
[----:B------:R-:W-:Y:S01]  /*12b50*/  @P2 STG.E desc[UR18][R8.64], R17 ;  /* 0x0000001108002986 */ /* 0x000fe2000c101912 */
[----:B------:R-:W-:-:S03]  /*12b60*/  VIADD R7, R7, UR8 ;  /* 0x0000000807077c36 */ /* 0x000fc60008000000 */
[----:B------:R-:W-:Y:S01]  /*12b70*/  @P4 STG.E desc[UR18][R10.64+0x20], R19 ;  /* 0x000020130a004986 */ /* 0x000fe2000c101912 */
[----:B------:R-:W-:-:S03]  /*12b80*/  ISETP.GT.AND P2, PT, R0, 0x59, P1 ;  /* 0x000000590000780c */ /* 0x000fc60000f44270 */
[----:B------:R1:W-:Y:S01]  /*12b90*/  @P5 STG.E desc[UR18][R8.64+0x20], R21 ;  /* 0x0000201508005986 */ /* 0x0003e2000c101912 */
[----:B------:R-:W-:Y:S02]  /*12ba0*/  IADD3 R12, P5, R8, UR9, RZ ;  /* 0x00000009080c7c10 */ /* 0x000fe4000ffbe0ff */
[C---:B------:R-:W-:Y:S01]  /*12bb0*/  ISETP.GT.AND P4, PT, R0.reuse, 0x58, P3 ;  /* 0x000000580000780c */ /* 0x040fe20001f84270 */
[----:B------:R-:W-:Y:S01]  /*12bc0*/  @P6 STG.E desc[UR18][R6.64], R23 ;  /* 0x0000001706006986 */ /* 0x000fe2000c101912 */
[C---:B------:R-:W-:Y:S02]  /*12bd0*/  ISETP.GT.AND P6, PT, R0.reuse, 0x59, P3 ;  /* 0x000000590000780c */ /* 0x040fe40001fc4270 */
[----:B------:R-:W-:Y:S02]  /*12be0*/  IADD3.X R13, R9, UR17, RZ, P5, !PT ;  /* 0x00000011090d7c10 */ /* 0x000fe4000affe4ff */
[----:B------:R-:W-:Y:S02]  /*12bf0*/  MOV R153, UR16 ;  /* 0x0000001000997c02 */ /* 0x000fe40008000f00 */
[----:B------:R-:W-:Y:S01]  /*12c00*/  ISETP.GT.AND P5, PT, R0, 0x60, P1 ;  /* 0x000000600000780c */ /* 0x000fe20000fa4270 */
[----:B0-----:R-:W-:-:S02]  /*12c10*/  IMAD R15, R234, UR22, RZ ;  /* 0x00000016ea0f7c24 */ /* 0x001fc4000f8e02ff */
[----:B-1----:R-:W-:-:S04]  /*12c20*/  IMAD.WIDE.U32 R8, R153, 0x1c, R12 ;  /* 0x0000001c99087825 */ /* 0x002fc800078e000c */
[----:B------:R-:W-:Y:S02]  /*12c30*/  IMAD R17, R233, UR22, RZ ;  /* 0x00000016e9117c24 */ /* 0x000fe4000f8e02ff */
[----:B------:R-:W-:Y:S01]  /*12c40*/  IMAD R19, R232, UR22, RZ ;  /* 0x00000016e8137c24 */ /* 0x000fe2000f8e02ff */
[----:B------:R-:W-:Y:S01]  /*12c50*/  @P2 STG.E desc[UR18][R12.64], R15 ;  /* 0x0000000f0c002986 */ /* 0x000fe2000c101912 */
[----:B------:R-:W-:Y:S02]  /*12c60*/  VIADD R9, R9, UR8 ;  /* 0x0000000809097c36 */ /* 0x000fe40008000000 */
[----:B------:R-:W-:Y:S01]  /*12c70*/  IMAD R21, R231, UR22, RZ ;  /* 0x00000016e7157c24 */ /* 0x000fe2000f8e02ff */
[----:B------:R0:W-:Y:S01]  /*12c80*/  @P4 STG.E desc[UR18][R6.64+0x20], R17 ;  /* 0x0000201106004986 */ /* 0x0001e2000c101912 */
[----:B------:R-:W-:Y:S02]  /*12c90*/  IADD3 R10, P2, R12, UR9, RZ ;  /* 0x000000090c0a7c10 */ /* 0x000fe4000ff5e0ff */
[C---:B------:R-:W-:Y:S01]  /*12ca0*/  ISETP.GT.AND P4, PT, R0.reuse, 0x61, P1 ;  /* 0x000000610000780c */ /* 0x040fe20000f84270 */
[----:B------:R1:W-:Y:S01]  /*12cb0*/  @P6 STG.E desc[UR18][R12.64+0x20], R19 ;  /* 0x000020130c006986 */ /* 0x0003e2000c101912 */
[----:B------:R-:W-:-:S02]  /*12cc0*/  ISETP.GT.AND P6, PT, R0, 0x60, P3 ;  /* 0x000000600000780c */ /* 0x000fc40001fc4270 */
[----:B------:R-:W-:Y:S01]  /*12cd0*/  IADD3.X R11, R13, UR17, RZ, P2, !PT ;  /* 0x000000110d0b7c10 */ /* 0x000fe200097fe4ff */
[----:B------:R2:W-:Y:S01]  /*12ce0*/  @P5 STG.E desc[UR18][R8.64], R21 ;  /* 0x0000001508005986 */ /* 0x0005e2000c101912 */
[C---:B------:R-:W-:Y:S02]  /*12cf0*/  ISETP.GT.AND P5, PT, R0.reuse, 0x61, P3 ;  /* 0x000000610000780c */ /* 0x040fe40001fa4270 */
[----:B------:R-:W-:Y:S01]  /*12d00*/  ISETP.GT.AND P2, PT, R0, 0x68, P1 ;  /* 0x000000680000780c */ /* 0x000fe20000f44270 */
[----:B0-----:R-:W-:Y:S02]  /*12d10*/  IMAD.U32 R7, RZ, RZ, UR16 ;  /* 0x00000010ff077e24 */ /* 0x001fe4000f8e00ff */
[----:B------:R-:W-:Y:S02]  /*12d20*/  IMAD R15, R230, UR22, RZ ;  /* 0x00000016e60f7c24 */ /* 0x000fe4000f8e02ff */
[----:B------:R-:W-:-:S04]  /*12d30*/  IMAD.WIDE.U32 R6, R7, 0x1c, R10 ;  /* 0x0000001c07067825 */ /* 0x000fc800078e000a */
[----:B------:R-:W-:Y:S02]  /*12d40*/  IMAD R17, R229, UR22, RZ ;  /* 0x00000016e5117c24 */ /* 0x000fe4000f8e02ff */
[----:B-1----:R-:W-:Y:S01]  /*12d50*/  IMAD R19, R228, UR22, RZ ;  /* 0x00000016e4137c24 */ /* 0x002fe2000f8e02ff */
[----:B------:R0:W-:Y:S01]  /*12d60*/  @P4 STG.E desc[UR18][R10.64], R15 ;  /* 0x0000000f0a004986 */ /* 0x0001e2000c101912 */
[----:B--2---:R-:W-:Y:S02]  /*12d70*/  IMAD R21, R227, UR22, RZ ;  /* 0x00000016e3157c24 */ /* 0x004fe4000f8e02ff */
[----:B------:R-:W-:Y:S01]  /*12d80*/  VIADD R7, R7, UR8 ;  /* 0x0000000807077c36 */ /* 0x000fe20008000000 */
[----:B------:R-:W-:Y:S01]  /*12d90*/  ISETP.GT.AND P4, PT, R0, 0x69, P1 ;  /* 0x000000690000780c */ /* 0x000fe20000f84270 */
[----:B------:R1:W-:Y:S01]  /*12da0*/  @P6 STG.E desc[UR18][R8.64+0x20], R17 ;  /* 0x0000201108006986 */ /* 0x0003e2000c101912 */
[----:B------:R-:W-:-:S03]  /*12db0*/  IADD3 R12, P6, R10, UR9, RZ ;  /* 0x000000090a0c7c10 */ /* 0x000fc6000ffde0ff */
[----:B------:R2:W-:Y:S01]  /*12dc0*/  @P5 STG.E desc[UR18][R10.64+0x20], R19 ;  /* 0x000020130a005986 */ /* 0x0005e2000c101912 */
[----:B------:R-:W-:-:S03]  /*12dd0*/  ISETP.GT.AND P5, PT, R0, 0x68, P3 ;  /* 0x000000680000780c */ /* 0x000fc60001fa4270 */
[----:B------:R3:W-:Y:S01]  /*12de0*/  @P2 STG.E desc[UR18][R6.64], R21 ;  /* 0x0000001506002986 */ /* 0x0007e2000c101912 */
[----:B------:R-:W-:Y:S01]  /*12df0*/  ISETP.GT.AND P2, PT, R0, 0x69, P3 ;  /* 0x000000690000780c */ /* 0x000fe20001f44270 */
[----:B0-----:R-:W-:Y:S01]  /*12e00*/  IMAD R15, R226, UR22, RZ ;  /* 0x00000016e20f7c24 */ /* 0x001fe2000f8e02ff */
[----:B------:R-:W-:Y:S01]  /*12e10*/  IADD3.X R13, R11, UR17, RZ, P6, !PT ;  /* 0x000000110b0d7c10 */ /* 0x000fe2000b7fe4ff */
[----:B-1----:R-:W-:Y:S01]  /*12e20*/  IMAD R17, R225, UR22, RZ ;  /* 0x00000016e1117c24 */ /* 0x002fe2000f8e02ff */
[----:B------:R-:W-:Y:S01]  /*12e30*/  ISETP.GT.AND P6, PT, R0, 0x70, P1 ;  /* 0x000000700000780c */ /* 0x000fe20000fc4270 */
[----:B------:R-:W-:Y:S02]  /*12e40*/  IMAD.U32 R9, RZ, RZ, UR16 ;  /* 0x00000010ff097e24 */ /* 0x000fe4000f8e00ff */
[----:B--2---:R-:W-:Y:S01]  /*12e50*/  IMAD R19, R224, UR22, RZ ;  /* 0x00000016e0137c24 */ /* 0x004fe2000f8e02ff */
[----:B------:R0:W-:Y:S01]  /*12e60*/  @P4 STG.E desc[UR18][R12.64], R15 ;  /* 0x0000000f0c004986 */ /* 0x0001e2000c101912 */
[----:B------:R-:W-:Y:S01]  /*12e70*/  IADD3 R8, P4, R12, UR9, RZ ;  /* 0x000000090c087c10 */ /* 0x000fe2000ff9e0ff */
[----:B------:R-:W-:-:S02]  /*12e80*/  IMAD.WIDE.U32 R10, R9, 0x1c, R12 ;  /* 0x0000001c090a7825 */ /* 0x000fc400078e000c */
[----:B------:R1:W-:Y:S01]  /*12e90*/  @P5 STG.E desc[UR18][R6.64+0x20], R17 ;  /* 0x0000201106005986 */ /* 0x0003e2000c101912 */
[----:B------:R-:W-:Y:S01]  /*12ea0*/  IADD3.X R9, R13, UR17, RZ, P4, !PT ;  /* 0x000000110d097c10 */ /* 0x000fe2000a7fe4ff */
[----:B---3--:R-:W-:Y:S02]  /*12eb0*/  IMAD R21, R223, UR22, RZ ;  /* 0x00000016df157c24 */ /* 0x008fe4000f8e02ff */
[----:B------:R2:W-:Y:S01]  /*12ec0*/  @P2 STG.E desc[UR18][R12.64+0x20], R19 ;  /* 0x000020130c002986 */ /* 0x0005e2000c101912 */
[C---:B------:R-:W-:Y:S01]  /*12ed0*/  ISETP.GT.AND P2, PT, R0.reuse, 0x71, P1 ;  /* 0x000000710000780c */ /* 0x040fe20000f44270 */
[----:B------:R-:W-:Y:S01]  /*12ee0*/  IMAD.MOV.U32 R14, RZ, RZ, R10 ;  /* 0x000000ffff0e7224 */ /* 0x000fe200078e000a */
[C---:B------:R-:W-:Y:S01]  /*12ef0*/  ISETP.GT.AND P4, PT, R0.reuse, 0x70, P3 ;  /* 0x000000700000780c */ /* 0x040fe20001f84270 */
[----:B0-----:R-:W-:Y:S01]  /*12f00*/  VIADD R15, R11, UR8 ;  /* 0x000000080b0f7c36 */ /* 0x001fe20008000000 */
[----:B------:R-:W-:Y:S02]  /*12f10*/  ISETP.GT.AND P5, PT, R0, 0x71, P3 ;  /* 0x000000710000780c */ /* 0x000fe40001fa4270 */
[----:B------:R-:W-:-:S02]  /*12f20*/  MOV R23, UR16 ;  /* 0x0000001000177c02 */ /* 0x000fc40008000f00 */
[----:B------:R-:W-:Y:S01]  /*12f30*/  @P6 STG.E desc[UR18][R14.64], R21 ;  /* 0x000000150e006986 */ /* 0x000fe2000c101912 */
[----:B------:R-:W-:Y:S01]  /*12f40*/  ISETP.GT.AND P6, PT, R0, 0x78, P1 ;  /* 0x000000780000780c */ /* 0x000fe20000fc4270 */
[----:B-1----:R-:W-:Y:S02]  /*12f50*/  IMAD R17, R221, UR22, RZ ;  /* 0x00000016dd117c24 */ /* 0x002fe4000f8e02ff */
[----:B--2---:R-:W-:Y:S02]  /*12f60*/  IMAD R13, R222, UR22, RZ ;  /* 0x00000016de0d7c24 */ /* 0x004fe4000f8e02ff */
[----:B------:R-:W-:Y:S02]  /*12f70*/  IMAD R19, R220, UR22, RZ ;  /* 0x00000016dc137c24 */ /* 0x000fe4000f8e02ff */
[----:B------:R-:W-:Y:S01]  /*12f80*/  IMAD.WIDE.U32 R6, R23, 0x1c, R8 ;  /* 0x0000001c17067825 */ /* 0x000fe200078e0008 */
[----:B------:R-:W-:Y:S03]  /*12f90*/  @P2 STG.E desc[UR18][R8.64], R13 ;  /* 0x0000000d08002986 */ /* 0x000fe6000c101912 */
[----:B------:R-:W-:Y:S01]  /*12fa0*/  VIADD R7, R7, UR8 ;  /* 0x0000000807077c36 */ /* 0x000fe20008000000 */
[----:B------:R-:W-:Y:S01]  /*12fb0*/  @P4 STG.E desc[UR18][R14.64+0x20], R17 ;  /* 0x000020110e004986 */ /* 0x000fe2000c101912 */
[----:B------:R-:W-:-:S03]  /*12fc0*/  IMAD R23, R219, UR22, RZ ;  /* 0x00000016db177c24 */ /* 0x000fc6000f8e02ff */
[----:B------:R0:W-:Y:S01]  /*12fd0*/  @P5 STG.E desc[UR18][R8.64+0x20], R19 ;  /* 0x0000201308005986 */ /* 0x0001e2000c101912 */
[----:B------:R-:W-:Y:S02]  /*12fe0*/  IADD3 R10, P5, R8, UR9, RZ ;  /* 0x00000009080a7c10 */ /* 0x000fe4000ffbe0ff */
[C---:B------:R-:W-:Y:S01]  /*12ff0*/  ISETP.GT.AND P2, PT, R0.reuse, 0x79, P1 ;  /* 0x000000790000780c */ /* 0x040fe20000f44270 */
[----:B------:R-:W-:Y:S01]  /*13000*/  @P6 STG.E desc[UR18][R6.64], R23 ;  /* 0x0000001706006986 */ /* 0x000fe2000c101912 */
[C---:B------:R-:W-:Y:S02]  /*13010*/  ISETP.GT.AND P4, PT, R0.reuse, 0x78, P3 ;  /* 0x000000780000780c */ /* 0x040fe40001f84270 */
[----:B------:R-:W-:Y:S02]  /*13020*/  IADD3.X R11, R9, UR17, RZ, P5, !PT ;  /* 0x00000011090b7c10 */ /* 0x000fe4000affe4ff */
[C---:B------:R-:W-:Y:S02]  /*13030*/  ISETP.GT.AND P6, PT, R0.reuse, 0x79, P3 ;  /* 0x000000790000780c */ /* 0x040fe40001fc4270 */
[----:B------:R-:W-:Y:S01]  /*13040*/  ISETP.GT.AND P5, PT, R0, 0x80, P1 ;  /* 0x000000800000780c */ /* 0x000fe20000fa4270 */
[----:B0-----:R-:W-:-:S04]  /*13050*/  IMAD.WIDE.U32 R8, R153, 0x1c, R10 ;  /* 0x0000001c99087825 */ /* 0x001fc800078e000a */
[----:B------:R-:W-:Y:S02]  /*13060*/  IMAD R21, R218, UR22, RZ ;  /* 0x00000016da157c24 */ /* 0x000fe4000f8e02ff */
[----:B------:R-:W-:Y:S01]  /*13070*/  IMAD R17, R217, UR22, RZ ;  /* 0x00000016d9117c24 */ /* 0x000fe2000f8e02ff */
[----:B------:R-:W-:Y:S01]  /*13080*/  MOV R14, R8 ;  /* 0x00000008000e7202 */ /* 0x000fe20000000f00 */
[----:B------:R-:W-:Y:S02]  /*13090*/  IMAD R19, R216, UR22, RZ ;  /* 0x00000016d8137c24 */ /* 0x000fe4000f8e02ff */
[----:B------:R-:W-:Y:S01]  /*130a0*/  VIADD R15, R9, UR8 ;  /* 0x00000008090f7c36 */ /* 0x000fe20008000000 */
[----:B------:R-:W-:Y:S01]  /*130b0*/  @P2 STG.E desc[UR18][R10.64], R21 ;  /* 0x000000150a002986 */ /* 0x000fe2000c101912 */
[----:B------:R-:W-:Y:S01]  /*130c0*/  IMAD R9, R215, UR22, RZ ;  /* 0x00000016d7097c24 */ /* 0x000fe2000f8e02ff */
[----:B------:R-:W-:Y:S02]  /*130d0*/  IADD3 R12, P2, R10, UR9, RZ ;  /* 0x000000090a0c7c10 */ /* 0x000fe4000ff5e0ff */
[----:B------:R0:W-:Y:S01]  /*130e0*/  @P4 STG.E desc[UR18][R6.64+0x20], R17 ;  /* 0x0000201106004986 */ /* 0x0001e2000c101912 */
[----:B------:R-:W-:-:S03]  /*130f0*/  ISETP.GT.AND P4, PT, R0, 0x81, P1 ;  /* 0x000000810000780c */ /* 0x000fc60000f84270 */
[----:B------:R1:W-:Y:S01]  /*13100*/  @P6 STG.E desc[UR18][R10.64+0x20], R19 ;  /* 0x000020130a006986 */ /* 0x0003e2000c101912 */
[C---:B------:R-:W-:Y:S02]  /*13110*/  ISETP.GT.AND P6, PT, R0.reuse, 0x80, P3 ;  /* 0x000000800000780c */ /* 0x040fe40001fc4270 */
[----:B------:R-:W-:Y:S01]  /*13120*/  IADD3.X R13, R11, UR17, RZ, P2, !PT ;  /* 0x000000110b0d7c10 */ /* 0x000fe200097fe4ff */
[----:B------:R2:W-:Y:S01]  /*13130*/  @P5 STG.E desc[UR18][R14.64], R9 ;  /* 0x000000090e005986 */ /* 0x0005e2000c101912 */
[C---:B------:R-:W-:Y:S02]  /*13140*/  ISETP.GT.AND P5, PT, R0.reuse, 0x81, P3 ;  /* 0x000000810000780c */ /* 0x040fe40001fa4270 */
[----:B------:R-:W-:Y:S01]  /*13150*/  ISETP.GT.AND P2, PT, R0, 0x88, P1 ;  /* 0x000000880000780c */ /* 0x000fe20000f44270 */
[----:B0-----:R-:W-:Y:S02]  /*13160*/  IMAD.U32 R7, RZ, RZ, UR16 ;  /* 0x00000010ff077e24 */ /* 0x001fe4000f8e00ff */
[----:B------:R-:W-:-:S02]  /*13170*/  IMAD R21, R214, UR22, RZ ;  /* 0x00000016d6157c24 */ /* 0x000fc4000f8e02ff */
[----:B------:R-:W-:-:S04]  /*13180*/  IMAD.WIDE.U32 R6, R7, 0x1c, R12 ;  /* 0x0000001c07067825 */ /* 0x000fc800078e000c */
[----:B-1----:R-:W-:Y:S02]  /*13190*/  IMAD R11, R213, UR22, RZ ;  /* 0x00000016d50b7c24 */ /* 0x002fe4000f8e02ff */
[----:B------:R-:W-:Y:S01]  /*131a0*/  IMAD R19, R212, UR22, RZ ;  /* 0x00000016d4137c24 */ /* 0x000fe2000f8e02ff */
[----:B------:R-:W-:Y:S01]  /*131b0*/  @P4 STG.E desc[UR18][R12.64], R21 ;  /* 0x000000150c004986 */ /* 0x000fe2000c101912 */
[----:B------:R-:W-:Y:S02]  /*131c0*/  IMAD R23, R211, UR22, RZ ;  /* 0x00000016d3177c24 */ /* 0x000fe4000f8e02ff */
[----:B------:R-:W-:Y:S02]  /*131d0*/  VIADD R17, R7, UR8 ;  /* 0x0000000807117c36 */ /* 0x000fe40008000000 */
[----:B------:R-:W-:Y:S01]  /*131e0*/  IMAD.MOV.U32 R16, RZ, RZ, R6 ;  /* 0x000000ffff107224 */ /* 0x000fe200078e0006 */
[----:B------:R-:W-:Y:S01]  /*131f0*/  ISETP.GT.AND P4, PT, R0, 0x89, P1 ;  /* 0x000000890000780c */ /* 0x000fe20000f84270 */
[----:B------:R0:W-:Y:S01]  /*13200*/  @P6 STG.E desc[UR18][R14.64+0x20], R11 ;  /* 0x0000200b0e006986 */ /* 0x0001e2000c101912 */
[----:B------:R-:W-:-:S03]  /*13210*/  IADD3 R8, P6, R12, UR9, RZ ;  /* 0x000000090c087c10 */ /* 0x000fc6000ffde0ff */
[----:B------:R1:W-:Y:S01]  /*13220*/  @P5 STG.E desc[UR18][R12.64+0x20], R19 ;  /* 0x000020130c005986 */ /* 0x0003e2000c101912 */
[----:B------:R-:W-:-:S03]  /*13230*/  ISETP.GT.AND P5, PT, R0, 0x88, P3 ;  /* 0x000000880000780c */ /* 0x000fc60001fa4270 */
[----:B------:R3:W-:Y:S01]  /*13240*/  @P2 STG.E desc[UR18][R16.64], R23 ;  /* 0x0000001710002986 */ /* 0x0007e2000c101912 */
[----:B------:R-:W-:Y:S02]  /*13250*/  ISETP.GT.AND P2, PT, R0, 0x89, P3 ;  /* 0x000000890000780c */ /* 0x000fe40001f44270 */
[----:B--2---:R-:W-:Y:S01]  /*13260*/  IADD3.X R9, R13, UR17, RZ, P6, !PT ;  /* 0x000000110d097c10 */ /* 0x004fe2000b7fe4ff */
[----:B0-----:R-:W-:Y:S01]  /*13270*/  IMAD R15, R210, UR22, RZ ;  /* 0x00000016d20f7c24 */ /* 0x001fe2000f8e02ff */
[----:B------:R-:W-:Y:S01]  /*13280*/  ISETP.GT.AND P6, PT, R0, 0x90, P1 ;  /* 0x000000900000780c */ /* 0x000fe20000fc4270 */
[----:B------:R-:W-:Y:S02]  /*13290*/  IMAD R21, R209, UR22, RZ ;  /* 0x00000016d1157c24 */ /* 0x000fe4000f8e02ff */
[----:B------:R-:W-:Y:S01]  /*132a0*/  IMAD.U32 R7, RZ, RZ, UR16 ;  /* 0x00000010ff077e24 */ /* 0x000fe2000f8e00ff */
[----:B------:R0:W-:Y:S01]  /*132b0*/  @P4 STG.E desc[UR18][R8.64], R15 ;  /* 0x0000000f08004986 */ /* 0x0001e2000c101912 */
[----:B-1----:R-:W-:Y:S01]  /*132c0*/  IMAD R19, R208, UR22, RZ ;  /* 0x00000016d0137c24 */ /* 0x002fe2000f8e02ff */
[----:B------:R-:W-:Y:S01]  /*132d0*/  IADD3 R10, P4, R8, UR9, RZ ;  /* 0x00000009080a7c10 */ /* 0x000fe2000ff9e0ff */
[----:B------:R-:W-:Y:S01]  /*132e0*/  IMAD.WIDE.U32 R6, R7, 0x1c, R8 ;  /* 0x0000001c07067825 */ /* 0x000fe200078e0008 */
[----:B------:R1:W-:Y:S02]  /*132f0*/  @P5 STG.E desc[UR18][R16.64+0x20], R21 ;  /* 0x0000201510005986 */ /* 0x0003e4000c101912 */
[----:B------:R-:W-:-:S02]  /*13300*/  IADD3.X R11, R9, UR17, RZ, P4, !PT ;  /* 0x00000011090b7c10 */ /* 0x000fc4000a7fe4ff */
[----:B------:R2:W-:Y:S01]  /*13310*/  @P2 STG.E desc[UR18][R8.64+0x20], R19 ;  /* 0x0000201308002986 */ /* 0x0005e2000c101912 */
[C---:B------:R-:W-:Y:S01]  /*13320*/  ISETP.GT.AND P2, PT, R0.reuse, 0x91, P1 ;  /* 0x000000910000780c */ /* 0x040fe20000f44270 */
[----:B---3--:R-:W-:Y:S01]  /*13330*/  IMAD R23, R207, UR22, RZ ;  /* 0x00000016cf177c24 */ /* 0x008fe2000f8e02ff */
[C---:B------:R-:W-:Y:S01]  /*13340*/  ISETP.GT.AND P4, PT, R0.reuse, 0x90, P3 ;  /* 0x000000900000780c */ /* 0x040fe20001f84270 */
[----:B0-----:R-:W-:Y:S01]  /*13350*/  VIADD R15, R7, UR8 ;  /* 0x00000008070f7c36 */ /* 0x001fe20008000000 */
[----:B------:R-:W-:Y:S01]  /*13360*/  ISETP.GT.AND P5, PT, R0, 0x91, P3 ;  /* 0x000000910000780c */ /* 0x000fe20001fa4270 */
[----:B------:R-:W-:Y:S01]  /*13370*/  IMAD.MOV.U32 R14, RZ, RZ, R6 ;  /* 0x000000ffff0e7224 */ /* 0x000fe200078e0006 */
[----:B------:R-:W-:Y:S01]  /*13380*/  MOV R13, UR16 ;  /* 0x00000010000d7c02 */ /* 0x000fe20008000f00 */
[----:B-1----:R-:W-:-:S03]  /*13390*/  IMAD R17, R205, UR22, RZ ;  /* 0x00000016cd117c24 */ /* 0x002fc6000f8e02ff */
[----:B------:R-:W-:Y:S01]  /*133a0*/  @P6 STG.E desc[UR18][R14.64], R23 ;  /* 0x000000170e006986 */ /* 0x000fe2000c101912 */
[----:B------:R-:W-:Y:S01]  /*133b0*/  ISETP.GT.AND P6, PT, R0, 0x98, P1 ;  /* 0x000000980000780c */ /* 0x000fe20000fc4270 */
[----:B--2---:R-:W-:Y:S02]  /*133c0*/  IMAD R9, R206, UR22, RZ ;  /* 0x00000016ce097c24 */ /* 0x004fe4000f8e02ff */
[----:B------:R-:W-:Y:S02]  /*133d0*/  IMAD R19, R204, UR22, RZ ;  /* 0x00000016cc137c24 */ /* 0x000fe4000f8e02ff */
[----:B------:R-:W-:Y:S01]  /*133e0*/  IMAD.WIDE.U32 R12, R13, 0x1c, R10 ;  /* 0x0000001c0d0c7825 */ /* 0x000fe200078e000a */
[----:B------:R0:W-:Y:S03]  /*133f0*/  @P2 STG.E desc[UR18][R10.64], R9 ;  /* 0x000000090a002986 */ /* 0x0001e6000c101912 */
[----:B------:R-:W-:Y:S01]  /*13400*/  VIADD R13, R13, UR8 ;  /* 0x000000080d0d7c36 */ /* 0x000fe20008000000 */
[----:B------:R1:W-:Y:S01]  /*13410*/  @P4 STG.E desc[UR18][R14.64+0x20], R17 ;  /* 0x000020110e004986 */ /* 0x0003e2000c101912 */
        /* <DEDUP_REMOVED lines=11> */
[----:B-1----:R-:W-:Y:S01]  /*134d0*/  IMAD R17, R201, UR22, RZ ;  /* 0x00000016c9117c24 */ /* 0x002fe2000f8e02ff */
[----:B------:R-:W-:Y:S01]  /*134e0*/  MOV R14, R8 ;  /* 0x00000008000e7202 */ /* 0x000fe20000000f00 */
[----:B--2---:R-:W-:Y:S02]  /*134f0*/  IMAD R19, R200, UR22, RZ ;  /* 0x00000016c8137c24 */ /* 0x004fe4000f8e02ff */
        /* <DEDUP_REMOVED lines=14> */
[----:B-1----:R-:W-:-:S04]  /*135e0*/  IMAD.WIDE.U32 R6, R13, 0x1c, R10 ;  /* 0x0000001c0d067825 */ /* 0x002fc800078e000a */
[----:B------:R-:W-:Y:S02]  /*135f0*/  IMAD R19, R197, UR22, RZ ;  /* 0x00000016c5137c24 */ /* 0x000fe4000f8e02ff */
        /* <DEDUP_REMOVED lines=10> */
[----:B------:R-:W-:Y:S01]  /*136a0*/  @P2 STG.E desc[UR18][R12.64], R23 ;  /* 0x000000170c002986 */ /* 0x000fe2000c101912 */
[----:B------:R-:W-:Y:S02]  /*136b0*/  ISETP.GT.AND P2, PT, R0, 0xa9, P3 ;  /* 0x000000a90000780c */ /* 0x000fe40001f44270 */
[----:B--2---:R-:W-:Y:S01]  /*136c0*/  IADD3.X R9, R11, UR17, RZ, P6, !PT ;  /* 0x000000110b097c10 */ /* 0x004fe2000b7fe4ff */
[----:B0-----:R-:W-:Y:S01]  /*136d0*/  IMAD R15, R194, UR22, RZ ;  /* 0x00000016c20f7c24 */ /* 0x001fe2000f8e02ff */
[----:B------:R-:W-:Y:S01]  /*136e0*/  ISETP.GT.AND P6, PT, R0, 0xb0, P1 ;  /* 0x000000b00000780c */ /* 0x000fe20000fc4270 */
[----:B------:R-:W-:Y:S02]  /*136f0*/  IMAD R17, R193, UR22, RZ ;  /* 0x00000016c1117c24 */ /* 0x000fe4000f8e02ff */
[----:B------:R-:W-:Y:S01]  /*13700*/  IMAD.U32 R7, RZ, RZ, UR16 ;  /* 0x00000010ff077e24 */ /* 0x000fe2000f8e00ff */
[----:B------:R0:W-:Y:S01]  /*13710*/  @P4 STG.E desc[UR18][R8.64], R15 ;  /* 0x0000000f08004986 */ /* 0x0001e2000c101912 */
[----:B------:R-:W-:Y:S01]  /*13720*/  IMAD R19, R192, UR22, RZ ;  /* 0x00000016c0137c24 */ /* 0x000fe2000f8e02ff */
[----:B-1----:R-:W-:Y:S01]  /*13730*/  IADD3 R10, P4, R8, UR9, RZ ;  /* 0x00000009080a7c10 */ /* 0x002fe2000ff9e0ff */
[----:B------:R-:W-:Y:S01]  /*13740*/  IMAD.WIDE.U32 R6, R7, 0x1c, R8 ;  /* 0x0000001c07067825 */ /* 0x000fe200078e0008 */
[----:B------:R1:W-:Y:S02]  /*13750*/  @P5 STG.E desc[UR18][R12.64+0x20], R17 ;  /* 0x000020110c005986 */ /* 0x0003e4000c101912 */
[----:B------:R-:W-:-:S02]  /*13760*/  IADD3.X R11, R9, UR17, RZ, P4, !PT ;  /* 0x00000011090b7c10 */ /* 0x000fc4000a7fe4ff */
[----:B------:R2:W-:Y:S01]  /*13770*/  @P2 STG.E desc[UR18][R8.64+0x20], R19 ;  /* 0x0000201308002986 */ /* 0x0005e2000c101912 */
[C---:B------:R-:W-:Y:S01]  /*13780*/  ISETP.GT.AND P2, PT, R0.reuse, 0xb1, P1 ;  /* 0x000000b10000780c */ /* 0x040fe20000f44270 */
[----:B------:R-:W-:Y:S01]  /*13790*/  IMAD R21, R191, UR22, RZ ;  /* 0x00000016bf157c24 */ /* 0x000fe2000f8e02ff */
        /* <DEDUP_REMOVED lines=98> */
[----:B------:R-:W-:Y:S02]  /*13dc0*/  VIADD R15, R9, UR8 ;  /* 0x00000008090f7c36 */ /* 0x000fe40008000000 */
[----:B------:R-:W-:Y:S01]  /*13dd0*/  IMAD R9, R167, UR22, RZ ;  /* 0x00000016a7097c24 */ /* 0x000fe2000f8e02ff */
[----:B------:R-:W-:Y:S01]  /*13de0*/  @P2 STG.E desc[UR18][R6.64], R21 ;  /* 0x0000001506002986 */ /* 0x000fe2000c101912 */
[----:B------:R-:W-:-:S03]  /*13df0*/  ISETP.GT.AND P2, PT, R0, 0xe1, P1 ;  /* 0x000000e10000780c */ /* 0x000fc60000f44270 */
[----:B------:R0:W-:Y:S01]  /*13e00*/  @P4 STG.E desc[UR18][R12.64+0x20], R17 ;  /* 0x000020110c004986 */ /* 0x0001e2000c101912 */
[----:B------:R-:W-:-:S03]  /*13e10*/  IADD3 R10, P4, R6, UR9, RZ ;  /* 0x00000009060a7c10 */ /* 0x000fc6000ff9e0ff */
[----:B------:R1:W-:Y:S01]  /*13e20*/  @P6 STG.E desc[UR18][R6.64+0x20], R19 ;  /* 0x0000201306006986 */ /* 0x0003e2000c101912 */
[----:B------:R-:W-:-:S03]  /*13e30*/  ISETP.GT.AND P6, PT, R0, 0xe0, P3 ;  /* 0x000000e00000780c */ /* 0x000fc60001fc4270 */
[----:B------:R-:W-:Y:S01]  /*13e40*/  @P5 STG.E desc[UR18][R14.64], R9 ;  /* 0x000000090e005986 */ /* 0x000fe2000c101912 */
[C---:B------:R-:W-:Y:S02]  /*13e50*/  ISETP.GT.AND P5, PT, R0.reuse, 0xe1, P3 ;  /* 0x000000e10000780c */ /* 0x040fe40001fa4270 */
[----:B------:R-:W-:Y:S01]  /*13e60*/  IADD3.X R11, R7, UR17, RZ, P4, !PT ;  /* 0x00000011070b7c10 */ /* 0x000fe2000a7fe4ff */
[----:B0-----:R-:W-:Y:S01]  /*13e70*/  IMAD.U32 R13, RZ, RZ, UR16 ;  /* 0x00000010ff0d7e24 */ /* 0x001fe2000f8e00ff */
[----:B------:R-:W-:Y:S01]  /*13e80*/  ISETP.GT.AND P4, PT, R0, 0xe8, P1 ;  /* 0x000000e80000780c */ /* 0x000fe20000f84270 */
[----:B------:R-:W-:Y:S02]  /*13e90*/  IMAD R17, R166, UR22, RZ ;  /* 0x00000016a6117c24 */ /* 0x000fe4000f8e02ff */
[----:B-1----:R-:W-:Y:S02]  /*13ea0*/  IMAD R19, R165, UR22, RZ ;  /* 0x00000016a5137c24 */ /* 0x002fe4000f8e02ff */
[----:B------:R-:W-:Y:S01]  /*13eb0*/  IMAD.WIDE.U32 R6, R13, 0x1c, R10 ;  /* 0x0000001c0d067825 */ /* 0x000fe200078e000a */
[----:B------:R-:W-:Y:S03]  /*13ec0*/  @P2 STG.E desc[UR18][R10.64], R17 ;  /* 0x000000110a002986 */ /* 0x000fe6000c101912 */
[----:B------:R-:W-:Y:S01]  /*13ed0*/  IMAD R21, R164, UR22, RZ ;  /* 0x00000016a4157c24 */ /* 0x000fe2000f8e02ff */
[----:B------:R0:W-:Y:S01]  /*13ee0*/  @P6 STG.E desc[UR18][R14.64+0x20], R19 ;  /* 0x000020130e006986 */ /* 0x0001e2000c101912 */
[----:B------:R-:W-:Y:S01]  /*13ef0*/  IMAD R23, R163, UR22, RZ ;  /* 0x00000016a3177c24 */ /* 0x000fe2000f8e02ff */
[C---:B------:R-:W-:Y:S01]  /*13f00*/  ISETP.GT.AND P2, PT, R0.reuse, 0xe9, P1 ;  /* 0x000000e90000780c */ /* 0x040fe20000f44270 */
[----:B------:R-:W-:Y:S01]  /*13f10*/  VIADD R13, R7, UR8 ;  /* 0x00000008070d7c36 */ /* 0x000fe20008000000 */
[----:B------:R1:W-:Y:S01]  /*13f20*/  @P5 STG.E desc[UR18][R10.64+0x20], R21 ;  /* 0x000020150a005986 */ /* 0x0003e2000c101912 */
[----:B------:R-:W-:Y:S01]  /*13f30*/  IMAD.MOV.U32 R12, RZ, RZ, R6 ;  /* 0x000000ffff0c7224 */ /* 0x000fe200078e0006 */
[----:B------:R-:W-:-:S02]  /*13f40*/  ISETP.GT.AND P5, PT, R0, 0xe8, P3 ;  /* 0x000000e80000780c */ /* 0x000fc40001fa4270 */
[----:B------:R-:W-:Y:S02]  /*13f50*/  IADD3 R8, P6, R10, UR9, RZ ;  /* 0x000000090a087c10 */ /* 0x000fe4000ffde0ff */
[----:B------:R-:W-:Y:S01]  /*13f60*/  @P4 STG.E desc[UR18][R12.64], R23 ;  /* 0x000000170c004986 */ /* 0x000fe2000c101912 */
[----:B------:R-:W-:Y:S01]  /*13f70*/  ISETP.GT.AND P4, PT, R0, 0xe9, P3 ;  /* 0x000000e90000780c */ /* 0x000fe20001f84270 */
[----:B0-----:R-:W-:Y:S01]  /*13f80*/  IMAD R15, R162, UR22, RZ ;  /* 0x00000016a20f7c24 */ /* 0x001fe2000f8e02ff */
[----:B------:R-:W-:Y:S01]  /*13f90*/  IADD3.X R9, R11, UR17, RZ, P6, !PT ;  /* 0x000000110b097c10 */ /* 0x000fe2000b7fe4ff */
[----:B------:R-:W-:Y:S02]  /*13fa0*/  IMAD R17, R161, UR22, RZ ;  /* 0x00000016a1117c24 */ /* 0x000fe4000f8e02ff */
[----:B------:R-:W-:Y:S02]  /*13fb0*/  IMAD R19, R160, UR22, RZ ;  /* 0x00000016a0137c24 */ /* 0x000fe4000f8e02ff */
[----:B------:R0:W-:Y:S04]  /*13fc0*/  @P2 STG.E desc[UR18][R8.64], R15 ;  /* 0x0000000f08002986 */ /* 0x0001e8000c101912 */
[----:B------:R2:W-:Y:S01]  /*13fd0*/  @P5 STG.E desc[UR18][R12.64+0x20], R17 ;  /* 0x000020110c005986 */ /* 0x0005e2000c101912 */
[----:B-1----:R-:W-:Y:S01]  /*13fe0*/  IADD3 R10, P5, R8, UR9, RZ ;  /* 0x00000009080a7c10 */ /* 0x002fe2000ffbe0ff */
[----:B------:R-:W-:Y:S01]  /*13ff0*/  IMAD.U32 R7, RZ, RZ, UR16 ;  /* 0x00000010ff077e24 */ /* 0x000fe2000f8e00ff */
[C---:B------:R-:W-:Y:S01]  /*14000*/  ISETP.GT.AND P2, PT, R0.reuse, 0xf0, P1 ;  /* 0x000000f00000780c */ /* 0x040fe20000f44270 */
[----:B------:R1:W-:Y:S01]  /*14010*/  @P4 STG.E desc[UR18][R8.64+0x20], R19 ;  /* 0x0000201308004986 */ /* 0x0003e2000c101912 */
[----:B------:R-:W-:-:S02]  /*14020*/  ISETP.GT.AND P4, PT, R0, 0xf1, P1 ;  /* 0x000000f10000780c */ /* 0x000fc40000f84270 */
[----:B------:R-:W-:Y:S02]  /*14030*/  IADD3.X R11, R9, UR17, RZ, P5, !PT ;  /* 0x00000011090b7c10 */ /* 0x000fe4000affe4ff */
[C---:B------:R-:W-:Y:S01]  /*14040*/  ISETP.GT.AND P5, PT, R0.reuse, 0xf0, P3 ;  /* 0x000000f00000780c */ /* 0x040fe20001fa4270 */
[----:B------:R-:W-:Y:S01]  /*14050*/  IMAD.WIDE.U32 R6, R7, 0x1c, R8 ;  /* 0x0000001c07067825 */ /* 0x000fe200078e0008 */
[----:B0-----:R-:W-:Y:S02]  /*14060*/  MOV R15, UR16 ;  /* 0x00000010000f7c02 */ /* 0x001fe40008000f00 */
[----:B------:R-:W-:Y:S01]  /*14070*/  ISETP.GT.AND P6, PT, R0, 0xf1, P3 ;  /* 0x000000f10000780c */ /* 0x000fe20001fc4270 */
[----:B------:R-:W-:Y:S02]  /*14080*/  IMAD R21, R159, UR22, RZ ;  /* 0x000000169f157c24 */ /* 0x000fe4000f8e02ff */
[----:B------:R-:W-:Y:S02]  /*14090*/  VIADD R7, R7, UR8 ;  /* 0x0000000807077c36 */ /* 0x000fe40008000000 */
[----:B--2---:R-:W-:-:S04]  /*140a0*/  IMAD.WIDE.U32 R12, R15, 0x1c, R10 ;  /* 0x0000001c0f0c7825 */ /* 0x004fc800078e000a */
[----:B------:R-:W-:Y:S02]  /*140b0*/  IMAD R15, R158, UR22, RZ ;  /* 0x000000169e0f7c24 */ /* 0x000fe4000f8e02ff */
[----:B------:R-:W-:Y:S02]  /*140c0*/  IMAD R17, R157, UR22, RZ ;  /* 0x000000169d117c24 */ /* 0x000fe4000f8e02ff */
[----:B-1----:R-:W-:Y:S01]  /*140d0*/  IMAD R19, R156, UR22, RZ ;  /* 0x000000169c137c24 */ /* 0x002fe2000f8e02ff */
[----:B------:R-:W-:Y:S01]  /*140e0*/  @P2 STG.E desc[UR18][R6.64], R21 ;  /* 0x0000001506002986 */ /* 0x000fe2000c101912 */
[----:B------:R-:W-:-:S03]  /*140f0*/  ISETP.GT.AND P2, PT, R0, 0xf8, P1 ;  /* 0x000000f80000780c */ /* 0x000fc60000f44270 */
[----:B------:R0:W-:Y:S01]  /*14100*/  @P4 STG.E desc[UR18][R10.64], R15 ;  /* 0x0000000f0a004986 */ /* 0x0001e2000c101912 */
[----:B------:R-:W-:-:S03]  /*14110*/  ISETP.GT.AND P1, PT, R0, 0xf9, P1 ;  /* 0x000000f90000780c */ /* 0x000fc60000f24270 */
[----:B------:R-:W-:Y:S01]  /*14120*/  @P5 STG.E desc[UR18][R6.64+0x20], R17 ;  /* 0x0000201106005986 */ /* 0x000fe2000c101912 */
[----:B------:R-:W-:-:S03]  /*14130*/  ISETP.GT.AND P5, PT, R0, 0xf8, P3 ;  /* 0x000000f80000780c */ /* 0x000fc60001fa4270 */
[----:B------:R1:W-:Y:S01]  /*14140*/  @P6 STG.E desc[UR18][R10.64+0x20], R19 ;  /* 0x000020130a006986 */ /* 0x0003e2000c101912 */
[----:B------:R-:W-:Y:S02]  /*14150*/  IADD3 R8, P6, R10, UR9, RZ ;  /* 0x000000090a087c10 */ /* 0x000fe4000ffde0ff */
[----:B------:R-:W-:Y:S02]  /*14160*/  ISETP.GT.AND P3, PT, R0, 0xf9, P3 ;  /* 0x000000f90000780c */ /* 0x000fe40001f64270 */
[----:B------:R-:W-:Y:S01]  /*14170*/  ISETP.GT.AND P4, PT, R154, 0x80, PT ;  /* 0x000000809a00780c */ /* 0x000fe20003f84270 */
[----:B------:R-:W-:Y:S01]  /*14180*/  VIADD R13, R13, UR8 ;  /* 0x000000080d0d7c36 */ /* 0x000fe20008000000 */
[----:B------:R-:W-:Y:S01]  /*14190*/  IADD3.X R9, R11, UR17, RZ, P6, !PT ;  /* 0x000000110b097c10 */ /* 0x000fe2000b7fe4ff */
[----:B------:R-:W-:Y:S01]  /*141a0*/  IMAD R23, R155, UR22, RZ ;  /* 0x000000169b177c24 */ /* 0x000fe2000f8e02ff */
[----:B------:R-:W-:Y:S01]  /*141b0*/  ISETP.GT.AND P6, PT, R0, RZ, P4 ;  /* 0x000000ff0000720c */ /* 0x000fe200027c4270 */
[----:B0-----:R-:W-:-:S02]  /*141c0*/  IMAD R15, R152, UR22, RZ ;  /* 0x00000016980f7c24 */ /* 0x001fc4000f8e02ff */
[----:B-1----:R-:W-:Y:S01]  /*141d0*/  IMAD R11, R22, UR22, RZ ;  /* 0x00000016160b7c24 */ /* 0x002fe2000f8e02ff */
[----:B------:R-:W-:Y:S01]  /*141e0*/  @P2 STG.E desc[UR18][R12.64], R23 ;  /* 0x000000170c002986 */ /* 0x000fe2000c101912 */
[----:B------:R-:W-:Y:S01]  /*141f0*/  IMAD R17, R20, UR22, RZ ;  /* 0x0000001614117c24 */ /* 0x000fe2000f8e02ff */
[----:B------:R-:W-:Y:S01]  /*14200*/  ISETP.GT.AND P2, PT, R154, 0x88, PT ;  /* 0x000000889a00780c */ /* 0x000fe20003f44270 */
[----:B------:R-:W-:Y:S01]  /*14210*/  IMAD R19, R24, UR22, RZ ;  /* 0x0000001618137c24 */ /* 0x000fe2000f8e02ff */
[----:B------:R-:W-:Y:S04]  /*14220*/  @P1 STG.E desc[UR18][R8.64], R15 ;  /* 0x0000000f08001986 */ /* 0x000fe8000c101912 */
[----:B------:R-:W-:Y:S01]  /*14230*/  @P5 STG.E desc[UR18][R12.64+0x20], R11 ;  /* 0x0000200b0c005986 */ /* 0x000fe2000c101912 */
[----:B------:R-:W-:-:S03]  /*14240*/  ISETP.GT.AND P5, PT, R0, 0x1, P4 ;  /* 0x000000010000780c */ /* 0x000fc600027a4270 */
[----:B------:R0:W-:Y:S01]  /*14250*/  @P3 STG.E desc[UR18][R8.64+0x20], R17 ;  /* 0x0000201108003986 */ /* 0x0001e2000c101912 */
[C---:B------:R-:W-:Y:S02]  /*14260*/  ISETP.GT.AND P3, PT, R0.reuse, RZ, P2 ;  /* 0x000000ff0000720c */ /* 0x040fe40001764270 */
[C---:B------:R-:W-:Y:S01]  /*14270*/  ISETP.GT.AND P1, PT, R0.reuse, 0x1, P2 ;  /* 0x000000010000780c */ /* 0x040fe20001724270 */
[----:B------:R-:W-:Y:S01]  /*14280*/  IMAD.U32 R7, RZ, RZ, UR16 ;  /* 0x00000010ff077e24 */ /* 0x000fe2000f8e00ff */
[----:B------:R-:W-:Y:S01]  /*14290*/  @P6 STG.E desc[UR18][R4.64+0x200], R19 ;  /* 0x0002001304006986 */ /* 0x000fe2000c101912 */
[----:B------:R-:W-:Y:S01]  /*142a0*/  ISETP.GT.AND P6, PT, R0, 0x8, P4 ;  /* 0x000000080000780c */ /* 0x000fe200027c4270 */
[----:B------:R-:W-:Y:S02]  /*142b0*/  IMAD R25, R25, UR22, RZ ;  /* 0x0000001619197c24 */ /* 0x000fe4000f8e02ff */
[----:B------:R-:W-:-:S04]  /*142c0*/  IMAD.WIDE.U32 R6, R7, 0x1c, R2 ;  /* 0x0000001c07067825 */ /* 0x000fc800078e0002 */
[----:B0-----:R-:W-:Y:S02]  /*142d0*/  IMAD R9, R26, UR22, RZ ;  /* 0x000000161a097c24 */ /* 0x001fe4000f8e02ff */
[----:B------:R-:W-:Y:S01]  /*142e0*/  IMAD R27, R27, UR22, RZ ;  /* 0x000000161b1b7c24 */ /* 0x000fe2000f8e02ff */
[----:B------:R-:W-:Y:S01]  /*142f0*/  MOV R10, R6 ;  /* 0x00000006000a7202 */ /* 0x000fe20000000f00 */
[----:B------:R-:W-:Y:S01]  /*14300*/  VIADD R11, R7, UR8 ;  /* 0x00000008070b7c36 */ /* 0x000fe20008000000 */
[----:B------:R-:W-:Y:S01]  /*14310*/  @P5 STG.E desc[UR18][R2.64+0x200], R25 ;  /* 0x0002001902005986 */ /* 0x000fe2000c101912 */
[----:B------:R-:W-:Y:S01]  /*14320*/  IMAD R13, R28, UR22, RZ ;  /* 0x000000161c0d7c24 */ /* 0x000fe2000f8e02ff */
[----:B------:R-:W-:Y:S02]  /*14330*/  IADD3 R6, P5, R2, UR9, RZ ;  /* 0x0000000902067c10 */ /* 0x000fe4000ffbe0ff */
[----:B------:R-:W-:Y:S01]  /*14340*/  @P3 STG.E desc[UR18][R4.64+0x220], R9 ;  /* 0x0002200904003986 */ /* 0x000fe2000c101912 */
[----:B------:R-:W-:-:S03]  /*14350*/  ISETP.GT.AND P3, PT, R0, 0x8, P2 ;  /* 0x000000080000780c */ /* 0x000fc60001764270 */
[----:B------:R0:W-:Y:S01]  /*14360*/  @P1 STG.E desc[UR18][R2.64+0x220], R27 ;  /* 0x0002201b02001986 */ /* 0x0001e2000c101912 */
[C---:B------:R-:W-:Y:S01]  /*14370*/  ISETP.GT.AND P1, PT, R0.reuse, 0x9, P4 ;  /* 0x000000090000780c */ /* 0x040fe20002724270 */
[----:B------:R-:W-:Y:S01]  /*14380*/  IMAD.U32 R17, RZ, RZ, UR16 ;  /* 0x00000010ff117e24 */ /* 0x000fe2000f8e00ff */
[----:B------:R-:W-:Y:S01]  /*14390*/  IADD3.X R7, R3, UR17, RZ, P5, !PT ;  /* 0x0000001103077c10 */ /* 0x000fe2000affe4ff */
[----:B------:R1:W-:Y:S01]  /*143a0*/  @P6 STG.E desc[UR18][R10.64+0x200], R13 ;  /* 0x0002000d0a006986 */ /* 0x0003e2000c101912 */
[C---:B------:R-:W-:Y:S02]  /*143b0*/  ISETP.GT.AND P6, PT, R0.reuse, 0x9, P2 ;  /* 0x000000090000780c */ /* 0x040fe400017c4270 */
[----:B------:R-:W-:Y:S01]  /*143c0*/  ISETP.GT.AND P5, PT, R0, 0x10, P4 ;  /* 0x000000100000780c */ /* 0x000fe200027a4270 */
[----:B------:R-:W-:Y:S02]  /*143d0*/  IMAD R29, R29, UR22, RZ ;  /* 0x000000161d1d7c24 */ /* 0x000fe4000f8e02ff */
[----:B------:R-:W-:-:S02]  /*143e0*/  IMAD R15, R30, UR22, RZ ;  /* 0x000000161e0f7c24 */ /* 0x000fc4000f8e02ff */
[----:B0-----:R-:W-:Y:S02]  /*143f0*/  IMAD.WIDE.U32 R2, R17, 0x1c, R6 ;  /* 0x0000001c11027825 */ /* 0x001fe400078e0006 */
[----:B------:R-:W-:Y:S02]  /*14400*/  @P1 STG.E desc[UR18][R6.64+0x200], R29 ;  /* 0x0002001d06001986 */ /* 0x000fe4000c101912 */
[----:B------:R-:W-:Y:S02]  /*14410*/  IMAD R31, R31, UR22, RZ ;  /* 0x000000161f1f7c24 */ /* 0x000fe4000f8e02ff */
[----:B------:R-:W-:Y:S02]  /*14420*/  VIADD R9, R3, UR8 ;  /* 0x0000000803097c36 */ /* 0x000fe40008000000 */
[----:B-1----:R-:W-:Y:S02]  /*14430*/  IMAD R13, R32, UR22, RZ ;  /* 0x00000016200d7c24 */ /* 0x002fe4000f8e02ff */
[----:B------:R-:W-:Y:S01]  /*14440*/  IMAD.MOV.U32 R8, RZ, RZ, R2 ;  /* 0x000000ffff087224 */ /* 0x000fe200078e0002 */
[C---:B------:R-:W-:Y:S01]  /*14450*/  ISETP.GT.AND P1, PT, R0.reuse, 0x11, P4 ;  /* 0x000000110000780c */ /* 0x040fe20002724270 */
[----:B------:R0:W-:Y:S01]  /*14460*/  @P3 STG.E desc[UR18][R10.64+0x220], R15 ;  /* 0x0002200f0a003986 */ /* 0x0001e2000c101912 */
[----:B------:R-:W-:-:S03]  /*14470*/  ISETP.GT.AND P3, PT, R0, 0x10, P2 ;  /* 0x000000100000780c */ /* 0x000fc60001764270 */
[----:B------:R-:W-:Y:S01]  /*14480*/  @P6 STG.E desc[UR18][R6.64+0x220], R31 ;  /* 0x0002201f06006986 */ /* 0x000fe2000c101912 */
[----:B------:R-:W-:-:S03]  /*14490*/  IADD3 R4, P6, R6, UR9, RZ ;  /* 0x0000000906047c10 */ /* 0x000fc6000ffde0ff */
[----:B------:R1:W-:Y:S01]  /*144a0*/  @P5 STG.E desc[UR18][R8.64+0x200], R13 ;  /* 0x0002000d08005986 */ /* 0x0003e2000c101912 */
[C---:B------:R-:W-:Y:S01]  /*144b0*/  ISETP.GT.AND P5, PT, R0.reuse, 0x11, P2 ;  /* 0x000000110000780c */ /* 0x040fe200017a4270 */
[----:B------:R-:W-:Y:S01]  /*144c0*/  IMAD R33, R33, UR22, RZ ;  /* 0x0000001621217c24 */ /* 0x000fe2000f8e02ff */
[----:B------:R-:W-:Y:S01]  /*144d0*/  IADD3.X R5, R7, UR17, RZ, P6, !PT ;  /* 0x0000001107057c10 */ /* 0x000fe2000b7fe4ff */
[----:B------:R-:W-:Y:S01]  /*144e0*/  IMAD.U32 R3, RZ, RZ, UR16 ;  /* 0x00000010ff037e24 */ /* 0x000fe2000f8e00ff */
[----:B------:R-:W-:Y:S01]  /*144f0*/  ISETP.GT.AND P6, PT, R0, 0x18, P4 ;  /* 0x000000180000780c */ /* 0x000fe200027c4270 */
[----:B0-----:R-:W-:Y:S02]  /*14500*/  IMAD R15, R34, UR22, RZ ;  /* 0x00000016220f7c24 */ /* 0x001fe4000f8e02ff */
[----:B------:R-:W-:Y:S01]  /*14510*/  IMAD R35, R35, UR22, RZ ;  /* 0x0000001623237c24 */ /* 0x000fe2000f8e02ff */
[----:B------:R-:W-:Y:S01]  /*14520*/  @P1 STG.E desc[UR18][R4.64+0x200], R33 ;  /* 0x0002002104001986 */ /* 0x000fe2000c101912 */
[----:B------:R-:W-:Y:S01]  /*14530*/  IMAD.WIDE.U32 R2, R3, 0x1c, R4 ;  /* 0x0000001c03027825 */ /* 0x000fe200078e0004 */
[----:B------:R-:W-:-:S02]  /*14540*/  ISETP.GT.AND P1, PT, R0, 0x19, P4 ;  /* 0x000000190000780c */ /* 0x000fc40002724270 */
[----:B------:R0:W-:Y:S01]  /*14550*/  @P3 STG.E desc[UR18][R8.64+0x220], R15 ;  /* 0x0002200f08003986 */ /* 0x0001e2000c101912 */
[----:B-1----:R-:W-:Y:S01]  /*14560*/  IMAD R13, R36, UR22, RZ ;  /* 0x00000016240d7c24 */ /* 0x002fe2000f8e02ff */
[----:B------:R-:W-:Y:S01]  /*14570*/  IADD3 R11, R3, UR8, RZ ;  /* 0x00000008030b7c10 */ /* 0x000fe2000fffe0ff */
[----:B------:R-:W-:Y:S01]  /*14580*/  IMAD.MOV.U32 R10, RZ, RZ, R2 ;  /* 0x000000ffff0a7224 */ /* 0x000fe200078e0002 */
[----:B------:R1:W-:Y:S01]  /*14590*/  @P5 STG.E desc[UR18][R4.64+0x220], R35 ;  /* 0x0002202304005986 */ /* 0x0003e2000c101912 */
[----:B------:R-:W-:Y:S01]  /*145a0*/  IADD3 R6, P5, R4, UR9, RZ ;  /* 0x0000000904067c10 */ /* 0x000fe2000ffbe0ff */
[----:B------:R-:W-:Y:S01]  /*145b0*/  IMAD R37, R37, UR22, RZ ;  /* 0x0000001625257c24 */ /* 0x000fe2000f8e02ff */
[C---:B------:R-:W-:Y:S01]  /*145c0*/  ISETP.GT.AND P3, PT, R0.reuse, 0x18, P2 ;  /* 0x000000180000780c */ /* 0x040fe20001764270 */
[----:B------:R2:W-:Y:S01]  /*145d0*/  @P6 STG.E desc[UR18][R10.64+0x200], R13 ;  /* 0x0002000d0a006986 */ /* 0x0005e2000c101912 */
[----:B------:R-:W-:Y:S02]  /*145e0*/  IADD3.X R7, R5, UR17, RZ, P5, !PT ;  /* 0x0000001105077c10 */ /* 0x000fe4000affe4ff */
[----:B------:R-:W-:Y:S01]  /*145f0*/  ISETP.GT.AND P6, PT, R0, 0x19, P2 ;  /* 0x000000190000780c */ /* 0x000fe200017c4270 */
[----:B------:R-:W-:-:S02]  /*14600*/  IMAD.U32 R3, RZ, RZ, UR16 ;  /* 0x00000010ff037e24 */ /* 0x000fc4000f8e00ff */
[----:B------:R-:W-:Y:S01]  /*14610*/  @P1 STG.E desc[UR18][R6.64+0x200], R37 ;  /* 0x0002002506001986 */ /* 0x000fe2000c101912 */
[----:B------:R-:W-:Y:S01]  /*14620*/  ISETP.GT.AND P1, PT, R0, 0x20, P4 ;  /* 0x000000200000780c */ /* 0x000fe20002724270 */
[----:B0-----:R-:W-:Y:S02]  /*14630*/  IMAD R9, R38, UR22, RZ ;  /* 0x0000001626097c24 */ /* 0x001fe4000f8e02ff */
[----:B------:R-:W-:Y:S02]  /*14640*/  IMAD R39, R39, UR22, RZ ;  /* 0x0000001627277c24 */ /* 0x000fe4000f8e02ff */
[----:B------:R-:W-:Y:S01]  /*14650*/  IMAD.WIDE.U32 R2, R3, 0x1c, R6 ;  /* 0x0000001c03027825 */ /* 0x000fe200078e0006 */
[----:B------:R0:W-:Y:S01]  /*14660*/  @P3 STG.E desc[UR18][R10.64+0x220], R9 ;  /* 0x000220090a003986 */ /* 0x0001e2000c101912 */
[----:B-1----:R-:W-:Y:S02]  /*14670*/  IADD3 R4, P3, R6, UR9, RZ ;  /* 0x0000000906047c10 */ /* 0x002fe4000ff7e0ff */
[----:B------:R-:W-:Y:S01]  /*14680*/  IMAD R15, R40, UR22, RZ ;  /* 0x00000016280f7c24 */ /* 0x000fe2000f8e02ff */
[----:B------:R1:W-:Y:S01]  /*14690*/  @P6 STG.E desc[UR18][R6.64+0x220], R39 ;  /* 0x0002202706006986 */ /* 0x0003e2000c101912 */
[----:B--2---:R-:W-:-:S02]  /*146a0*/  VIADD R13, R3, UR8 ;  /* 0x00000008030d7c36 */ /* 0x004fc40008000000 */
[----:B------:R-:W-:Y:S01]  /*146b0*/  IMAD.MOV.U32 R12, RZ, RZ, R2 ;  /* 0x000000ffff0c7224 */ /* 0x000fe200078e0002 */
[C---:B------:R-:W-:Y:S02]  /*146c0*/  ISETP.GT.AND P6, PT, R0.reuse, 0x21, P4 ;  /* 0x000000210000780c */ /* 0x040fe400027c4270 */
[----:B------:R-:W-:Y:S02]  /*146d0*/  IADD3.X R5, R7, UR17, RZ, P3, !PT ;  /* 0x0000001107057c10 */ /* 0x000fe40009ffe4ff */
[C---:B------:R-:W-:Y:S01]  /*146e0*/  ISETP.GT.AND P5, PT, R0.reuse, 0x20, P2 ;  /* 0x000000200000780c */ /* 0x040fe200017a4270 */
[----:B------:R2:W-:Y:S01]  /*146f0*/  @P1 STG.E desc[UR18][R12.64+0x200], R15 ;  /* 0x0002000f0c001986 */ /* 0x0005e2000c101912 */
[C---:B------:R-:W-:Y:S02]  /*14700*/  ISETP.GT.AND P3, PT, R0.reuse, 0x21, P2 ;  /* 0x000000210000780c */ /* 0x040fe40001764270 */
[----:B------:R-:W-:Y:S01]  /*14710*/  ISETP.GT.AND P1, PT, R0, 0x28, P4 ;  /* 0x000000280000780c */ /* 0x000fe20002724270 */
[----:B0-----:R-:W-:-:S04]  /*14720*/  IMAD.WIDE.U32 R8, R17, 0x1c, R4 ;  /* 0x0000001c11087825 */ /* 0x001fc800078e0004 */
[----:B------:R-:W-:Y:S02]  /*14730*/  IMAD R41, R41, UR22, RZ ;  /* 0x0000001629297c24 */ /* 0x000fe4000f8e02ff */
[----:B-1----:R-:W-:Y:S02]  /*14740*/  IMAD R7, R42, UR22, RZ ;  /* 0x000000162a077c24 */ /* 0x002fe4000f8e02ff */
[----:B------:R-:W-:Y:S01]  /*14750*/  IMAD R43, R43, UR22, RZ ;  /* 0x000000162b2b7c24 */ /* 0x000fe2000f8e02ff */
[----:B------:R-:W-:Y:S01]  /*14760*/  IADD3 R9, R9, UR8, RZ ;  /* 0x0000000809097c10 */ /* 0x000fe2000fffe0ff */
[----:B------:R-:W-:Y:S01]  /*14770*/  IMAD R11, R44, UR22, RZ ;  /* 0x000000162c0b7c24 */ /* 0x000fe2000f8e02ff */
[----:B------:R-:W-:Y:S01]  /*14780*/  @P6 STG.E desc[UR18][R4.64+0x200], R41 ;  /* 0x0002002904006986 */ /* 0x000fe2000c101912 */
[----:B------:R-:W-:-:S03]  /*14790*/  IADD3 R2, P6, R4, UR9, RZ ;  /* 0x0000000904027c10 */ /* 0x000fc6000ffde0ff */
[----:B------:R0:W-:Y:S01]  /*147a0*/  @P5 STG.E desc[UR18][R12.64+0x220], R7 ;  /* 0x000220070c005986 */ /* 0x0001e2000c101912 */
[----:B------:R-:W-:-:S03]  /*147b0*/  ISETP.GT.AND P5, PT, R0, 0x28, P2 ;  /* 0x000000280000780c */ /* 0x000fc600017a4270 */
[----:B------:R1:W-:Y:S01]  /*147c0*/  @P3 STG.E desc[UR18][R4.64+0x220], R43 ;  /* 0x0002202b04003986 */ /* 0x0003e2000c101912 */
[----:B------:R-:W-:-:S03]  /*147d0*/  ISETP.GT.AND P3, PT, R0, 0x29, P4 ;  /* 0x000000290000780c */ /* 0x000fc60002764270 */
[----:B------:R3:W-:Y:S01]  /*147e0*/  @P1 STG.E desc[UR18][R8.64+0x200], R11 ;  /* 0x0002000b08001986 */ /* 0x0007e2000c101912 */
[C---:B------:R-:W-:Y:S01]  /*147f0*/  ISETP.GT.AND P1, PT, R0.reuse, 0x29, P2 ;  /* 0x000000290000780c */ /* 0x040fe20001724270 */
[----:B--2---:R-:W-:Y:S01]  /*14800*/  IMAD.U32 R15, RZ, RZ, UR16 ;  /* 0x00000010ff0f7e24 */ /* 0x004fe2000f8e00ff */
[----:B------:R-:W-:Y:S02]  /*14810*/  IADD3.X R3, R5, UR17, RZ, P6, !PT ;  /* 0x0000001105037c10 */ /* 0x000fe4000b7fe4ff */
[----:B------:R-:W-:Y:S01]  /*14820*/  ISETP.GT.AND P6, PT, R0, 0x30, P4 ;  /* 0x000000300000780c */ /* 0x000fe200027c4270 */
[----:B------:R-:W-:Y:S02]  /*14830*/  IMAD R45, R45, UR22, RZ ;  /* 0x000000162d2d7c24 */ /* 0x000fe4000f8e02ff */
[----:B0-----:R-:W-:Y:S02]  /*14840*/  IMAD R13, R46, UR22, RZ ;  /* 0x000000162e0d7c24 */ /* 0x001fe4000f8e02ff */
[----:B-1----:R-:W-:Y:S01]  /*14850*/  IMAD.WIDE.U32 R4, R15, 0x1c, R2 ;  /* 0x0000001c0f047825 */ /* 0x002fe200078e0002 */
[----:B------:R-:W-:Y:S03]  /*14860*/  @P3 STG.E desc[UR18][R2.64+0x200], R45 ;  /* 0x0002002d02003986 */ /* 0x000fe6000c101912 */
[----:B------:R-:W-:Y:S01]  /*14870*/  IMAD R47, R47, UR22, RZ ;  /* 0x000000162f2f7c24 */ /* 0x000fe2000f8e02ff */
[----:B------:R0:W-:Y:S01]  /*14880*/  @P5 STG.E desc[UR18][R8.64+0x220], R13 ;  /* 0x0002200d08005986 */ /* 0x0001e2000c101912 */
[----:B---3--:R-:W-:-:S02]  /*14890*/  VIADD R11, R5, UR8 ;  /* 0x00000008050b7c36 */ /* 0x008fc40008000000 */
[----:B------:R-:W-:Y:S01]  /*148a0*/  IMAD R5, R48, UR22, RZ ;  /* 0x0000001630057c24 */ /* 0x000fe2000f8e02ff */
[----:B------:R1:W-:Y:S01]  /*148b0*/  @P1 STG.E desc[UR18][R2.64+0x220], R47 ;  /* 0x0002202f02001986 */ /* 0x0003e2000c101912 */
[----:B------:R-:W-:Y:S01]  /*148c0*/  IMAD.MOV.U32 R10, RZ, RZ, R4 ;  /* 0x000000ffff0a7224 */ /* 0x000fe200078e0004 */
[C---:B------:R-:W-:Y:S02]  /*148d0*/  ISETP.GT.AND P1, PT, R0.reuse, 0x31, P4 ;  /* 0x000000310000780c */ /* 0x040fe40002724270 */
[----:B------:R-:W-:Y:S02]  /*148e0*/  ISETP.GT.AND P3, PT, R0, 0x30, P2 ;  /* 0x000000300000780c */ /* 0x000fe40001764270 */
[----:B------:R2:W-:Y:S01]  /*148f0*/  @P6 STG.E desc[UR18][R10.64+0x200], R5 ;  /* 0x000200050a006986 */ /* 0x0005e2000c101912 */
[----:B------:R-:W-:Y:S02]  /*14900*/  IADD3 R6, P5, R2, UR9, RZ ;  /* 0x0000000902067c10 */ /* 0x000fe4000ffbe0ff */
[C---:B------:R-:W-:Y:S01]  /*14910*/  ISETP.GT.AND P6, PT, R0.reuse, 0x31, P2 ;  /* 0x000000310000780c */ /* 0x040fe200017c4270 */
[----:B------:R-:W-:Y:S01]  /*14920*/  IMAD R49, R49, UR22, RZ ;  /* 0x0000001631317c24 */ /* 0x000fe2000f8e02ff */
[----:B------:R-:W-:Y:S01]  /*14930*/  IADD3.X R7, R3, UR17, RZ, P5, !PT ;  /* 0x0000001103077c10 */ /* 0x000fe2000affe4ff */
[----:B0-----:R-:W-:Y:S01]  /*14940*/  IMAD.U32 R9, RZ, RZ, UR16 ;  /* 0x00000010ff097e24 */ /* 0x001fe2000f8e00ff */
[----:B------:R-:W-:Y:S01]  /*14950*/  ISETP.GT.AND P5, PT, R0, 0x38, P4 ;  /* 0x000000380000780c */ /* 0x000fe200027a4270 */
[----:B------:R-:W-:-:S02]  /*14960*/  IMAD R13, R50, UR22, RZ ;  /* 0x00000016320d7c24 */ /* 0x000fc4000f8e02ff */
[----:B------:R-:W-:Y:S01]  /*14970*/  IMAD R51, R51, UR22, RZ ;  /* 0x0000001633337c24 */ /* 0x000fe2000f8e02ff */
[----:B------:R-:W-:Y:S01]  /*14980*/  @P1 STG.E desc[UR18][R6.64+0x200], R49 ;  /* 0x0002003106001986 */ /* 0x000fe2000c101912 */
[----:B-1----:R-:W-:Y:S01]  /*14990*/  IMAD.WIDE.U32 R2, R9, 0x1c, R6 ;  /* 0x0000001c09027825 */ /* 0x002fe200078e0006 */
[----:B------:R-:W-:Y:S02]  /*149a0*/  ISETP.GT.AND P1, PT, R0, 0x39, P4 ;  /* 0x000000390000780c */ /* 0x000fe40002724270 */
[----:B------:R0:W-:Y:S01]  /*149b0*/  @P3 STG.E desc[UR18][R10.64+0x220], R13 ;  /* 0x0002200d0a003986 */ /* 0x0001e2000c101912 */
[----:B------:R-:W-:Y:S01]  /*149c0*/  IMAD R15, R52, UR22, RZ ;  /* 0x00000016340f7c24 */ /* 0x000fe2000f8e02ff */
[----:B------:R-:W-:Y:S02]  /*149d0*/  IADD3 R9, R3, UR8, RZ ;  /* 0x0000000803097c10 */ /* 0x000fe4000fffe0ff */
[----:B------:R1:W-:Y:S01]  /*149e0*/  @P6 STG.E desc[UR18][R6.64+0x220], R51 ;  /* 0x0002203306006986 */ /* 0x0003e2000c101912 */
[----:B------:R-:W-:Y:S01]  /*149f0*/  IADD3 R4, P6, R6, UR9, RZ ;  /* 0x0000000906047c10 */ /* 0x000fe2000ffde0ff */
[----:B------:R-:W-:Y:S01]  /*14a00*/  IMAD.MOV.U32 R8, RZ, RZ, R2 ;  /* 0x000000ffff087224 */ /* 0x000fe200078e0002 */
[----:B------:R-:W-:Y:S01]  /*14a10*/  ISETP.GT.AND P3, PT, R0, 0x38, P2 ;  /* 0x000000380000780c */ /* 0x000fe20001764270 */
[----:B------:R-:W-:Y:S01]  /*14a20*/  IMAD R53, R53, UR22, RZ ;  /* 0x0000001635357c24 */ /* 0x000fe2000f8e02ff */
[----:B--2---:R-:W-:-:S02]  /*14a30*/  IADD3.X R5, R7, UR17, RZ, P6, !PT ;  /* 0x0000001107057c10 */ /* 0x004fc4000b7fe4ff */
[----:B------:R2:W-:Y:S01]  /*14a40*/  @P5 STG.E desc[UR18][R8.64+0x200], R15 ;  /* 0x0002000f08005986 */ /* 0x0005e2000c101912 */
[C---:B------:R-:W-:Y:S01]  /*14a50*/  ISETP.GT.AND P5, PT, R0.reuse, 0x39, P2 ;  /* 0x000000390000780c */ /* 0x040fe200017a4270 */
[----:B------:R-:W-:Y:S02]  /*14a60*/  IMAD.U32 R3, RZ, RZ, UR16 ;  /* 0x00000010ff037e24 */ /* 0x000fe4000f8e00ff */
[----:B------:R-:W-:Y:S01]  /*14a70*/  @P1 STG.E desc[UR18][R4.64+0x200], R53 ;  /* 0x0002003504001986 */ /* 0x000fe2000c101912 */
[----:B------:R-:W-:Y:S01]  /*14a80*/  ISETP.GT.AND P1, PT, R0, 0x40, P4 ;  /* 0x000000400000780c */ /* 0x000fe20002724270 */
[----:B0-----:R-:W-:Y:S02]  /*14a90*/  IMAD R13, R54, UR22, RZ ;  /* 0x00000016360d7c24 */ /* 0x001fe4000f8e02ff */
[----:B------:R-:W-:-:S03]  /*14aa0*/  IMAD.WIDE.U32 R2, R3, 0x1c, R4 ;  /* 0x0000001c03027825 */ /* 0x000fc600078e0004 */
[----:B------:R0:W-:Y:S01]  /*14ab0*/  @P3 STG.E desc[UR18][R8.64+0x220], R13 ;  /* 0x0002200d08003986 */ /* 0x0001e2000c101912 */
[----:B------:R-:W-:Y:S01]  /*14ac0*/  IMAD R55, R55, UR22, RZ ;  /* 0x0000001637377c24 */ /* 0x000fe2000f8e02ff */
[----:B-1----:R-:W-:Y:S01]  /*14ad0*/  IADD3 R6, P3, R4, UR9, RZ ;  /* 0x0000000904067c10 */ /* 0x002fe2000ff7e0ff */
[----:B--2---:R-:W-:Y:S02]  /*14ae0*/  IMAD R15, R56, UR22, RZ ;  /* 0x00000016380f7c24 */ /* 0x004fe4000f8e02ff */
[----:B------:R-:W-:Y:S02]  /*14af0*/  VIADD R11, R3, UR8 ;  /* 0x00000008030b7c36 */ /* 0x000fe40008000000 */
[----:B------:R-:W-:Y:S01]  /*14b00*/  IMAD.MOV.U32 R10, RZ, RZ, R2 ;  /* 0x000000ffff0a7224 */ /* 0x000fe200078e0002 */
[----:B------:R1:W-:Y:S01]  /*14b10*/  @P5 STG.E desc[UR18][R4.64+0x220], R55 ;  /* 0x0002203704005986 */ /* 0x0003e2000c101912 */
[----:B------:R-:W-:Y:S02]  /*14b20*/  ISETP.GT.AND P6, PT, R0, 0x41, P4 ;  /* 0x000000410000780c */ /* 0x000fe400027c4270 */
[----:B------:R-:W-:-:S02]  /*14b30*/  IADD3.X R7, R5, UR17, RZ, P3, !PT ;  /* 0x0000001105077c10 */ /* 0x000fc40009ffe4ff */
        /* <DEDUP_REMOVED lines=16> */
[----:B------:R-:W-:Y:S01]  /*14c40*/  @P1 STG.E desc[UR18][R8.64+0x200], R13 ;  /* 0x0002000d08001986 */ /* 0x000fe2000c101912 */
[C---:B------:R-:W-:Y:S02]  /*14c50*/  ISETP.GT.AND P1, PT, R0.reuse, 0x49, P2 ;  /* 0x000000490000780c */ /* 0x040fe40001724270 */
[----:B------:R-:W-:Y:S02]  /*14c60*/  IADD3.X R3, R7, UR17, RZ, P6, !PT ;  /* 0x0000001107037c10 */ /* 0x000fe4000b7fe4ff */
[----:B------:R-:W-:Y:S01]  /*14c70*/  ISETP.GT.AND P6, PT, R0, 0x50, P4 ;  /* 0x000000500000780c */ /* 0x000fe200027c4270 */
[----:B------:R-:W-:Y:S02]  /*14c80*/  IMAD R61, R61, UR22, RZ ;  /* 0x000000163d3d7c24 */ /* 0x000fe4000f8e02ff */
[----:B--2---:R-:W-:Y:S02]  /*14c90*/  IMAD R15, R62, UR22, RZ ;  /* 0x000000163e0f7c24 */ /* 0x004fe4000f8e02ff */
[----:B0-----:R-:W-:Y:S01]  /*14ca0*/  IMAD.WIDE.U32 R4, R17, 0x1c, R2 ;  /* 0x0000001c11047825 */ /* 0x001fe200078e0002 */
[----:B------:R-:W-:Y:S03]  /*14cb0*/  @P3 STG.E desc[UR18][R2.64+0x200], R61 ;  /* 0x0002003d02003986 */ /* 0x000fe6000c101912 */
[----:B------:R-:W-:Y:S01]  /*14cc0*/  IMAD R63, R63, UR22, RZ ;  /* 0x000000163f3f7c24 */ /* 0x000fe2000f8e02ff */
[----:B------:R0:W-:Y:S01]  /*14cd0*/  @P5 STG.E desc[UR18][R8.64+0x220], R15 ;  /* 0x0002200f08005986 */ /* 0x0001e2000c101912 */
[----:B------:R-:W-:-:S02]  /*14ce0*/  VIADD R11, R5, UR8 ;  /* 0x00000008050b7c36 */ /* 0x000fc40008000000 */
[----:B------:R-:W-:Y:S01]  /*14cf0*/  IMAD R5, R64, UR22, RZ ;  /* 0x0000001640057c24 */ /* 0x000fe2000f8e02ff */
[----:B------:R2:W-:Y:S01]  /*14d00*/  @P1 STG.E desc[UR18][R2.64+0x220], R63 ;  /* 0x0002203f02001986 */ /* 0x0005e2000c101912 */
[----:B------:R-:W-:Y:S01]  /*14d10*/  IMAD.MOV.U32 R10, RZ, RZ, R4 ;  /* 0x000000ffff0a7224 */ /* 0x000fe200078e0004 */
[C---:B------:R-:W-:Y:S02]  /*14d20*/  ISETP.GT.AND P1, PT, R0.reuse, 0x51, P4 ;  /* 0x000000510000780c */ /* 0x040fe40002724270 */
[----:B------:R-:W-:Y:S02]  /*14d30*/  ISETP.GT.AND P3, PT, R0, 0x50, P2 ;  /* 0x000000500000780c */ /* 0x000fe40001764270 */
[----:B------:R3:W-:Y:S01]  /*14d40*/  @P6 STG.E desc[UR18][R10.64+0x200], R5 ;  /* 0x000200050a006986 */ /* 0x0007e2000c101912 */
[----:B-1----:R-:W-:Y:S02]  /*14d50*/  IADD3 R6, P5, R2, UR9, RZ ;  /* 0x0000000902067c10 */ /* 0x002fe4000ffbe0ff */
        /* <DEDUP_REMOVED lines=8> */
[----:B--2---:R-:W-:Y:S01]  /*14de0*/  IMAD.WIDE.U32 R2, R9, 0x1c, R6 ;  /* 0x0000001c09027825 */ /* 0x004fe200078e0006 */
[----:B------:R-:W-:Y:S02]  /*14df0*/  ISETP.GT.AND P1, PT, R0, 0x59, P4 ;  /* 0x000000590000780c */ /* 0x000fe40002724270 */
[----:B------:R0:W-:Y:S01]  /*14e00*/  @P3 STG.E desc[UR18][R10.64+0x220], R13 ;  /* 0x0002200d0a003986 */ /* 0x0001e2000c101912 */
[----:B------:R-:W-:Y:S01]  /*14e10*/  IMAD R15, R68, UR22, RZ ;  /* 0x00000016440f7c24 */ /* 0x000fe2000f8e02ff */
[----:B------:R-:W-:Y:S02]  /*14e20*/  MOV R8, R2 ;  /* 0x0000000200087202 */ /* 0x000fe40000000f00 */
[----:B------:R1:W-:Y:S01]  /*14e30*/  @P6 STG.E desc[UR18][R6.64+0x220], R67 ;  /* 0x0002204306006986 */ /* 0x0003e2000c101912 */
[----:B------:R-:W-:Y:S01]  /*14e40*/  IADD3 R4, P6, R6, UR9, RZ ;  /* 0x0000000906047c10 */ /* 0x000fe2000ffde0ff */
[----:B------:R-:W-:Y:S01]  /*14e50*/  VIADD R9, R3, UR8 ;  /* 0x0000000803097c36 */ /* 0x000fe20008000000 */
[----:B------:R-:W-:Y:S01]  /*14e60*/  ISETP.GT.AND P3, PT, R0, 0x58, P2 ;  /* 0x000000580000780c */ /* 0x000fe20001764270 */
[----:B------:R-:W-:Y:S01]  /*14e70*/  IMAD R69, R69, UR22, RZ ;  /* 0x0000001645457c24 */ /* 0x000fe2000f8e02ff */
[----:B---3--:R-:W-:-:S02]  /*14e80*/  IADD3.X R5, R7, UR17, RZ, P6, !PT ;  /* 0x0000001107057c10 */ /* 0x008fc4000b7fe4ff */
        /* <DEDUP_REMOVED lines=17> */
[----:B------:R-:W-:Y:S01]  /*14fa0*/  @P1 STG.E desc[UR18][R10.64+0x200], R15 ;  /* 0x0002000f0a001986 */ /* 0x000fe2000c101912 */
[C---:B------:R-:W-:Y:S02]  /*14fb0*/  ISETP.GT.AND P3, PT, R0.reuse, 0x61, P2 ;  /* 0x000000610000780c */ /* 0x040fe40001764270 */
[----:B------:R-:W-:Y:S01]  /*14fc0*/  ISETP.GT.AND P1, PT, R0, 0x68, P4 ;  /* 0x000000680000780c */ /* 0x000fe20002724270 */
[----:B0-----:R-:W-:-:S04]  /*14fd0*/  IMAD.WIDE.U32 R8, R17, 0x1c, R6 ;  /* 0x0000001c11087825 */ /* 0x001fc800078e0006 */
[----:B------:R-:W-:Y:S02]  /*14fe0*/  IMAD R73, R73, UR22, RZ ;  /* 0x0000001649497c24 */ /* 0x000fe4000f8e02ff */
[----:B-1----:R-:W-:Y:S02]  /*14ff0*/  IMAD R5, R74, UR22, RZ ;  /* 0x000000164a057c24 */ /* 0x002fe4000f8e02ff */
[----:B------:R-:W-:Y:S01]  /*15000*/  IMAD R75, R75, UR22, RZ ;  /* 0x000000164b4b7c24 */ /* 0x000fe2000f8e02ff */
[----:B------:R-:W-:Y:S01]  /*15010*/  @P6 STG.E desc[UR18][R6.64+0x200], R73 ;  /* 0x0002004906006986 */ /* 0x000fe2000c101912 */
[----:B------:R-:W-:Y:S02]  /*15020*/  VIADD R9, R9, UR8 ;  /* 0x0000000809097c36 */ /* 0x000fe40008000000 */
[----:B------:R-:W-:Y:S01]  /*15030*/  IMAD R13, R76, UR22, RZ ;  /* 0x000000164c0d7c24 */ /* 0x000fe2000f8e02ff */
[----:B------:R0:W-:Y:S01]  /*15040*/  @P5 STG.E desc[UR18][R10.64+0x220], R5 ;  /* 0x000220050a005986 */ /* 0x0001e2000c101912 */
[----:B------:R-:W-:-:S03]  /*15050*/  IADD3 R2, P6, R6, UR9, RZ ;  /* 0x0000000906027c10 */ /* 0x000fc6000ffde0ff */
[----:B------:R1:W-:Y:S01]  /*15060*/  @P3 STG.E desc[UR18][R6.64+0x220], R75 ;  /* 0x0002204b06003986 */ /* 0x0003e2000c101912 */
[C---:B------:R-:W-:Y:S02]  /*15070*/  ISETP.GT.AND P3, PT, R0.reuse, 0x69, P4 ;  /* 0x000000690000780c */ /* 0x040fe40002764270 */
[C---:B------:R-:W-:Y:S01]  /*15080*/  ISETP.GT.AND P5, PT, R0.reuse, 0x68, P2 ;  /* 0x000000680000780c */ /* 0x040fe200017a4270 */
[----:B------:R-:W-:Y:S01]  /*15090*/  @P1 STG.E desc[UR18][R8.64+0x200], R13 ;  /* 0x0002000d08001986 */ /* 0x000fe2000c101912 */
[C---:B------:R-:W-:Y:S02]  /*150a0*/  ISETP.GT.AND P1, PT, R0.reuse, 0x69, P2 ;  /* 0x000000690000780c */ /* 0x040fe40001724270 */
[----:B------:R-:W-:Y:S02]  /*150b0*/  IADD3.X R3, R7, UR17, RZ, P6, !PT ;  /* 0x0000001107037c10 */ /* 0x000fe4000b7fe4ff */
[----:B------:R-:W-:Y:S01]  /*150c0*/  ISETP.GT.AND P6, PT, R0, 0x70, P4 ;  /* 0x000000700000780c */ /* 0x000fe200027c4270 */
[----:B------:R-:W-:-:S02]  /*150d0*/  IMAD R77, R77, UR22, RZ ;  /* 0x000000164d4d7c24 */ /* 0x000fc4000f8e02ff */
[----:B0-----:R-:W-:-:S04]  /*150e0*/  IMAD.WIDE.U32 R4, R17, 0x1c, R2 ;  /* 0x0000001c11047825 */ /* 0x001fc800078e0002 */
[----:B------:R-:W-:Y:S02]  /*150f0*/  IMAD R15, R78, UR22, RZ ;  /* 0x000000164e0f7c24 */ /* 0x000fe4000f8e02ff */
[----:B------:R-:W-:Y:S01]  /*15100*/  IMAD R79, R79, UR22, RZ ;  /* 0x000000164f4f7c24 */ /* 0x000fe2000f8e02ff */
[----:B------:R-:W-:Y:S01]  /*15110*/  @P3 STG.E desc[UR18][R2.64+0x200], R77 ;  /* 0x0002004d02003986 */ /* 0x000fe2000c101912 */
[----:B------:R-:W-:Y:S01]  /*15120*/  IADD3 R11, R5, UR8, RZ ;  /* 0x00000008050b7c10 */ /* 0x000fe2000fffe0ff */
[----:B------:R-:W-:Y:S02]  /*15130*/  IMAD R5, R80, UR22, RZ ;  /* 0x0000001650057c24 */ /* 0x000fe4000f8e02ff */
[----:B------:R0:W-:Y:S01]  /*15140*/  @P5 STG.E desc[UR18][R8.64+0x220], R15 ;  /* 0x0002200f08005986 */ /* 0x0001e2000c101912 */
[----:B------:R-:W-:-:S03]  /*15150*/  IMAD.MOV.U32 R10, RZ, RZ, R4 ;  /* 0x000000ffff0a7224 */ /* 0x000fc600078e0004 */
[----:B------:R2:W-:Y:S01]  /*15160*/  @P1 STG.E desc[UR18][R2.64+0x220], R79 ;  /* 0x0002204f02001986 */ /* 0x0005e2000c101912 */
[C---:B------:R-:W-:Y:S02]  /*15170*/  ISETP.GT.AND P1, PT, R0.reuse, 0x71, P4 ;  /* 0x000000710000780c */ /* 0x040fe40002724270 */
[----:B------:R-:W-:Y:S01]  /*15180*/  ISETP.GT.AND P3, PT, R0, 0x70, P2 ;  /* 0x000000700000780c */ /* 0x000fe20001764270 */
        /* <DEDUP_REMOVED lines=10> */
[----:B------:R-:W-:Y:S01]  /*15230*/  ISETP.GT.AND P1, PT, R0, 0x79, P4 ;  /* 0x000000790000780c */ /* 0x000fe20002724270 */
[----:B--2---:R-:W-:Y:S02]  /*15240*/  IMAD.WIDE.U32 R2, R9, 0x1c, R6 ;  /* 0x0000001c09027825 */ /* 0x004fe400078e0006 */
[----:B------:R0:W-:Y:S02]  /*15250*/  @P3 STG.E desc[UR18][R10.64+0x220], R13 ;  /* 0x0002200d0a003986 */ /* 0x0001e4000c101912 */
[----:B------:R-:W-:Y:S02]  /*15260*/  IMAD R15, R84, UR22, RZ ;  /* 0x00000016540f7c24 */ /* 0x000fe4000f8e02ff */
[----:B------:R1:W-:Y:S01]  /*15270*/  @P6 STG.E desc[UR18][R6.64+0x220], R83 ;  /* 0x0002205306006986 */ /* 0x0003e2000c101912 */
[----:B------:R-:W-:Y:S01]  /*15280*/  IADD3 R4, P6, R6, UR9, RZ ;  /* 0x0000000906047c10 */ /* 0x000fe2000ffde0ff */
[----:B------:R-:W-:-:S02]  /*15290*/  VIADD R9, R3, UR8 ;  /* 0x0000000803097c36 */ /* 0x000fc40008000000 */
[----:B------:R-:W-:Y:S01]  /*152a0*/  IMAD.MOV.U32 R8, RZ, RZ, R2 ;  /* 0x000000ffff087224 */ /* 0x000fe200078e0002 */
[C---:B------:R-:W-:Y:S01]  /*152b0*/  ISETP.GT.AND P3, PT, R0.reuse, 0x78, P2 ;  /* 0x000000780000780c */ /* 0x040fe20001764270 */
[----:B------:R-:W-:Y:S01]  /*152c0*/  IMAD R85, R85, UR22, RZ ;  /* 0x0000001655557c24 */ /* 0x000fe2000f8e02ff */
[----:B---3--:R-:W-:Y:S02]  /*152d0*/  IADD3.X R5, R7, UR17, RZ, P6, !PT ;  /* 0x0000001107057c10 */ /* 0x008fe4000b7fe4ff */
[----:B------:R2:W-:Y:S01]  /*152e0*/  @P5 STG.E desc[UR18][R8.64+0x200], R15 ;  /* 0x0002000f08005986 */ /* 0x0005e2000c101912 */
[C---:B------:R-:W-:Y:S02]  /*152f0*/  ISETP.GT.AND P5, PT, R0.reuse, 0x79, P2 ;  /* 0x000000790000780c */ /* 0x040fe400017a4270 */
[----:B------:R-:W-:Y:S01]  /*15300*/  MOV R3, UR16 ;  /* 0x0000001000037c02 */ /* 0x000fe20008000f00 */
[----:B------:R-:W-:Y:S01]  /*15310*/  @P1 STG.E desc[UR18][R4.64+0x200], R85 ;  /* 0x0002005504001986 */ /* 0x000fe2000c101912 */
[----:B------:R-:W-:Y:S01]  /*15320*/  ISETP.GT.AND P1, PT, R0, 0x80, P4 ;  /* 0x000000800000780c */ /* 0x000fe20002724270 */
[----:B0-----:R-:W-:-:S02]  /*15330*/  IMAD R13, R86, UR22, RZ ;  /* 0x00000016560d7c24 */ /* 0x001fc4000f8e02ff */
        /* <DEDUP_REMOVED lines=31> */
[----:B--2---:R-:W-:Y:S02]  /*15530*/  IMAD R15, R94, UR22, RZ ;  /* 0x000000165e0f7c24 */ /* 0x004fe4000f8e02ff */
[----:B0-----:R-:W-:Y:S01]  /*15540*/  IMAD.WIDE.U32 R4, R17, 0x1c, R2 ;  /* 0x0000001c11047825 */ /* 0x001fe200078e0002 */
[----:B------:R-:W-:Y:S03]  /*15550*/  @P3 STG.E desc[UR18][R2.64+0x200], R93 ;  /* 0x0002005d02003986 */ /* 0x000fe6000c101912 */
[----:B------:R-:W-:Y:S01]  /*15560*/  IMAD R95, R95, UR22, RZ ;  /* 0x000000165f5f7c24 */ /* 0x000fe2000f8e02ff */
[----:B------:R0:W-:Y:S01]  /*15570*/  @P5 STG.E desc[UR18][R8.64+0x220], R15 ;  /* 0x0002200f08005986 */ /* 0x0001e2000c101912 */
[----:B------:R-:W-:Y:S01]  /*15580*/  VIADD R11, R5, UR8 ;  /* 0x00000008050b7c36 */ /* 0x000fe20008000000 */
[----:B------:R-:W-:Y:S01]  /*15590*/  MOV R10, R4 ;  /* 0x00000004000a7202 */ /* 0x000fe20000000f00 */
[----:B------:R-:W-:Y:S01]  /*155a0*/  IMAD R5, R96, UR22, RZ ;  /* 0x0000001660057c24 */ /* 0x000fe2000f8e02ff */
[----:B------:R2:W-:Y:S01]  /*155b0*/  @P1 STG.E desc[UR18][R2.64+0x220], R95 ;  /* 0x0002205f02001986 */ /* 0x0005e2000c101912 */
[----:B------:R-:W-:-:S02]  /*155c0*/  ISETP.GT.AND P1, PT, R0, 0x91, P4 ;  /* 0x000000910000780c */ /* 0x000fc40002724270 */
        /* <DEDUP_REMOVED lines=8> */
[----:B------:R-:W-:Y:S02]  /*15650*/  IMAD R13, R98, UR22, RZ ;  /* 0x00000016620d7c24 */ /* 0x000fe4000f8e02ff */
[----:B------:R-:W-:Y:S01]  /*15660*/  IMAD R99, R99, UR22, RZ ;  /* 0x0000001663637c24 */ /* 0x000fe2000f8e02ff */
[----:B------:R-:W-:Y:S01]  /*15670*/  @P1 STG.E desc[UR18][R6.64+0x200], R97 ;  /* 0x0002006106001986 */ /* 0x000fe2000c101912 */
[----:B------:R-:W-:Y:S01]  /*15680*/  ISETP.GT.AND P1, PT, R0, 0x99, P4 ;  /* 0x000000990000780c */ /* 0x000fe20002724270 */
[----:B--2---:R-:W-:-:S02]  /*15690*/  IMAD.WIDE.U32 R2, R9, 0x1c, R6 ;  /* 0x0000001c09027825 */ /* 0x004fc400078e0006 */
[----:B------:R0:W-:Y:S02]  /*156a0*/  @P3 STG.E desc[UR18][R10.64+0x220], R13 ;  /* 0x0002200d0a003986 */ /* 0x0001e4000c101912 */
[----:B------:R-:W-:Y:S02]  /*156b0*/  IMAD R15, R100, UR22, RZ ;  /* 0x00000016640f7c24 */ /* 0x000fe4000f8e02ff */
[----:B------:R1:W-:Y:S01]  /*156c0*/  @P6 STG.E desc[UR18][R6.64+0x220], R99 ;  /* 0x0002206306006986 */ /* 0x0003e2000c101912 */
[----:B------:R-:W-:Y:S01]  /*156d0*/  IADD3 R4, P6, R6, UR9, RZ ;  /* 0x0000000906047c10 */ /* 0x000fe2000ffde0ff */
[----:B------:R-:W-:Y:S02]  /*156e0*/  VIADD R9, R3, UR8 ;  /* 0x0000000803097c36 */ /* 0x000fe40008000000 */
[----:B------:R-:W-:Y:S01]  /*156f0*/  IMAD.MOV.U32 R8, RZ, RZ, R2 ;  /* 0x000000ffff087224 */ /* 0x000fe200078e0002 */
        /* <DEDUP_REMOVED lines=13> */
[----:B--2---:R-:W-:Y:S01]  /*157d0*/  IMAD R15, R104, UR22, RZ ;  /* 0x00000016680f7c24 */ /* 0x004fe2000f8e02ff */
[----:B------:R-:W-:Y:S01]  /*157e0*/  IADD3 R11, R3, UR8, RZ ;  /* 0x00000008030b7c10 */ /* 0x000fe2000fffe0ff */
[----:B------:R-:W-:Y:S01]  /*157f0*/  IMAD.MOV.U32 R10, RZ, RZ, R2 ;  /* 0x000000ffff0a7224 */ /* 0x000fe200078e0002 */
[----:B------:R1:W-:Y:S01]  /*15800*/  @P5 STG.E desc[UR18][R4.64+0x220], R103 ;  /* 0x0002206704005986 */ /* 0x0003e2000c101912 */
[C---:B------:R-:W-:Y:S02]  /*15810*/  ISETP.GT.AND P6, PT, R0.reuse, 0xa1, P4 ;  /* 0x000000a10000780c */ /* 0x040fe400027c4270 */
[----:B------:R-:W-:Y:S02]  /*15820*/  IADD3.X R7, R5, UR17, RZ, P3, !PT ;  /* 0x0000001105077c10 */ /* 0x000fe40009ffe4ff */
[C---:B------:R-:W-:Y:S01]  /*15830*/  ISETP.GT.AND P5, PT, R0.reuse, 0xa0, P2 ;  /* 0x000000a00000780c */ /* 0x040fe200017a4270 */
[----:B------:R2:W-:Y:S01]  /*15840*/  @P1 STG.E desc[UR18][R10.64+0x200], R15 ;  /* 0x0002000f0a001986 */ /* 0x0005e2000c101912 */
[----:B------:R-:W-:-:S02]  /*15850*/  ISETP.GT.AND P3, PT, R0, 0xa1, P2 ;  /* 0x000000a10000780c */ /* 0x000fc40001764270 */
        /* <DEDUP_REMOVED lines=13> */
[----:B------:R3:W-:Y:S01]  /*15930*/  @P1 STG.E desc[UR18][R8.64+0x200], R13 ;  /* 0x0002000d08001986 */ /* 0x0007e2000c101912 */
        /* <DEDUP_REMOVED lines=9> */
[----:B------:R-:W-:Y:S02]  /*159d0*/  VIADD R11, R5, UR8 ;  /* 0x00000008050b7c36 */ /* 0x000fe40008000000 */
[----:B------:R-:W-:Y:S01]  /*159e0*/  IMAD R5, R112, UR22, RZ ;  /* 0x0000001670057c24 */ /* 0x000fe2000f8e02ff */
[----:B------:R2:W-:Y:S01]  /*159f0*/  @P1 STG.E desc[UR18][R2.64+0x220], R111 ;  /* 0x0002206f02001986 */ /* 0x0005e2000c101912 */
[----:B------:R-:W-:Y:S01]  /*15a00*/  IMAD.MOV.U32 R10, RZ, RZ, R4 ;  /* 0x000000ffff0a7224 */ /* 0x000fe200078e0004 */
[----:B------:R-:W-:-:S02]  /*15a10*/  ISETP.GT.AND P1, PT, R0, 0xb1, P4 ;  /* 0x000000b10000780c */ /* 0x000fc40002724270 */
[----:B------:R-:W-:Y:S02]  /*15a20*/  ISETP.GT.AND P3, PT, R0, 0xb0, P2 ;  /* 0x000000b00000780c */ /* 0x000fe40001764270 */
[----:B------:R4:W-:Y:S01]  /*15a30*/  @P6 STG.E desc[UR18][R10.64+0x200], R5 ;  /* 0x000200050a006986 */ /* 0x0009e2000c101912 */
[----:B-1----:R-:W-:Y:S02]  /*15a40*/  IADD3 R6, P5, R2, UR9, RZ ;  /* 0x0000000902067c10 */ /* 0x002fe4000ffbe0ff */
[----:B------:R-:W-:Y:S01]  /*15a50*/  ISETP.GT.AND P6, PT, R0, 0xb1, P2 ;  /* 0x000000b10000780c */ /* 0x000fe200017c4270 */
[----:B------:R-:W-:Y:S01]  /*15a60*/  IMAD R113, R113, UR22, RZ ;  /* 0x0000001671717c24 */ /* 0x000fe2000f8e02ff */
[----:B------:R-:W-:Y:S01]  /*15a70*/  IADD3.X R7, R3, UR17, RZ, P5, !PT ;  /* 0x0000001103077c10 */ /* 0x000fe2000affe4ff */
[----:B---3--:R-:W-:Y:S01]  /*15a80*/  IMAD R13, R114, UR22, RZ ;  /* 0x00000016720d7c24 */ /* 0x008fe2000f8e02ff */
[----:B0-----:R-:W-:Y:S01]  /*15a90*/  MOV R9, UR16 ;  /* 0x0000001000097c02 */ /* 0x001fe20008000f00 */
[----:B------:R-:W-:Y:S01]  /*15aa0*/  IMAD R115, R115, UR22, RZ ;  /* 0x0000001673737c24 */ /* 0x000fe2000f8e02ff */
[C---:B------:R-:W-:Y:S01]  /*15ab0*/  ISETP.GT.AND P5, PT, R0.reuse, 0xb8, P4 ;  /* 0x000000b80000780c */ /* 0x040fe200027a4270 */
        /* <DEDUP_REMOVED lines=11> */
[----:B----4-:R-:W-:-:S02]  /*15b70*/  IADD3.X R5, R7, UR17, RZ, P6, !PT ;  /* 0x0000001107057c10 */ /* 0x010fc4000b7fe4ff */
        /* <DEDUP_REMOVED lines=11> */
[----:B------:R-:W-:Y:S01]  /*15c30*/  MOV R10, R2 ;  /* 0x00000002000a7202 */ /* 0x000fe20000000f00 */
[----:B------:R-:W-:Y:S01]  /*15c40*/  VIADD R11, R3, UR8 ;  /* 0x00000008030b7c36 */ /* 0x000fe20008000000 */
        /* <DEDUP_REMOVED lines=35> */
[----:B-1----:R-:W-:Y:S01]  /*15e80*/  IADD3 R6, P5, R2, UR9, RZ ;  /* 0x0000000902067c10 */ /* 0x002fe2000ffbe0ff */
[----:B------:R1:W-:Y:S01]  /*15e90*/  @P6 STG.E desc[UR18][R10.64+0x200], R5 ;  /* 0x000200050a006986 */ /* 0x0003e2000c101912 */
[C---:B------:R-:W-:Y:S01]  /*15ea0*/  ISETP.GT.AND P6, PT, R0.reuse, 0xd1, P2 ;  /* 0x000000d10000780c */ /* 0x040fe200017c4270 */
[----:B0-----:R-:W-:Y:S01]  /*15eb0*/  IMAD.U32 R9, RZ, RZ, UR16 ;  /* 0x00000010ff097e24 */ /* 0x001fe2000f8e00ff */
[----:B------:R-:W-:Y:S01]  /*15ec0*/  IADD3.X R7, R3, UR17, RZ, P5, !PT ;  /* 0x0000001103077c10 */ /* 0x000fe2000affe4ff */
[----:B------:R-:W-:Y:S01]  /*15ed0*/  IMAD R129, R129, UR22, RZ ;  /* 0x0000001681817c24 */ /* 0x000fe2000f8e02ff */
[----:B------:R-:W-:Y:S01]  /*15ee0*/  ISETP.GT.AND P5, PT, R0, 0xd8, P4 ;  /* 0x000000d80000780c */ /* 0x000fe200027a4270 */
[----:B------:R-:W-:Y:S02]  /*15ef0*/  IMAD R13, R130, UR22, RZ ;  /* 0x00000016820d7c24 */ /* 0x000fe4000f8e02ff */
[----:B--2---:R-:W-:Y:S01]  /*15f00*/  IMAD.WIDE.U32 R2, R9, 0x1c, R6 ;  /* 0x0000001c09027825 */ /* 0x004fe200078e0006 */
[----:B------:R-:W-:Y:S01]  /*15f10*/  @P1 STG.E desc[UR18][R6.64+0x200], R129 ;  /* 0x0002008106001986 */ /* 0x000fe2000c101912 */
[----:B------:R-:W-:-:S02]  /*15f20*/  ISETP.GT.AND P1, PT, R0, 0xd9, P4 ;  /* 0x000000d90000780c */ /* 0x000fc40002724270 */
[----:B------:R-:W-:Y:S01]  /*15f30*/  IMAD R131, R131, UR22, RZ ;  /* 0x0000001683837c24 */ /* 0x000fe2000f8e02ff */
[----:B------:R0:W-:Y:S01]  /*15f40*/  @P3 STG.E desc[UR18][R10.64+0x220], R13 ;  /* 0x0002200d0a003986 */ /* 0x0001e2000c101912 */
[----:B------:R-:W-:Y:S01]  /*15f50*/  IMAD R15, R132, UR22, RZ ;  /* 0x00000016840f7c24 */ /* 0x000fe2000f8e02ff */
[----:B------:R-:W-:Y:S01]  /*15f60*/  IADD3 R9, R3, UR8, RZ ;  /* 0x0000000803097c10 */ /* 0x000fe2000fffe0ff */
[----:B------:R-:W-:Y:S01]  /*15f70*/  IMAD.MOV.U32 R8, RZ, RZ, R2 ;  /* 0x000000ffff087224 */ /* 0x000fe200078e0002 */
[----:B------:R2:W-:Y:S01]  /*15f80*/  @P6 STG.E desc[UR18][R6.64+0x220], R131 ;  /* 0x0002208306006986 */ /* 0x0005e2000c101912 */
[----:B------:R-:W-:Y:S02]  /*15f90*/  IADD3 R4, P6, R6, UR9, RZ ;  /* 0x0000000906047c10 */ /* 0x000fe4000ffde0ff */
[C---:B------:R-:W-:Y:S01]  /*15fa0*/  ISETP.GT.AND P3, PT, R0.reuse, 0xd8, P2 ;  /* 0x000000d80000780c */ /* 0x040fe20001764270 */
[----:B------:R3:W-:Y:S01]  /*15fb0*/  @P5 STG.E desc[UR18][R8.64+0x200], R15 ;  /* 0x0002000f08005986 */ /* 0x0007e2000c101912 */
[----:B-1----:R-:W-:Y:S01]  /*15fc0*/  IADD3.X R5, R7, UR17, RZ, P6, !PT ;  /* 0x0000001107057c10 */ /* 0x002fe2000b7fe4ff */
[----:B------:R-:W-:Y:S01]  /*15fd0*/  IMAD R133, R133, UR22, RZ ;  /* 0x0000001685857c24 */ /* 0x000fe2000f8e02ff */
[----:B------:R-:W-:Y:S01]  /*15fe0*/  ISETP.GT.AND P5, PT, R0, 0xd9, P2 ;  /* 0x000000d90000780c */ /* 0x000fe200017a4270 */
[----:B0-----:R-:W-:-:S02]  /*15ff0*/  IMAD R13, R134, UR22, RZ ;  /* 0x00000016860d7c24 */ /* 0x001fc4000f8e02ff */
[----:B------:R-:W-:Y:S01]  /*16000*/  IMAD.U32 R3, RZ, RZ, UR16 ;  /* 0x00000010ff037e24 */ /* 0x000fe2000f8e00ff */
[----:B------:R-:W-:Y:S01]  /*16010*/  @P1 STG.E desc[UR18][R4.64+0x200], R133 ;  /* 0x0002008504001986 */ /* 0x000fe2000c101912 */
[----:B------:R-:W-:Y:S01]  /*16020*/  ISETP.GT.AND P1, PT, R0, 0xe0, P4 ;  /* 0x000000e00000780c */ /* 0x000fe20002724270 */
[----:B------:R-:W-:Y:S02]  /*16030*/  IMAD R135, R135, UR22, RZ ;  /* 0x0000001687877c24 */ /* 0x000fe4000f8e02ff */
[----:B------:R-:W-:Y:S01]  /*16040*/  IMAD.WIDE.U32 R2, R3, 0x1c, R4 ;  /* 0x0000001c03027825 */ /* 0x000fe200078e0004 */
[----:B------:R0:W-:Y:S01]  /*16050*/  @P3 STG.E desc[UR18][R8.64+0x220], R13 ;  /* 0x0002200d08003986 */ /* 0x0001e2000c101912 */
[----:B--2---:R-:W-:Y:S02]  /*16060*/  IADD3 R6, P3, R4, UR9, RZ ;  /* 0x0000000904067c10 */ /* 0x004fe4000ff7e0ff */
[----:B---3--:R-:W-:Y:S01]  /*16070*/  IMAD R15, R136, UR22, RZ ;  /* 0x00000016880f7c24 */ /* 0x008fe2000f8e02ff */
[----:B------:R1:W-:Y:S01]  /*16080*/  @P5 STG.E desc[UR18][R4.64+0x220], R135 ;  /* 0x0002208704005986 */ /* 0x0003e2000c101912 */
[C---:B------:R-:W-:Y:S01]  /*16090*/  ISETP.GT.AND P6, PT, R0.reuse, 0xe1, P4 ;  /* 0x000000e10000780c */ /* 0x040fe200027c4270 */
[----:B------:R-:W-:Y:S01]  /*160a0*/  VIADD R11, R3, UR8 ;  /* 0x00000008030b7c36 */ /* 0x000fe20008000000 */
[----:B------:R-:W-:Y:S01]  /*160b0*/  IADD3.X R7, R5, UR17, RZ, P3, !PT ;  /* 0x0000001105077c10 */ /* 0x000fe20009ffe4ff */
[----:B------:R-:W-:Y:S01]  /*160c0*/  IMAD.MOV.U32 R10, RZ, RZ, R2 ;  /* 0x000000ffff0a7224 */ /* 0x000fe200078e0002 */
[----:B------:R-:W-:-:S02]  /*160d0*/  ISETP.GT.AND P5, PT, R0, 0xe0, P2 ;  /* 0x000000e00000780c */ /* 0x000fc400017a4270 */
[C---:B------:R-:W-:Y:S02]  /*160e0*/  ISETP.GT.AND P3, PT, R0.reuse, 0xe1, P2 ;  /* 0x000000e10000780c */ /* 0x040fe40001764270 */
[----:B------:R2:W-:Y:S01]  /*160f0*/  @P1 STG.E desc[UR18][R10.64+0x200], R15 ;  /* 0x0002000f0a001986 */ /* 0x0005e2000c101912 */
[----:B------:R-:W-:Y:S01]  /*16100*/  ISETP.GT.AND P1, PT, R0, 0xe8, P4 ;  /* 0x000000e80000780c */ /* 0x000fe20002724270 */
[----:B------:R-:W-:Y:S02]  /*16110*/  IMAD R137, R137, UR22, RZ ;  /* 0x0000001689897c24 */ /* 0x000fe4000f8e02ff */
[----:B0-----:R-:W-:-:S04]  /*16120*/  IMAD.WIDE.U32 R8, R17, 0x1c, R6 ;  /* 0x0000001c11087825 */ /* 0x001fc800078e0006 */
[----:B-1----:R-:W-:Y:S02]  /*16130*/  IMAD R5, R138, UR22, RZ ;  /* 0x000000168a057c24 */ /* 0x002fe4000f8e02ff */
[----:B------:R-:W-:Y:S01]  /*16140*/  IMAD R139, R139, UR22, RZ ;  /* 0x000000168b8b7c24 */ /* 0x000fe2000f8e02ff */
[----:B------:R-:W-:Y:S01]  /*16150*/  @P6 STG.E desc[UR18][R6.64+0x200], R137 ;  /* 0x0002008906006986 */ /* 0x000fe2000c101912 */
[----:B------:R-:W-:Y:S01]  /*16160*/  IADD3 R9, R9, UR8, RZ ;  /* 0x0000000809097c10 */ /* 0x000fe2000fffe0ff */
[----:B------:R-:W-:Y:S02]  /*16170*/  IMAD R13, R140, UR22, RZ ;  /* 0x000000168c0d7c24 */ /* 0x000fe4000f8e02ff */
[----:B------:R-:W-:Y:S01]  /*16180*/  @P5 STG.E desc[UR18][R10.64+0x220], R5 ;  /* 0x000220050a005986 */ /* 0x000fe2000c101912 */
[----:B------:R-:W-:-:S03]  /*16190*/  ISETP.GT.AND P5, PT, R0, 0xe8, P2 ;  /* 0x000000e80000780c */ /* 0x000fc600017a4270 */
[----:B------:R0:W-:Y:S01]  /*161a0*/  @P3 STG.E desc[UR18][R6.64+0x220], R139 ;  /* 0x0002208b06003986 */ /* 0x0001e2000c101912 */
[----:B------:R-:W-:-:S03]  /*161b0*/  ISETP.GT.AND P3, PT, R0, 0xe9, P4 ;  /* 0x000000e90000780c */ /* 0x000fc60002764270 */
[----:B------:R1:W-:Y:S01]  /*161c0*/  @P1 STG.E desc[UR18][R8.64+0x200], R13 ;  /* 0x0002000d08001986 */ /* 0x0003e2000c101912 */
[----:B------:R-:W-:Y:S01]  /*161d0*/  IADD3 R2, P1, R6, UR9, RZ ;  /* 0x0000000906027c10 */ /* 0x000fe2000ff3e0ff */
[----:B------:R-:W-:Y:S02]  /*161e0*/  IMAD R141, R141, UR22, RZ ;  /* 0x000000168d8d7c24 */ /* 0x000fe4000f8e02ff */
[----:B--2---:R-:W-:Y:S01]  /*161f0*/  IMAD R15, R142, UR22, RZ ;  /* 0x000000168e0f7c24 */ /* 0x004fe2000f8e02ff */
[----:B------:R-:W-:Y:S02]  /*16200*/  IADD3.X R3, R7, UR17, RZ, P1, !PT ;  /* 0x0000001107037c10 */ /* 0x000fe40008ffe4ff */
[C---:B------:R-:W-:Y:S02]  /*16210*/  ISETP.GT.AND P6, PT, R0.reuse, 0xe9, P2 ;  /* 0x000000e90000780c */ /* 0x040fe400017c4270 */
[C---:B------:R-:W-:Y:S01]  /*16220*/  ISETP.GT.AND P1, PT, R0.reuse, 0xf0, P4 ;  /* 0x000000f00000780c */ /* 0x040fe20002724270 */
[----:B------:R-:W-:Y:S01]  /*16230*/  @P3 STG.E desc[UR18][R2.64+0x200], R141 ;  /* 0x0002008d02003986 */ /* 0x000fe2000c101912 */
[----:B------:R-:W-:-:S03]  /*16240*/  ISETP.GT.AND P3, PT, R0, 0xf1, P4 ;  /* 0x000000f10000780c */ /* 0x000fc60002764270 */
[----:B------:R-:W-:Y:S01]  /*16250*/  @P5 STG.E desc[UR18][R8.64+0x220], R15 ;  /* 0x0002200f08005986 */ /* 0x000fe2000c101912 */
[----:B0-----:R-:W-:Y:S01]  /*16260*/  IADD3 R6, P5, R2, UR9, RZ ;  /* 0x0000000902067c10 */ /* 0x001fe2000ffbe0ff */
[----:B------:R-:W-:-:S03]  /*16270*/  IMAD.WIDE.U32 R4, R17, 0x1c, R2 ;  /* 0x0000001c11047825 */ /* 0x000fc600078e0002 */
[----:B------:R-:W-:Y:S01]  /*16280*/  IADD3.X R7, R3, UR17, RZ, P5, !PT ;  /* 0x0000001103077c10 */ /* 0x000fe2000affe4ff */
[----:B------:R-:W-:Y:S01]  /*16290*/  IMAD R143, R143, UR22, RZ ;  /* 0x000000168f8f7c24 */ /* 0x000fe2000f8e02ff */
[----:B------:R-:W-:Y:S01]  /*162a0*/  ISETP.GT.AND P5, PT, R0, 0xf0, P2 ;  /* 0x000000f00000780c */ /* 0x000fe200017a4270 */
[----:B------:R-:W-:Y:S02]  /*162b0*/  VIADD R5, R5, UR8 ;  /* 0x0000000805057c36 */ /* 0x000fe40008000000 */
[----:B------:R-:W-:Y:S02]  /*162c0*/  IMAD R11, R144, UR22, RZ ;  /* 0x00000016900b7c24 */ /* 0x000fe4000f8e02ff */
[----:B------:R-:W-:Y:S01]  /*162d0*/  IMAD R145, R145, UR22, RZ ;  /* 0x0000001691917c24 */ /* 0x000fe2000f8e02ff */
[----:B------:R0:W-:Y:S01]  /*162e0*/  @P6 STG.E desc[UR18][R2.64+0x220], R143 ;  /* 0x0002208f02006986 */ /* 0x0001e2000c101912 */
[----:B-1----:R-:W-:-:S03]  /*162f0*/  IMAD R13, R146, UR22, RZ ;  /* 0x00000016920d7c24 */ /* 0x002fc6000f8e02ff */
[----:B------:R1:W-:Y:S01]  /*16300*/  @P1 STG.E desc[UR18][R4.64+0x200], R11 ;  /* 0x0002000b04001986 */ /* 0x0003e2000c101912 */
[----:B------:R-:W-:-:S03]  /*16310*/  ISETP.GT.AND P1, PT, R0, 0xf8, P4 ;  /* 0x000000f80000780c */ /* 0x000fc60002724270 */
[----:B------:R2:W-:Y:S01]  /*16320*/  @P3 STG.E desc[UR18][R6.64+0x200], R145 ;  /* 0x0002009106003986 */ /* 0x0005e2000c101912 */
[C---:B------:R-:W-:Y:S02]  /*16330*/  ISETP.GT.AND P3, PT, R0.reuse, 0xf1, P2 ;  /* 0x000000f10000780c */ /* 0x040fe40001764270 */
[C---:B------:R-:W-:Y:S02]  /*16340*/  ISETP.GT.AND P4, PT, R0.reuse, 0xf9, P4 ;  /* 0x000000f90000780c */ /* 0x040fe40002784270 */
[C---:B------:R-:W-:Y:S01]  /*16350*/  ISETP.GT.AND P6, PT, R0.reuse, 0xf8, P2 ;  /* 0x000000f80000780c */ /* 0x040fe200017c4270 */
[----:B0-----:R-:W-:Y:S01]  /*16360*/  IMAD.WIDE.U32 R2, R17, 0x1c, R6 ;  /* 0x0000001c11027825 */ /* 0x001fe200078e0006 */
[----:B------:R-:W-:Y:S01]  /*16370*/  ISETP.GT.AND P2, PT, R0, 0xf9, P2 ;  /* 0x000000f90000780c */ /* 0x000fe20001744270 */
[----:B------:R2:W-:Y:S01]  /*16380*/  @P5 STG.E desc[UR18][R4.64+0x220], R13 ;  /* 0x0002200d04005986 */ /* 0x0005e2000c101912 */
[----:B------:R-:W-:Y:S01]  /*16390*/  IADD3 R8, P5, R6, UR9, RZ ;  /* 0x0000000906087c10 */ /* 0x000fe2000ffbe0ff */
[----:B------:R-:W-:-:S02]  /*163a0*/  IMAD R147, R147, UR22, RZ ;  /* 0x0000001693937c24 */ /* 0x000fc4000f8e02ff */
[----:B-1----:R-:W-:Y:S01]  /*163b0*/  IMAD R11, R148, UR22, RZ ;  /* 0x00000016940b7c24 */ /* 0x002fe2000f8e02ff */
[----:B------:R-:W-:Y:S01]  /*163c0*/  IADD3.X R9, R7, UR17, RZ, P5, !PT ;  /* 0x0000001107097c10 */ /* 0x000fe2000affe4ff */
[----:B------:R-:W-:Y:S02]  /*163d0*/  VIADD R3, R3, UR8 ;  /* 0x0000000803037c36 */ /* 0x000fe40008000000 */
[----:B------:R-:W-:Y:S02]  /*163e0*/  IMAD R149, R149, UR22, RZ ;  /* 0x0000001695957c24 */ /* 0x000fe4000f8e02ff */
[----:B------:R-:W-:Y:S01]  /*163f0*/  IMAD R15, R150, UR22, RZ ;  /* 0x00000016960f7c24 */ /* 0x000fe2000f8e02ff */
[----:B------:R2:W-:Y:S01]  /*16400*/  @P3 STG.E desc[UR18][R6.64+0x220], R147 ;  /* 0x0002209306003986 */ /* 0x0005e2000c101912 */
[----:B------:R-:W-:-:S03]  /*16410*/  IMAD R151, R151, UR22, RZ ;  /* 0x0000001697977c24 */ /* 0x000fc6000f8e02ff */
[----:B------:R2:W-:Y:S04]  /*16420*/  @P1 STG.E desc[UR18][R2.64+0x200], R11 ;  /* 0x0002000b02001986 */ /* 0x0005e8000c101912 */
[----:B------:R2:W-:Y:S04]  /*16430*/  @P4 STG.E desc[UR18][R8.64+0x200], R149 ;  /* 0x0002009508004986 */ /* 0x0005e8000c101912 */
[----:B------:R2:W-:Y:S04]  /*16440*/  @P6 STG.E desc[UR18][R2.64+0x220], R15 ;  /* 0x0002200f02006986 */ /* 0x0005e8000c101912 */
[----:B------:R2:W-:Y:S02]  /*16450*/  @P2 STG.E desc[UR18][R8.64+0x220], R151 ;  /* 0x0002209708002986 */ /* 0x0005e4000c101912 */
.L_x_410:
[----:B------:R-:W-:Y:S05]  /*16460*/  BSYNC B0 ;  /* 0x0000000000007941 */ /* 0x000fea0003800000 */
.L_x_26:
[----:B0-2-4-:R-:W2:Y:S04]  /*16470*/  LDL.LU R3, [R1+0x204] ;  /* 0x0002040001037983 */ /* 0x015ea80000300800 */
[----:B------:R-:W2:Y:S01]  /*16480*/  LDL.LU R2, [R1+0x208] ;  /* 0x0002080001027983 */ /* 0x000ea20000300800 */
[----:B------:R-:W-:Y:S01]  /*16490*/  ULDC UR8, c[0x0][0xc] ;  /* 0x0000030000087ab9 */ /* 0x000fe20000000800 */
[----:B------:R-:W-:Y:S01]  /*164a0*/  ULDC UR9, c[0x0][0x10] ;  /* 0x0000040000097ab9 */ /* 0x000fe20000000800 */
[----:B------:R-:W2:Y:S01]  /*164b0*/  LDC R5, c[0x0][0x14] ;  /* 0x00000500ff057b82 */ /* 0x000ea20000000800 */
[----:B------:R-:W-:Y:S01]  /*164c0*/  UIMAD.WIDE.U32 UR8, UR8, UR9, URZ ;  /* 0x00000009080872a5 */ /* 0x000fe2000f8e003f */
[----:B------:R-:W-:Y:S01]  /*164d0*/  PRMT R0, RZ, 0x7610, R0 ;  /* 0x00007610ff007816 */ /* 0x000fe20000000000 */
[----:B------:R-:W-:Y:S01]  /*164e0*/  UMOV UR17, 0xffffffff ;  /* 0xffffffff00117882 */ /* 0x000fe20000000000 */
[----:B------:R-:W-:-:S03]  /*164f0*/  UMOV UR16, 0xffffffff ;  /* 0xffffffff00107882 */ /* 0x000fc60000000000 */
[----:B--2---:R-:W-:-:S04]  /*16500*/  IMAD.WIDE.U32 R2, R5, UR8, R2 ;  /* 0x0000000805027c25 */ /* 0x004fc8000f8e0002 */
[----:B------:R-:W-:Y:S01]  /*16510*/  IMAD R5, R5, UR9, RZ ;  /* 0x0000000905057c24 */ /* 0x000fe2000f8e02ff */
[----:B------:R-:W-:Y:S01]  /*16520*/  ULDC.64 UR8, c[0x0][0x750] ;  /* 0x0001d40000087ab9 */ /* 0x000fe20000000a00 */
[----:B------:R-:W-:Y:S01]  /*16530*/  IMAD.MOV.U32 R6, RZ, RZ, R2 ;  /* 0x000000ffff067224 */ /* 0x000fe200078e0002 */
[----:B------:R-:W-:Y:S01]  /*16540*/  ISETP.GE.U32.AND P1, PT, R2, UR8, PT ;  /* 0x0000000802007c0c */ /* 0x000fe2000bf26070 */
[----:B------:R-:W-:Y:S01]  /*16550*/  IMAD.IADD R4, R3, 0x1, R5 ;  /* 0x0000000103047824 */ /* 0x000fe200078e0205 */
[----:B------:R-:W-:-:S04]  /*16560*/  UMOV UR8, 0xffffffff ;  /* 0xffffffff00087882 */ /* 0x000fc80000000000 */
[----:B------:R0:W-:Y:S01]  /*16570*/  STL [R1+0x204], R4 ;  /* 0x0002040401007387 */ /* 0x0001e20000100800 */
[----:B------:R-:W-:-:S03]  /*16580*/  ISETP.GE.U32.AND.EX P1, PT, R4, UR9, PT, P1 ;  /* 0x0000000904007c0c */ /* 0x000fc6000bf26110 */
[----:B------:R0:W-:Y:S10]  /*16590*/  STL [R1+0x208], R6 ;  /* 0x0002080601007387 */ /* 0x0001f40000100800 */
[----:B0-----:R-:W-:Y:S05]  /*165a0*/  @P1 BRA `(.L_x_411) ;  /* 0x0000000400881947 */ /* 0x001fea0003800000 */
[----:B------:R-:W0:Y:S01]  /*165b0*/  S2UR UR11, SR_CTAID.X ;  /* 0x00000000000b79c3 */ /* 0x000e220000002500 */
[----:B------:R-:W-:Y:S01]  /*165c0*/  ULDC.64 UR16, c[0x0][0x728] ;  /* 0x0001ca0000107ab9 */ /* 0x000fe20000000a00 */
[----:B------:R-:W-:Y:S01]  /*165d0*/  ULDC UR8, c[0x0][0x150] ;  /* 0x0000540000087ab9 */ /* 0x000fe20000000800 */
[----:B------:R-:W-:Y:S01]  /*165e0*/  ISETP.NE.U32.AND P1, PT, RZ, UR16, PT ;  /* 0x00000010ff007c0c */ /* 0x000fe2000bf25070 */
[----:B------:R-:W-:Y:S01]  /*165f0*/  ULDC UR24, c[0x0][0x730] ;  /* 0x0001cc0000187ab9 */ /* 0x000fe20000000800 */
[----:B------:R-:W-:Y:S01]  /*16600*/  R2UR UR25, R6 ;  /* 0x00000000061972ca */ /* 0x000fe200000e0000 */
[----:B------:R-:W-:Y:S01]  /*16610*/  ULDC UR27, c[0x0][0x154] ;  /* 0x00005500001b7ab9 */ /* 0x000fe20000000800 */
[----:B------:R-:W-:Y:S01]  /*16620*/  ISETP.NE.AND.EX P1, PT, RZ, UR17, PT, P1 ;  /* 0x00000011ff007c0c */ /* 0x000fe2000bf25310 */
[----:B------:R-:W2:Y:S01]  /*16630*/  S2UR UR29, SR_CTAID.Y ;  /* 0x00000000001d79c3 */ /* 0x000ea20000002600 */
[----:B------:R-:W-:Y:S02]  /*16640*/  R2UR UR26, R4 ;  /* 0x00000000041a72ca */ /* 0x000fe400000e0000 */
[----:B------:R-:W-:-:S02]  /*16650*/  R2UR UR14, R6 ;  /* 0x00000000060e72ca */ /* 0x000fc400000e0000 */
[----:B------:R-:W-:Y:S02]  /*16660*/  R2UR UR15, R4 ;  /* 0x00000000040f72ca */ /* 0x000fe400000e0000 */
[----:B0-----:R-:W-:-:S05]  /*16670*/  I2FP.F32.U32 R0, UR11 ;  /* 0x0000000b00007c45 */ /* 0x001fca0008201000 */
[----:B------:R-:W-:-:S04]  /*16680*/  FMUL R0, R0, UR8 ;  /* 0x0000000800007c20 */ /* 0x000fc80008400000 */
[----:B------:R0:W4:Y:S01]  /*16690*/  F2I.U32.TRUNC.NTZ R2, R0 ;  /* 0x0000000000027305 */ /* 0x000122000020f000 */
[----:B--2---:R-:W-:Y:S05]  /*166a0*/  @!P1 BRA `(.L_x_412) ;  /* 0x0000000000309947 */ /* 0x004fea0003800000 */
        /* <DEDUP_REMOVED lines=12> */
.L_x_412:
[----:B------:R-:W-:Y:S01]  /*16770*/  USHF.R.U64 UR10, UR14, UR24, UR15 ;  /* 0x000000180e0a7299 */ /* 0x000fe2000800120f */
[----:B0-----:R-:W-:Y:S01]  /*16780*/  I2FP.F32.U32 R0, UR29 ;  /* 0x0000001d00007c45 */ /* 0x001fe20008201000 */
[----:B------:R-:W-:Y:S01]  /*16790*/  USHF.R.U32.HI UR8, URZ, UR24, UR15 ;  /* 0x000000183f087299 */ /* 0x000fe2000801160f */
[----:B----4-:R-:W-:Y:S01]  /*167a0*/  R2UR UR23, R2 ;  /* 0x00000000021772ca */ /* 0x010fe200000e0000 */
[----:B------:R-:W-:Y:S02]  /*167b0*/  UIADD3 UR13, UP0, URZ, -UR10, URZ ;  /* 0x8000000a3f0d7290 */ /* 0x000fe4000ff1e03f */
[----:B------:R-:W-:Y:S01]  /*167c0*/  FMUL R0, R0, UR27 ;  /* 0x0000001b00007c20 */ /* 0x000fe20008400000 */
[----:B------:R-:W-:Y:S01]  /*167d0*/  ULDC.64 UR16, c[0x0][0x720] ;  /* 0x0001c80000107ab9 */ /* 0x000fe20000000a00 */
[----:B------:R-:W-:Y:S01]  /*167e0*/  UIADD3.X UR8, URZ, ~UR8, URZ, UP0, !UPT ;  /* 0x800000083f087290 */ /* 0x000fe200087fe43f */
[----:B------:R-:W-:Y:S01]  /*167f0*/  UMOV UR14, UR25 ;  /* 0x00000019000e7c82 */ /* 0x000fe20008000000 */
[----:B------:R-:W-:-:S02]  /*16800*/  UMOV UR15, UR26 ;  /* 0x0000001a000f7c82 */ /* 0x000fc40008000000 */
[----:B------:R-:W-:Y:S01]  /*16810*/  UIMAD UR8, UR8, UR16, URZ ;  /* 0x00000010080872a4 */ /* 0x000fe2000f8e023f */
[----:B------:R-:W0:Y:S01]  /*16820*/  F2I.U32.TRUNC.NTZ R0, R0 ;  /* 0x0000000000007305 */ /* 0x000e22000020f000 */
[----:B------:R-:W-:Y:S02]  /*16830*/  UIMAD.WIDE.U32 UR14, UR13, UR16, UR14 ;  /* 0x000000100d0e72a5 */ /* 0x000fe4000f8e000e */
[----:B------:R-:W-:Y:S01]  /*16840*/  UIMAD UR13, UR13, UR17, UR8 ;  /* 0x000000110d0d72a4 */ /* 0x000fe2000f8e0208 */
[----:B------:R-:W-:Y:S01]  /*16850*/  ULDC UR16, c[0x0][0x718] ;  /* 0x0001c60000107ab9 */ /* 0x000fe20000000800 */
[----:B------:R-:W-:Y:S02]  /*16860*/  ULDC UR31, c[0x0][0x758] ;  /* 0x0001d600001f7ab9 */ /* 0x000fe40000000800 */
[----:B------:R-:W-:Y:S01]  /*16870*/  UIADD3 UR15, UR15, UR13, URZ ;  /* 0x0000000d0f0f7290 */ /* 0x000fe2000fffe03f */
[----:B------:R-:W-:Y:S01]  /*16880*/  UMOV UR26, 0xffffffff ;  /* 0xffffffff001a7882 */ /* 0x000fe20000000000 */
[----:B------:R-:W-:Y:S01]  /*16890*/  ULDC.64 UR8, c[0x0][0x740] ;  /* 0x0001d00000087ab9 */ /* 0x000fe20000000a00 */
[----:B------:R-:W-:Y:S01]  /*168a0*/  USHF.L.U32 UR26, UR26, UR31, URZ ;  /* 0x0000001f1a1a7299 */ /* 0x000fe2000800063f */
[----:B------:R-:W-:Y:S01]  /*168b0*/  ISETP.NE.U32.AND P1, PT, RZ, UR8, PT ;  /* 0x00000008ff007c0c */ /* 0x000fe2000bf25070 */
[----:B------:R-:W-:-:S02]  /*168c0*/  USHF.R.U64 UR27, UR14, UR16, UR15 ;  /* 0x000000100e1b7299 */ /* 0x000fc4000800120f */
[----:B------:R-:W-:Y:S01]  /*168d0*/  USHF.R.U32.HI UR14, URZ, UR16, UR15 ;  /* 0x000000103f0e7299 */ /* 0x000fe2000801160f */
[----:B0-----:R-:W-:Y:S01]  /*168e0*/  R2UR UR24, R0 ;  /* 0x00000000001872ca */ /* 0x001fe200000e0000 */
[----:B------:R-:W-:Y:S01]  /*168f0*/  ULDC UR25, c[0x0][0x708] ;  /* 0x0001c20000197ab9 */ /* 0x000fe20000000800 */
[----:B------:R-:W-:Y:S01]  /*16900*/  ULOP3.LUT UR32, URZ, UR26, URZ, 0x33, !UPT ;  /* 0x0000001a3f207292 */ /* 0x000fe2000f8e333f */
[----:B------:R-:W-:Y:S01]  /*16910*/  ISETP.NE.AND.EX P1, PT, RZ, UR9, PT, P1 ;  /* 0x00000009ff007c0c */ /* 0x000fe2000bf25310 */
[----:B------:R-:W-:Y:S02]  /*16920*/  USHF.R.U64 UR26, UR27, UR25, UR14 ;  /* 0x000000191b1a7299 */ /* 0x000fe4000800120e */
[----:B------:R-:W-:Y:S01]  /*16930*/  USHF.R.U32.HI UR14, URZ, UR25, UR14 ;  /* 0x000000193f0e7299 */ /* 0x000fe2000801160e */
[----:B------:R-:W-:Y:S01]  /*16940*/  UMOV UR28, 0x1 ;  /* 0x00000001001c7882 */ /* 0x000fe20000000000 */
[----:B------:R-:W-:Y:S02]  /*16950*/  UIADD3 UR23, -UR23, URZ, URZ ;  /* 0x0000003f17177290 */ /* 0x000fe4000fffe13f */
[----:B------:R-:W-:-:S02]  /*16960*/  USHF.L.U32 UR35, UR28, UR31, URZ ;  /* 0x0000001f1c237299 */ /* 0x000fc4000800063f */
[----:B------:R-:W-:Y:S01]  /*16970*/  USHF.R.U64 UR28, UR26, UR31, UR14 ;  /* 0x0000001f1a1c7299 */ /* 0x000fe2000800120e */
[----:B------:R-:W-:Y:S01]  /*16980*/  ULDC UR17, c[0x0][0x144] ;  /* 0x0000510000117ab9 */ /* 0x000fe20000000800 */
[----:B------:R-:W-:Y:S01]  /*16990*/  ULDC UR12, c[0x0][0x700] ;  /* 0x0001c000000c7ab9 */ /* 0x000fe20000000800 */
[----:B------:R-:W-:Y:S02]  /*169a0*/  USHF.R.U32.HI UR14, URZ, UR31, UR14 ;  /* 0x0000001f3f0e7299 */ /* 0x000fe4000801160e */
[----:B------:R-:W-:Y:S02]  /*169b0*/  UIMAD UR31, UR17, UR23, UR11 ;  /* 0x00000017111f72a4 */ /* 0x000fe4000f8e020b */
[----:B------:R-:W-:Y:S02]  /*169c0*/  UIADD3 UR13, UR12, -0x1, URZ ;  /* 0xffffffff0c0d7890 */ /* 0x000fe4000fffe03f */
[----:B------:R-:W-:Y:S01]  /*169d0*/  UIADD3 UR30, -UR24, URZ, URZ ;  /* 0x0000003f181e7290 */ /* 0x000fe2000fffe13f */
[----:B------:R-:W-:Y:S01]  /*169e0*/  ULDC UR36, c[0x0][0x148] ;  /* 0x0000520000247ab9 */ /* 0x000fe20000000800 */
[----:B------:R-:W-:Y:S01]  /*169f0*/  ULDC UR33, c[0x0][0x748] ;  /* 0x0001d20000217ab9 */ /* 0x000fe20000000800 */
[----:B------:R-:W-:Y:S01]  /*16a00*/  ULDC UR34, c[0x0][0x738] ;  /* 0x0001ce0000227ab9 */ /* 0x000fe20000000800 */
        /* <DEDUP_REMOVED lines=14> */
.L_x_413:
[----:B------:R-:W-:Y:S01]  /*16af0*/  USHF.R.U64 UR8, UR11, UR33, UR14 ;  /* 0x000000210b087299 */ /* 0x000fe2000800120e */
[----:B------:R-:W-:Y:S01]  /*16b00*/  MOV R0, 0x1 ;  /* 0x0000000100007802 */ /* 0x000fe20000000f00 */
[----:B------:R-:W-:Y:S02]  /*16b10*/  ULOP3.LUT UR17, UR26, UR32, URZ, 0xc0, !UPT ;  /* 0x000000201a117292 */ /* 0x000fe4000f8ec03f */
[----:B------:R-:W-:Y:S02]  /*16b20*/  UIADD3 UR9, -UR8, URZ, URZ ;  /* 0x0000003f08097290 */ /* 0x000fe4000fffe13f */
[----:B------:R-:W-:Y:S02]  /*16b30*/  UIMAD UR17, UR35, UR8, UR17 ;  /* 0x00000008231172a4 */ /* 0x000fe4000f8e0211 */
[----:B------:R-:W-:Y:S02]  /*16b40*/  ULOP3.LUT UR13, UR27, UR13, URZ, 0xc0, !UPT ;  /* 0x0000000d1b0d7292 */ /* 0x000fe4000f8ec03f */
[----:B------:R-:W-:-:S02]  /*16b50*/  UIMAD UR8, UR9, UR34, UR28 ;  /* 0x00000022090872a4 */ /* 0x000fc4000f8e021c */
[----:B------:R-:W-:Y:S01]  /*16b60*/  @UP2 UIMAD UR31, UR36, UR30, UR29 ;  /* 0x0000001e241f22a4 */ /* 0x000fe2000f8e021d */
[----:B------:R-:W-:Y:S01]  /*16b70*/  ULDC UR9, c[0x0][0x710] ;  /* 0x0001c40000097ab9 */ /* 0x000fe20000000800 */
[----:B------:R-:W-:Y:S02]  /*16b80*/  UIMAD UR8, UR8, UR12, UR13 ;  /* 0x0000000c080872a4 */ /* 0x000fe4000f8e020d */
[----:B------:R-:W-:-:S04]  /*16b90*/  UIMAD UR17, UR17, UR9, UR31 ;  /* 0x00000009111172a4 */ /* 0x000fc8000f8e021f */
[----:B------:R-:W-:Y:S02]  /*16ba0*/  USEL UR16, UR8, UR17, !UP2 ;  /* 0x0000001108107287 */ /* 0x000fe4000d000000 */
[----:B------:R-:W-:-:S03]  /*16bb0*/  USEL UR17, UR17, UR8, !UP2 ;  /* 0x0000000811117287 */ /* 0x000fc6000d000000 */
[----:B------:R-:W-:-:S09]  /*16bc0*/  UMOV UR8, UR10 ;  /* 0x0000000a00087c82 */ /* 0x000fd20008000000 */
.L_x_411:
[----:B------:R-:W-:-:S13]  /*16bd0*/  LOP3.LUT P1, RZ, R0, 0xff, RZ, 0xc0, !PT ;  /* 0x000000ff00ff7812 */ /* 0x000fda000782c0ff */
[----:B------:R-:W-:Y:S05]  /*16be0*/  @P1 BRA `(.L_x_414) ;  /* 0xfffffea800001947 */ /* 0x000fea000383ffff */
[----:B------:R-:W-:Y:S05]  /*16bf0*/  EXIT ;  /* 0x000000000000794d */ /* 0x000fea0003800000 */
.L_x_8:
[----:B------:R-:W2:Y:S01]  /*16c00*/  LDL R5, [R1+0x208] ;  /* 0x0002080001057983 */ /* 0x000ea20000100800 */
[----:B------:R-:W-:-:S03]  /*16c10*/  ULDC.64 UR4, c[0x0][0x750] ;  /* 0x0001d40000047ab9 */ /* 0x000fc60000000a00 */
[----:B------:R-:W3:Y:S01]  /*16c20*/  LDL R4, [R1+0x204] ;  /* 0x0002040001047983 */ /* 0x000ee20000100800 */
[----:B------:R-:W-:Y:S01]  /*16c30*/  PRMT R0, RZ, 0x7610, R0 ;  /* 0x00007610ff007816 */ /* 0x000fe20000000000 */
[----:B------:R-:W-:Y:S02]  /*16c40*/  IMAD.MOV.U32 R2, RZ, RZ, -0x1 ;  /* 0xffffffffff027424 */ /* 0x000fe400078e00ff */
[----:B------:R-:W-:Y:S02]  /*16c50*/  IMAD.MOV.U32 R3, RZ, RZ, -0x1 ;  /* 0xffffffffff037424 */ /* 0x000fe400078e00ff */
[----:B------:R-:W-:Y:S01]  /*16c60*/  IMAD.MOV.U32 R9, RZ, RZ, -0x1 ;  /* 0xffffffffff097424 */ /* 0x000fe200078e00ff */
[----:B--2---:R-:W-:-:S04]  /*16c70*/  ISETP.GE.U32.AND P0, PT, R5, UR4, PT ;  /* 0x0000000405007c0c */ /* 0x004fc8000bf06070 */
[----:B---3--:R-:W-:-:S13]  /*16c80*/  ISETP.GE.U32.AND.EX P0, PT, R4, UR5, PT, P0 ;  /* 0x0000000504007c0c */ /* 0x008fda000bf06100 */
        /* <DEDUP_REMOVED lines=21> */
.L_x_416:
[----:B------:R-:W-:Y:S01]  /*16de0*/  USHF.R.U64 UR4, UR14, UR19, UR15 ;  /* 0x000000130e047299 */ /* 0x000fe2000800120f */
[----:B------:R-:W-:Y:S01]  /*16df0*/  R2UR UR13, R4 ;  /* 0x00000000040d72ca */ /* 0x000fe200000e0000 */
[----:B------:R-:W-:Y:S02]  /*16e00*/  USHF.R.U32.HI UR5, URZ, UR19, UR15 ;  /* 0x000000133f057299 */ /* 0x000fe4000801160f */
[----:B------:R-:W-:Y:S01]  /*16e10*/  UIADD3 UR14, UP0, URZ, -UR4, URZ ;  /* 0x800000043f0e7290 */ /* 0x000fe2000ff1e03f */
[----:B------:R-:W-:Y:S01]  /*16e20*/  ULDC.64 UR16, c[0x0][0x720] ;  /* 0x0001c80000107ab9 */ /* 0x000fe20000000a00 */
[----:B------:R-:W-:Y:S02]  /*16e30*/  UMOV UR12, UR20 ;  /* 0x00000014000c7c82 */ /* 0x000fe40008000000 */
[----:B------:R-:W-:Y:S02]  /*16e40*/  UIADD3.X UR5, URZ, ~UR5, URZ, UP0, !UPT ;  /* 0x800000053f057290 */ /* 0x000fe400087fe43f */
[----:B------:R-:W-:-:S02]  /*16e50*/  @UP2 UIMAD UR7, UR9, UR11, UR10 ;  /* 0x0000000b090722a4 */ /* 0x000fc4000f8e020a */
[----:B------:R-:W-:Y:S02]  /*16e60*/  UIMAD UR5, UR5, UR16, URZ ;  /* 0x00000010050572a4 */ /* 0x000fe4000f8e023f */
[----:B------:R-:W-:Y:S02]  /*16e70*/  UIMAD.WIDE.U32 UR12, UR14, UR16, UR12 ;  /* 0x000000100e0c72a5 */ /* 0x000fe4000f8e000c */
[----:B------:R-:W-:Y:S01]  /*16e80*/  UIMAD UR5, UR14, UR17, UR5 ;  /* 0x000000110e0572a4 */ /* 0x000fe2000f8e0205 */
[----:B------:R-:W-:Y:S02]  /*16e90*/  ULDC.64 UR10, c[0x0][0x740] ;  /* 0x0001d000000a7ab9 */ /* 0x000fe40000000a00 */
[----:B------:R-:W-:Y:S01]  /*16ea0*/  ULDC UR14, c[0x0][0x718] ;  /* 0x0001c600000e7ab9 */ /* 0x000fe20000000800 */
[----:B------:R-:W-:Y:S01]  /*16eb0*/  UIADD3 UR5, UR13, UR5, URZ ;  /* 0x000000050d057290 */ /* 0x000fe2000fffe03f */
[----:B------:R-:W-:Y:S01]  /*16ec0*/  ISETP.NE.U32.AND P0, PT, RZ, UR10, PT ;  /* 0x0000000aff007c0c */ /* 0x000fe2000bf05070 */
[----:B------:R-:W-:Y:S01]  /*16ed0*/  ULDC UR15, c[0x0][0x708] ;  /* 0x0001c200000f7ab9 */ /* 0x000fe20000000800 */
[----:B------:R-:W-:Y:S01]  /*16ee0*/  ULDC UR23, c[0x0][0x758] ;  /* 0x0001d60000177ab9 */ /* 0x000fe20000000800 */
[----:B------:R-:W-:Y:S01]  /*16ef0*/  USHF.R.U64 UR18, UR12, UR14, UR5 ;  /* 0x0000000e0c127299 */ /* 0x000fe20008001205 */
[----:B------:R-:W-:Y:S01]  /*16f00*/  ISETP.NE.AND.EX P0, PT, RZ, UR11, PT, P0 ;  /* 0x0000000bff007c0c */ /* 0x000fe2000bf05300 */
[----:B------:R-:W-:Y:S01]  /*16f10*/  USHF.R.U32.HI UR5, URZ, UR14, UR5 ;  /* 0x0000000e3f057299 */ /* 0x000fe20008011605 */
[----:B------:R-:W-:Y:S01]  /*16f20*/  UMOV UR9, 0xffffffff ;  /* 0xffffffff00097882 */ /* 0x000fe20000000000 */
[----:B------:R-:W-:-:S02]  /*16f30*/  ULDC UR21, c[0x0][0x700] ;  /* 0x0001c00000157ab9 */ /* 0x000fc40000000800 */
[----:B------:R-:W-:Y:S02]  /*16f40*/  USHF.R.U64 UR19, UR18, UR15, UR5 ;  /* 0x0000000f12137299 */ /* 0x000fe40008001205 */
[----:B------:R-:W-:Y:S02]  /*16f50*/  USHF.R.U32.HI UR5, URZ, UR15, UR5 ;  /* 0x0000000f3f057299 */ /* 0x000fe40008011605 */
[----:B------:R-:W-:Y:S02]  /*16f60*/  USHF.L.U32 UR12, UR9, UR23, URZ ;  /* 0x00000017090c7299 */ /* 0x000fe4000800063f */
[----:B------:R-:W-:Y:S02]  /*16f70*/  USHF.R.U64 UR20, UR19, UR23, UR5 ;  /* 0x0000001713147299 */ /* 0x000fe40008001205 */
[----:B------:R-:W-:Y:S02]  /*16f80*/  USHF.R.U32.HI UR9, URZ, UR23, UR5 ;  /* 0x000000173f097299 */ /* 0x000fe40008011605 */
[----:B------:R-:W-:-:S02]  /*16f90*/  UIADD3 UR22, UR21, -0x1, URZ ;  /* 0xffffffff15167890 */ /* 0x000fc4000fffe03f */
        /* <DEDUP_REMOVED lines=18> */
.L_x_417:
[----:B------:R-:W-:Y:S01]  /*170c0*/  USHF.R.U64 UR9, UR5, UR24, UR9 ;  /* 0x0000001805097299 */ /* 0x000fe20008001209 */
[----:B------:R-:W-:Y:S01]  /*170d0*/  IMAD.MOV.U32 R0, RZ, RZ, 0x1 ;  /* 0x00000001ff007424 */ /* 0x000fe200078e00ff */
[----:B------:R-:W-:Y:S01]  /*170e0*/  USHF.L.U32 UR26, UR26, UR23, URZ ;  /* 0x000000171a1a7299 */ /* 0x000fe2000800063f */
[----:B------:R-:W-:Y:S01]  /*170f0*/  MOV R9, UR4 ;  /* 0x0000000400097c02 */ /* 0x000fe20008000f00 */
[----:B------:R-:W-:Y:S02]  /*17100*/  ULOP3.LUT UR5, UR19, UR27, URZ, 0xc0, !UPT ;  /* 0x0000001b13057292 */ /* 0x000fe4000f8ec03f */
[----:B------:R-:W-:Y:S02]  /*17110*/  UIADD3 UR10, -UR9, URZ, URZ ;  /* 0x0000003f090a7290 */ /* 0x000fe4000fffe13f */
[----:B------:R-:W-:Y:S02]  /*17120*/  UIMAD UR9, UR26, UR9, UR5 ;  /* 0x000000091a0972a4 */ /* 0x000fe4000f8e0205 */
[----:B------:R-:W-:-:S02]  /*17130*/  ULOP3.LUT UR18, UR18, UR22, URZ, 0xc0, !UPT ;  /* 0x0000001612127292 */ /* 0x000fc4000f8ec03f */
[----:B------:R-:W-:-:S03]  /*17140*/  UIMAD UR5, UR10, UR25, UR20 ;  /* 0x000000190a0572a4 */ /* 0x000fc6000f8e0214 */
[----:B------:R-:W-:Y:S01]  /*17150*/  ULDC UR10, c[0x0][0x710] ;  /* 0x0001c400000a7ab9 */ /* 0x000fe20000000800 */
[----:B------:R-:W-:Y:S02]  /*17160*/  UIMAD UR5, UR5, UR21, UR18 ;  /* 0x00000015050572a4 */ /* 0x000fe4000f8e0212 */
[----:B------:R-:W-:-:S04]  /*17170*/  UIMAD UR7, UR9, UR10, UR7 ;  /* 0x0000000a090772a4 */ /* 0x000fc8000f8e0207 */
[----:B------:R-:W-:Y:S02]  /*17180*/  USEL UR9, UR5, UR7, !UP2 ;  /* 0x0000000705097287 */ /* 0x000fe4000d000000 */
[----:B------:R-:W-:-:S04]  /*17190*/  USEL UR7, UR7, UR5, !UP2 ;  /* 0x0000000507077287 */ /* 0x000fc8000d000000 */
[----:B------:R-:W-:Y:S02]  /*171a0*/  IMAD.U32 R3, RZ, RZ, UR9 ;  /* 0x00000009ff037e24 */ /* 0x000fe4000f8e00ff */
[----:B------:R-:W-:-:S07]  /*171b0*/  IMAD.U32 R2, RZ, RZ, UR7 ;  /* 0x00000007ff027e24 */ /* 0x000fce000f8e00ff */
.L_x_415:
[----:B------:R-:W-:-:S08]  /*171c0*/  NOP ;  /* 0x0000000000007918 */ /* 0x000fd00000000000 */
[----:B0-----:R-:W0:-:S00]  /*171d0*/  USETMAXREG.DEALLOC.CTAPOOL 0x18 ;  /* 0x00000018000079c8 */ /* 0x001e0000080e0500 */
[----:B------:R-:W-:-:S13]  /*171e0*/  ISETP.NE.AND P0, PT, RZ, UR8, PT ;  /* 0x00000008ff007c0c */ /* 0x000fda000bf05270 */
[----:B------:R-:W-:Y:S05]  /*171f0*/  @P0 EXIT ;  /* 0x000000000000094d */ /* 0x000fea0003800000 */
[----:B0-----:R-:W-:Y:S01]  /*17200*/  LOP3.LUT P0, RZ, R0, 0xff, RZ, 0xc0, !PT ;  /* 0x000000ff00ff7812 */ /* 0x001fe2000780c0ff */
[----:B------:R-:W-:Y:S02]  /*17210*/  IMAD.MOV.U32 R0, RZ, RZ, 0x1 ;  /* 0x00000001ff007424 */ /* 0x000fe400078e00ff */
[----:B------:R-:W-:-:S10]  /*17220*/  IMAD.MOV.U32 R6, RZ, RZ, RZ ;  /* 0x000000ffff067224 */ /* 0x000fd400078e00ff */
[----:B------:R-:W-:Y:S05]  /*17230*/  @!P0 BRA `(.L_x_418) ;  /* 0x0000000c009c8947 */ /* 0x000fea0003800000 */
[----:B------:R-:W0:Y:S01]  /*17240*/  S2UR UR21, SR_CgaCtaId ;  /* 0x00000000001579c3 */ /* 0x000e220000008800 */
[----:B------:R-:W-:Y:S01]  /*17250*/  ULDC UR4, c[0x0][0x28c] ;  /* 0x0000a30000047ab9 */ /* 0x000fe20000000800 */
[----:B------:R-:W-:Y:S01]  /*17260*/  ULDC UR5, c[0x0][0x700] ;  /* 0x0001c00000057ab9 */ /* 0x000fe20000000800 */
[----:B------:R-:W-:Y:S01]  /*17270*/  UIADD3 UR11, UR4, 0x3f, URZ ;  /* 0x0000003f040b7890 */ /* 0x000fe2000fffe03f */
[----:B------:R-:W-:Y:S01]  /*17280*/  BSSY B0, `(.L_x_418) ;  /* 0x00000e2000007945 */ /* 0x000fe20003800000 */
[----:B------:R-:W-:Y:S01]  /*17290*/  ULDC UR9, c[0x0][0x758] ;  /* 0x0001d60000097ab9 */ /* 0x000fe20000000800 */
[----:B------:R-:W-:Y:S01]  /*172a0*/  UMOV UR12, 0x1 ;  /* 0x00000001000c7882 */ /* 0x000fe20000000000 */
[----:B------:R-:W-:Y:S01]  /*172b0*/  UIADD3 UR4, UR5, -0x1, URZ ;  /* 0xffffffff05047890 */ /* 0x000fe2000fffe03f */
[----:B------:R-:W-:Y:S01]  /*172c0*/  MOV R8, 0x1 ;  /* 0x0000000100087802 */ /* 0x000fe20000000f00 */
[----:B------:R-:W-:Y:S01]  /*172d0*/  UMOV UR10, 0xffffffff ;  /* 0xffffffff000a7882 */ /* 0x000fe20000000000 */
[----:B------:R-:W-:Y:S01]  /*172e0*/  USHF.L.U32 UR5, UR12, UR9, URZ ;  /* 0x000000090c057299 */ /* 0x000fe2000800063f */
[----:B------:R-:W-:Y:S01]  /*172f0*/  IMAD.MOV.U32 R0, RZ, RZ, 0x1 ;  /* 0x00000001ff007424 */ /* 0x000fe200078e00ff */
[----:B------:R-:W-:Y:S01]  /*17300*/  USHF.R.S32.HI UR12, URZ, 0x1f, UR11 ;  /* 0x0000001f3f0c7899 */ /* 0x000fe2000801140b */
[----:B------:R-:W-:Y:S01]  /*17310*/  IMAD.MOV.U32 R6, RZ, RZ, RZ ;  /* 0x000000ffff067224 */ /* 0x000fe200078e00ff */
[----:B------:R-:W-:Y:S01]  /*17320*/  ULDC UR8, c[0x0][0xc] ;  /* 0x0000030000087ab9 */ /* 0x000fe20000000800 */
[----:B------:R-:W-:-:S02]  /*17330*/  USHF.L.U32 UR32, UR10, UR9, URZ ;  /* 0x000000090a207299 */ /* 0x000fc4000800063f */
[----:B------:R-:W-:Y:S01]  /*17340*/  ULEA.HI UR12, UR12, UR11, URZ, 0x6 ;  /* 0x0000000b0c0c7291 */ /* 0x000fe2000f8f303f */
[----:B------:R-:W-:Y:S01]  /*17350*/  ULDC UR9, c[0x0][0x10] ;  /* 0x0000040000097ab9 */ /* 0x000fe20000000800 */
[----:B------:R-:W-:Y:S01]  /*17360*/  ULDC UR10, c[0x0][0x14] ;  /* 0x00000500000a7ab9 */ /* 0x000fe20000000800 */
[----:B------:R-:W-:Y:S02]  /*17370*/  UIMAD.WIDE.U32 UR8, UR8, UR9, URZ ;  /* 0x00000009080872a5 */ /* 0x000fe4000f8e003f */
[----:B------:R-:W-:Y:S02]  /*17380*/  USHF.R.S32.HI UR29, URZ, 0x6, UR12 ;  /* 0x000000063f1d7899 */ /* 0x000fe4000801140c */
[----:B0-----:R-:W-:Y:S02]  /*17390*/  USHF.L.U32 UR7, UR21, 0x7, URZ ;  /* 0x0000000715077899 */ /* 0x001fe4000800063f */
[----:B------:R-:W-:Y:S02]  /*173a0*/  USHF.L.U32 UR13, UR21, 0xc, URZ ;  /* 0x0000000c150d7899 */ /* 0x000fe4000800063f */
[----:B------:R-:W-:-:S02]  /*173b0*/  USHF.L.U32 UR21, UR21, 0xa, URZ ;  /* 0x0000000a15157899 */ /* 0x000fc4000800063f */
[----:B------:R-:W-:Y:S02]  /*173c0*/  UIMAD.WIDE.U32 UR34, UR8, UR10, URZ ;  /* 0x0000000a082272a5 */ /* 0x000fe4000f8e003f */
[----:B------:R-:W-:Y:S02]  /*173d0*/  UIMAD UR33, UR9, UR10, URZ ;  /* 0x0000000a092172a4 */ /* 0x000fe4000f8e023f */
[----:B------:R-:W-:Y:S02]  /*173e0*/  ULOP3.LUT UR36, UR6, 0x2, URZ, 0xfc, !UPT ;  /* 0x0000000206247892 */ /* 0x000fe4000f8efc3f */
[----:B------:R-:W-:Y:S02]  /*173f0*/  ULOP3.LUT UR7, UR7, 0x80, URZ, 0xc0, !UPT ;  /* 0x0000008007077892 */ /* 0x000fe4000f8ec03f */
[----:B------:R-:W-:Y:S02]  /*17400*/  ULOP3.LUT UR13, UR13, 0x1000, URZ, 0xc0, !UPT ;  /* 0x000010000d0d7892 */ /* 0x000fe4000f8ec03f */
[----:B------:R-:W-:-:S02]  /*17410*/  ULOP3.LUT UR21, UR21, 0x400, URZ, 0xc0, !UPT ;  /* 0x0000040015157892 */ /* 0x000fc4000f8ec03f */
[----:B------:R-:W-:Y:S02]  /*17420*/  ULOP3.LUT UR32, URZ, UR32, URZ, 0x33, !UPT ;  /* 0x000000203f207292 */ /* 0x000fe4000f8e333f */
[----:B------:R-:W-:Y:S02]  /*17430*/  UIADD3 UR33, UR35, UR33, URZ ;  /* 0x0000002123217290 */ /* 0x000fe4000fffe03f */
[----:B------:R-:W-:Y:S01]  /*17440*/  UIADD3 UR42, UR29, 0x1, URZ ;  /* 0x000000011d2a7890 */ /* 0x000fe2000fffe03f */
[----:B------:R-:W-:-:S11]  /*17450*/  ULDC.64 UR38, c[0x0][0x198] ;  /* 0x0000660000267ab9 */ /* 0x000fd60000000a00 */
.L_x_429:
[----:B------:R-:W-:-:S03]  /*17460*/  UMOV UR8, 0xffffffff ;  /* 0xffffffff00087882 */ /* 0x000fc60000000000 */
[----:B------:R-:W-:Y:S05]  /*17470*/  BRA.DIV UR8, `(.L_x_419) ;  /* 0x0000001208787947 */ /* 0x000fea000b800000 */
[----:B------:R-:W-:-:S13]  /*17480*/  ELECT P0, URZ, PT ;  /* 0x00000000003f782f */ /* 0x000fda0003800000 */
.L_x_444:
[----:B------:R-:W0:Y:S01]  /*17490*/  LDC R4, c[0x0][0x28c] ;  /* 0x0000a300ff047b82 */ /* 0x000e220000000800 */
[----:B------:R-:W-:Y:S01]  /*174a0*/  BSSY B1, `(.L_x_420) ;  /* 0x0000047000017945 */ /* 0x000fe20003800000 */
[----:B0-----:R-:W-:-:S13]  /*174b0*/  ISETP.LT.OR P0, PT, R4, 0x1, !P0 ;  /* 0x000000010400780c */ /* 0x001fda0004701670 */
[----:B------:R-:W-:Y:S05]  /*174c0*/  @P0 BRA `(.L_x_421) ;  /* 0x0000000400100947 */ /* 0x000fea0003800000 */
[----:B------:R-:W-:Y:S01]  /*174d0*/  LEA R2, R2, UR7, 0x8 ;  /* 0x0000000702027c11 */ /* 0x000fe2000f8e40ff */
[----:B------:R-:W-:Y:S01]  /*174e0*/  IMAD.SHL.U32 R3, R3, 0x100, RZ ;  /* 0x0000010003037824 */ /* 0x000fe200078e00ff */
[----:B------:R-:W-:Y:S01]  /*174f0*/  MOV R12, RZ ;  /* 0x000000ff000c7202 */ /* 0x000fe20000000f00 */
[----:B------:R-:W-:Y:S02]  /*17500*/  IMAD.MOV.U32 R11, RZ, RZ, RZ ;  /* 0x000000ffff0b7224 */ /* 0x000fe400078e00ff */
[----:B------:R-:W-:Y:S02]  /*17510*/  IMAD.U32 R13, RZ, RZ, UR42 ;  /* 0x0000002aff0d7e24 */ /* 0x000fe4000f8e00ff */
[----:B------:R-:W-:Y:S02]  /*17520*/  IMAD.MOV.U32 R4, RZ, RZ, R0 ;  /* 0x000000ffff047224 */ /* 0x000fe400078e0000 */
[----:B------:R-:W-:Y:S02]  /*17530*/  IMAD.MOV.U32 R5, RZ, RZ, R6 ;  /* 0x000000ffff057224 */ /* 0x000fe400078e0006 */
[----:B------:R-:W-:-:S07]  /*17540*/  IMAD.MOV.U32 R14, RZ, RZ, RZ ;  /* 0x000000ffff0e7224 */ /* 0x000fce00078e00ff */
.L_x_424:
[----:B------:R-:W0:Y:S01]  /*17550*/  S2R R10, SR_CgaCtaId ;  /* 0x00000000000a7919 */ /* 0x000e220000008800 */
[----:B------:R-:W-:Y:S01]  /*17560*/  MOV R7, 0x400 ;  /* 0x0000040000077802 */ /* 0x000fe20000000f00 */
[----:B------:R-:W1:Y:S03]  /*17570*/  S2R R15, SR_TID.X ;  /* 0x00000000000f7919 */ /* 0x000e660000002100 */
[----:B0-----:R-:W-:Y:S02]  /*17580*/  LEA R16, R10, R7, 0x18 ;  /* 0x000000070a107211 */ /* 0x001fe400078ec0ff */
[----:B------:R-:W-:Y:S02]  /*17590*/  SHF.L.U32 R7, R4, 0x1f, RZ ;  /* 0x0000001f04077819 */ /* 0x000fe400000006ff */
[----:B------:R-:W-:Y:S02]  /*175a0*/  LEA R10, R5, R16, 0x3 ;  /* 0x00000010050a7211 */ /* 0x000fe400078e18ff */
[----:B-1----:R-:W-:-:S02]  /*175b0*/  LOP3.LUT P1, RZ, R15, 0x7f, RZ, 0xc0, !PT ;  /* 0x0000007f0fff7812 */ /* 0x002fc4000782c0ff */
[----:B------:R-:W0:Y:S02]  /*175c0*/  SYNCS.PHASECHK.TRANS64.TRYWAIT P0, [R10+URZ+0x40], R7 ;  /* 0x000040070a0075a7 */ /* 0x000e24000800017f */
[----:B0-----:R-:W-:Y:S09]  /*175d0*/  @!P0 BRA `(.L_x_422) ;  /* 0x0000001000408947 */ /* 0x001ff20003800000 */
.L_x_445:
[----:B0-----:R-:W0:Y:S01]  /*175e0*/  @!P1 LDC R7, c[0x0][0x640] ;  /* 0x00019000ff079b82 */ /* 0x001e220000000800 */
[----:B------:R-:W-:-:S04]  /*175f0*/  UPRMT UR8, UR36, 0x9910, URZ ;  /* 0x0000991024087896 */ /* 0x000fc8000800003f */
[----:B------:R-:W-:-:S06]  /*17600*/  UISETP.NE.AND UP0, UPT, UR8, 0x2, UPT ;  /* 0x000000020800788c */ /* 0x000fcc000bf05270 */
[----:B------:R-:W-:Y:S01]  /*17610*/  PLOP3.LUT P0, PT, PT, PT, UP0, 0x80, 0x0 ;  /* 0x000000000000781c */ /* 0x000fe20003f0f008 */
[----:B0-----:R0:W-:-:S12]  /*17620*/  @!P1 SYNCS.ARRIVE.TRANS64 RZ, [R10+URZ], R7 ;  /* 0x000000070aff99a7 */ /* 0x0011d8000800003f */
[----:B------:R-:W-:Y:S05]  /*17630*/  @P0 BRA `(.L_x_423) ;  /* 0x0000000000040947 */ /* 0x000fea0003800000 */
[----:B------:R-:W-:Y:S01]  /*17640*/  BPT.TRAP 0x1 ;  /* 0x000000040000795c */ /* 0x000fe20000300000 */
.L_x_423:
[C---:B------:R-:W-:Y:S01]  /*17650*/  R2UR UR16, R5.reuse ;  /* 0x00000000051072ca */ /* 0x040fe200000e0000 */
[----:B0-----:R-:W-:Y:S01]  /*17660*/  IMAD R7, R5, 0x4000, R16 ;  /* 0x0000400005077824 */ /* 0x001fe200078e0210 */
[----:B------:R-:W-:Y:S01]  /*17670*/  R2UR UR9, R16 ;  /* 0x00000000100972ca */ /* 0x000fe200000e0000 */
[----:B------:R-:W-:Y:S01]  /*17680*/  VIADD R13, R13, 0xffffffff ;  /* 0xffffffff0d0d7836 */ /* 0x000fe20000000000 */
[----:B------:R-:W-:Y:S01]  /*17690*/  R2UR UR25, R10 ;  /* 0x000000000a1972ca */ /* 0x000fe200000e0000 */
[----:B------:R-:W-:Y:S01]  /*176a0*/  UIADD3 UR22, UP0, UR38, 0xf0, URZ ;  /* 0x000000f026167890 */ /* 0x000fe2000ff1e03f */
[----:B------:R-:W-:Y:S01]  /*176b0*/  R2UR UR8, R7 ;  /* 0x00000000070872ca */ /* 0x000fe200000e0000 */
[----:B------:R-:W-:Y:S01]  /*176c0*/  UIADD3 UR30, UP1, UR38, 0x1f0, URZ ;  /* 0x000001f0261e7890 */ /* 0x000fe2000ff3e03f */
[----:B------:R-:W-:Y:S01]  /*176d0*/  R2UR UR27, R2 ;  /* 0x00000000021b72ca */ /* 0x000fe200000e0000 */
[----:B------:R-:W-:Y:S01]  /*176e0*/  UIADD3 UR40, UP2, UR38, 0x2f0, URZ ;  /* 0x000002f026287890 */ /* 0x000fe2000ff5e03f */
[----:B------:R-:W-:Y:S01]  /*176f0*/  R2UR UR28, R9 ;  /* 0x00000000091c72ca */ /* 0x000fe200000e0000 */
[----:B------:R-:W-:Y:S01]  /*17700*/  UIADD3.X UR23, URZ, UR39, URZ, UP0, !UPT ;  /* 0x000000273f177290 */ /* 0x000fe200087fe43f */
[----:B------:R-:W-:Y:S01]  /*17710*/  R2UR UR26, R12 ;  /* 0x000000000c1a72ca */ /* 0x000fe200000e0000 */
[----:B------:R-:W-:Y:S01]  /*17720*/  ULEA UR24, UR16, UR13, 0xd ;  /* 0x0000000d10187291 */ /* 0x000fe2000f8e683f */
[C---:B------:R-:W-:Y:S01]  /*17730*/  R2UR UR19, R14.reuse ;  /* 0x000000000e1372ca */ /* 0x040fe200000e0000 */
[----:B------:R-:W-:Y:S01]  /*17740*/  ULEA UR16, UR16, UR21, 0xb ;  /* 0x0000001510107291 */ /* 0x000fe2000f8e583f */
[----:B------:R-:W-:Y:S01]  /*17750*/  R2UR UR10, R11 ;  /* 0x000000000b0a72ca */ /* 0x000fe200000e0000 */
[----:B------:R-:W-:Y:S01]  /*17760*/  UIADD3 UR24, UR9, 0x180, UR24 ;  /* 0x0000018009187890 */ /* 0x000fe2000fffe018 */
[----:B------:R-:W-:Y:S01]  /*17770*/  R2UR UR11, R3 ;  /* 0x00000000030b72ca */ /* 0x000fe200000e0000 */
[----:B------:R-:W-:Y:S01]  /*17780*/  UIADD3.X UR31, URZ, UR39, URZ, UP1, !UPT ;  /* 0x000000273f1f7290 */ /* 0x000fe20008ffe43f */
[----:B------:R-:W-:Y:S01]  /*17790*/  ISETP.GT.AND P1, PT, R13, 0x1, PT ;  /* 0x000000010d00780c */ /* 0x000fe20003f24270 */
[----:B------:R-:W-:Y:S01]  /*177a0*/  UIADD3 UR16, UR9, 0x30180, UR16 ;  /* 0x0003018009107890 */ /* 0x000fe2000fffe010 */
[----:B------:R-:W-:Y:S01]  /*177b0*/  VIADD R5, R5, 0x1 ;  /* 0x0000000105057836 */ /* 0x000fe20000000000 */
[----:B------:R-:W-:Y:S01]  /*177c0*/  UIADD3.X UR41, URZ, UR39, URZ, UP2, !UPT ;  /* 0x000000273f297290 */ /* 0x000fe200097fe43f */
[----:B------:R-:W-:Y:S01]  /*177d0*/  VIADD R14, R14, 0x1 ;  /* 0x000000010e0e7836 */ /* 0x000fe20000000000 */
[----:B------:R-:W-:Y:S01]  /*177e0*/  UIADD3 UR8, UR8, 0x10180, URZ ;  /* 0x0001018008087890 */ /* 0x000fe2000fffe03f */
[----:B------:R-:W-:Y:S01]  /*177f0*/  IADD3 R12, R12, 0x20, RZ ;  /* 0x000000200c0c7810 */ /* 0x000fe20007ffe0ff */
[----:B------:R-:W-:Y:S01]  /*17800*/  UMOV UR37, 0x30000 ;  /* 0x0003000000257882 */ /* 0x000fe20000000000 */
[----:B------:R-:W-:Y:S01]  /*17810*/  ISETP.NE.AND P0, PT, R5, 0x8, PT ;  /* 0x000000080500780c */ /* 0x000fe20003f05270 */
[----:B------:R-:W-:Y:S01]  /*17820*/  UMOV UR14, 0x0 ;  /* 0x00000000000e7882 */ /* 0x000fe20000000000 */
[----:B------:R-:W-:Y:S01]  /*17830*/  UMOV UR15, 0x10000000 ;  /* 0x10000000000f7882 */ /* 0x000fe20000000000 */
[----:B------:R-:W-:Y:S01]  /*17840*/  UMOV UR17, UR25 ;  /* 0x0000001900117c82 */ /* 0x000fe20008000000 */
[----:B------:R-:W-:Y:S01]  /*17850*/  UMOV UR18, UR27 ;  /* 0x0000001b00127c82 */ /* 0x000fe20008000000 */
[----:B------:R-:W-:Y:S01]  /*17860*/  UMOV UR20, UR28 ;  /* 0x0000001c00147c82 */ /* 0x000fe20008000000 */
[----:B------:R0:W-:Y:S01]  /*17870*/  UTMALDG.3D.MULTICAST [UR24], [UR22], UR37, desc[UR14] ;  /* 0x00000e18160073b4 */ /* 0x0001e20008011825 */
[----:B------:R-:W-:Y:S01]  /*17880*/  UMOV UR9, UR25 ;  /* 0x0000001900097c82 */ /* 0x000fe20008000000 */
[----:B------:R-:W-:Y:S01]  /*17890*/  UMOV UR12, UR28 ;  /* 0x0000001c000c7c82 */ /* 0x000fe20008000000 */
[----:B------:R-:W-:Y:S01]  /*178a0*/  SEL R7, RZ, 0x1, P0 ;  /* 0x00000001ff077807 */ /* 0x000fe20000000000 */
[----:B------:R-:W-:Y:S01]  /*178b0*/  VIADD R11, R11, 0x40 ;  /* 0x000000400b0b7836 */ /* 0x000fe20000000000 */
[----:B------:R-:W-:-:S02]  /*178c0*/  SEL R5, R5, RZ, P0 ;  /* 0x000000ff05057207 */ /* 0x000fc40000000000 */
[----:B------:R-:W-:Y:S01]  /*178d0*/  LOP3.LUT R4, R4, R7, RZ, 0x3c, !PT ;  /* 0x0000000704047212 */ /* 0x000fe200078e3cff */
[----:B------:R0:W-:Y:S01]  /*178e0*/  UTMALDG.3D.MULTICAST [UR16], [UR30], UR37, desc[UR14] ;  /* 0x00000e101e0073b4 */ /* 0x0001e20008011825 */
[----:B------:R0:W-:Y:S02]  /*178f0*/  UTMALDG.3D [UR8], [UR40], desc[UR14] ;  /* 0x00000e08280075b4 */ /* 0x0001e40008011000 */
[----:B0-----:R-:W-:Y:S05]  /*17900*/  @P1 BRA `(.L_x_424) ;  /* 0xfffffffc00101947 */ /* 0x001fea000383ffff */
.L_x_421:
[----:B------:R-:W-:Y:S05]  /*17910*/  BSYNC B1 ;  /* 0x0000000000017941 */ /* 0x000fea0003800000 */
.L_x_420:
[----:B------:R-:W2:Y:S01]  /*17920*/  LDL.LU R16, [R1+0x204] ;  /* 0x0002040001107983 */ /* 0x000ea20000300800 */
[----:B------:R-:W-:Y:S01]  /*17930*/  LOP3.LUT P2, RZ, R8, 0xff, RZ, 0xc0, !PT ;  /* 0x000000ff08ff7812 */ /* 0x000fe2000784c0ff */
[----:B------:R-:W-:Y:S01]  /*17940*/  VIADD R6, R6, UR29 ;  /* 0x0000001d06067c36 */ /* 0x000fe20008000000 */
[----:B------:R-:W-:Y:S01]  /*17950*/  ULDC.64 UR8, c[0x0][0x750] ;  /* 0x0001d40000087ab9 */ /* 0x000fe20000000a00 */
[----:B------:R-:W3:Y:S01]  /*17960*/  LDL.LU R15, [R1+0x208] ;  /* 0x00020800010f7983 */ /* 0x000ee20000300800 */
[----:B------:R-:W-:Y:S01]  /*17970*/  BSSY B1, `(.L_x_425) ;  /* 0x0000070000017945 */ /* 0x000fe20003800000 */
[----:B------:R-:W-:Y:S01]  /*17980*/  IMAD.MOV.U32 R9, RZ, RZ, -0x1 ;  /* 0xffffffffff097424 */ /* 0x000fe200078e00ff */
[----:B------:R-:W-:Y:S02]  /*17990*/  SHF.R.U32.HI R2, RZ, 0x3, R6 ;  /* 0x00000003ff027819 */ /* 0x000fe40000011606 */
[----:B------:R-:W-:Y:S02]  /*179a0*/  ISETP.GT.U32.AND P0, PT, R6, 0x7, PT ;  /* 0x000000070600780c */ /* 0x000fe40003f04070 */
[----:B------:R-:W-:-:S02]  /*179b0*/  LOP3.LUT R2, R2, 0x1, RZ, 0xc0, !PT ;  /* 0x0000000102027812 */ /* 0x000fc400078ec0ff */
[----:B------:R-:W-:Y:S01]  /*179c0*/  LOP3.LUT R6, R6, 0x7, RZ, 0xc0, !PT ;  /* 0x0000000706067812 */ /* 0x000fe200078ec0ff */
[----:B------:R-:W0:Y:S01]  /*179d0*/  @P2 S2R R3, SR_CgaCtaId ;  /* 0x0000000000032919 */ /* 0x000e220000008800 */
[----:B------:R-:W-:Y:S02]  /*179e0*/  ISETP.NE.U32.AND P1, PT, R2, 0x1, PT ;  /* 0x000000010200780c */ /* 0x000fe40003f25070 */
[----:B------:R-:W-:Y:S02]  /*179f0*/  @P2 MOV R2, 0x400 ;  /* 0x0000040000022802 */ /* 0x000fe40000000f00 */
[----:B------:R-:W-:Y:S02]  /*17a00*/  PRMT R4, RZ, 0x7610, R4 ;  /* 0x00007610ff047816 */ /* 0x000fe40000000004 */
[----:B------:R-:W-:Y:S02]  /*17a10*/  PRMT R8, RZ, 0x7610, R8 ;  /* 0x00007610ff087816 */ /* 0x000fe40000000008 */
[----:B0-----:R-:W-:Y:S01]  /*17a20*/  @P2 LEA R2, R3, R2, 0x18 ;  /* 0x0000000203022211 */ /* 0x001fe200078ec0ff */
[----:B------:R-:W-:-:S03]  /*17a30*/  IMAD.U32 R3, RZ, RZ, UR29 ;  /* 0x0000001dff037e24 */ /* 0x000fc6000f8e00ff */
[----:B------:R0:W-:Y:S02]  /*17a40*/  @P2 SYNCS.ARRIVE.TRANS64.A1T0 RZ, [R2+URZ+0x98], RZ ;  /* 0x000098ff02ff29a7 */ /* 0x0001e4000810003f */
[C---:B------:R-:W-:Y:S02]  /*17a50*/  ISETP.LT.U32.AND P0, PT, R3.reuse, 0x8, P0 ;  /* 0x000000080300780c */ /* 0x040fe40000701070 */
[----:B------:R-:W-:Y:S02]  /*17a60*/  ISETP.GT.U32.AND P1, PT, R3, 0x7, !P1 ;  /* 0x000000070300780c */ /* 0x000fe40004f24070 */
[----:B------:R-:W-:Y:S02]  /*17a70*/  SEL R3, RZ, 0x1, !P0 ;  /* 0x00000001ff037807 */ /* 0x000fe40004000000 */
[----:B0-----:R-:W-:-:S04]  /*17a80*/  SEL R2, RZ, 0x1, !P1 ;  /* 0x00000001ff027807 */ /* 0x001fc80004800000 */
[----:B------:R-:W-:Y:S01]  /*17a90*/  LOP3.LUT R0, R2, R0, R3, 0x96, !PT ;  /* 0x0000000002007212 */ /* 0x000fe200078e9603 */
[----:B------:R-:W-:Y:S01]  /*17aa0*/  IMAD.MOV.U32 R2, RZ, RZ, -0x1 ;  /* 0xffffffffff027424 */ /* 0x000fe200078e00ff */
[----:B------:R-:W-:Y:S02]  /*17ab0*/  MOV R3, 0xffffffff ;  /* 0xffffffff00037802 */ /* 0x000fe40000000f00 */
[----:B---3--:R-:W-:-:S04]  /*17ac0*/  IADD3 R15, P0, R15, UR34, RZ ;  /* 0x000000220f0f7c10 */ /* 0x008fc8000ff1e0ff */
[----:B--2---:R-:W-:Y:S01]  /*17ad0*/  IADD3.X R16, R16, UR33, RZ, P0, !PT ;  /* 0x0000002110107c10 */ /* 0x004fe200087fe4ff */
[----:B------:R0:W-:Y:S01]  /*17ae0*/  STL [R1+0x208], R15 ;  /* 0x0002080f01007387 */ /* 0x0001e20000100800 */
[----:B------:R-:W-:-:S03]  /*17af0*/  ISETP.GE.U32.AND P0, PT, R15, UR8, PT ;  /* 0x000000080f007c0c */ /* 0x000fc6000bf06070 */
[----:B------:R0:W-:Y:S01]  /*17b00*/  STL [R1+0x204], R16 ;  /* 0x0002041001007387 */ /* 0x0001e20000100800 */
[----:B------:R-:W-:-:S13]  /*17b10*/  ISETP.GE.U32.AND.EX P0, PT, R16, UR9, PT, P0 ;  /* 0x0000000910007c0c */ /* 0x000fda000bf06100 */
[----:B0-----:R-:W-:Y:S05]  /*17b20*/  @P0 BRA `(.L_x_426) ;  /* 0x0000000400500947 */ /* 0x001fea0003800000 */
[----:B------:R-:W0:Y:S01]  /*17b30*/  S2R R7, SR_CTAID.X ;  /* 0x0000000000077919 */ /* 0x000e220000002500 */
[----:B------:R-:W-:Y:S01]  /*17b40*/  ULDC UR8, c[0x0][0x150] ;  /* 0x0000540000087ab9 */ /* 0x000fe20000000800 */
[----:B------:R-:W1:Y:S01]  /*17b50*/  LDC R4, c[0x0][0x144] ;  /* 0x00005100ff047b82 */ /* 0x000e620000000800 */
[----:B------:R-:W-:Y:S01]  /*17b60*/  ULDC UR11, c[0x0][0x730] ;  /* 0x0001cc00000b7ab9 */ /* 0x000fe20000000800 */
[----:B------:R-:W2:Y:S06]  /*17b70*/  S2R R5, SR_CTAID.Y ;  /* 0x0000000000057919 */ /* 0x000eac0000002600 */
[----:B------:R-:W3:Y:S01]  /*17b80*/  LDC R10, c[0x0][0x148] ;  /* 0x00005200ff0a7b82 */ /* 0x000ee20000000800 */
[----:B0-----:R-:W-:-:S02]  /*17b90*/  I2FP.F32.U32 R2, R7 ;  /* 0x0000000700027245 */ /* 0x001fc40000201000 */
[----:B--2---:R-:W-:-:S03]  /*17ba0*/  I2FP.F32.U32 R3, R5 ;  /* 0x0000000500037245 */ /* 0x004fc60000201000 */
[----:B------:R-:W-:Y:S01]  /*17bb0*/  FMUL R2, R2, UR8 ;  /* 0x0000000802027c20 */ /* 0x000fe20008400000 */
[----:B------:R-:W-:Y:S02]  /*17bc0*/  ULDC UR8, c[0x0][0x154] ;  /* 0x0000550000087ab9 */ /* 0x000fe40000000800 */
[----:B------:R-:W-:Y:S01]  /*17bd0*/  FMUL R9, R3, UR8 ;  /* 0x0000000803097c20 */ /* 0x000fe20008400000 */
[----:B------:R-:W-:Y:S02]  /*17be0*/  ULDC.64 UR8, c[0x0][0x728] ;  /* 0x0001ca0000087ab9 */ /* 0x000fe40000000a00 */
[----:B------:R-:W0:Y:S01]  /*17bf0*/  F2I.U32.TRUNC.NTZ R2, R2 ;  /* 0x0000000200027305 */ /* 0x000e22000020f000 */
[----:B------:R-:W-:-:S04]  /*17c00*/  ISETP.NE.U32.AND P0, PT, RZ, UR8, PT ;  /* 0x00000008ff007c0c */ /* 0x000fc8000bf05070 */
[----:B------:R-:W-:-:S03]  /*17c10*/  ISETP.NE.AND.EX P0, PT, RZ, UR9, PT, P0 ;  /* 0x00000009ff007c0c */ /* 0x000fc6000bf05300 */
[----:B------:R-:W2:Y:S01]  /*17c20*/  F2I.U32.TRUNC.NTZ R9, R9 ;  /* 0x0000000900097305 */ /* 0x000ea2000020f000 */
[----:B0-----:R-:W-:Y:S02]  /*17c30*/  IMAD.MOV R3, RZ, RZ, -R2 ;  /* 0x000000ffff037224 */ /* 0x001fe400078e0a02 */
[----:B------:R-:W-:Y:S02]  /*17c40*/  IMAD.MOV.U32 R2, RZ, RZ, R15 ;  /* 0x000000ffff027224 */ /* 0x000fe400078e000f */
[----:B-1----:R-:W-:Y:S02]  /*17c50*/  IMAD R7, R4, R3, R7 ;  /* 0x0000000304077224 */ /* 0x002fe400078e0207 */
[----:B--2---:R-:W-:-:S04]  /*17c60*/  IMAD.MOV R3, RZ, RZ, -R9 ;  /* 0x000000ffff037224 */ /* 0x004fc800078e0a09 */
[----:B---3--:R-:W-:Y:S01]  /*17c70*/  @P3 IMAD R7, R10, R3, R5 ;  /* 0x000000030a073224 */ /* 0x008fe200078e0205 */
[----:B------:R-:W-:Y:S01]  /*17c80*/  MOV R3, R16 ;  /* 0x0000001000037202 */ /* 0x000fe20000000f00 */
[----:B------:R-:W-:Y:S06]  /*17c90*/  @!P0 BRA `(.L_x_427) ;  /* 0x0000000000288947 */ /* 0x000fec0003800000 */
[----:B------:R-:W-:Y:S02]  /*17ca0*/  ULDC UR10, c[0x0][0x734] ;  /* 0x0001cd00000a7ab9 */ /* 0x000fe40000000800 */
[----:B------:R-:W-:-:S05]  /*17cb0*/  IADD3 R3, P0, R15, UR10, RZ ;  /* 0x0000000a0f037c10 */ /* 0x000fca000ff1e0ff */
[----:B------:R-:W-:-:S04]  /*17cc0*/  IMAD.X R9, RZ, RZ, R16, P0 ;  /* 0x000000ffff097224 */ /* 0x000fc800000e0610 */
[----:B------:R-:W-:-:S04]  /*17cd0*/  IMAD.WIDE.U32 R4, R9, UR8, RZ ;  /* 0x0000000809047c25 */ /* 0x000fc8000f8e00ff */
[----:B------:R-:W-:-:S04]  /*17ce0*/  IMAD.WIDE.U32 R4, P0, R3, UR9, R4 ;  /* 0x0000000903047c25 */ /* 0x000fc8000f800004 */
[----:B------:R-:W-:-:S04]  /*17cf0*/  IMAD.WIDE.U32 R2, R3, UR8, RZ ;  /* 0x0000000803027c25 */ /* 0x000fc8000f8e00ff */
[----:B------:R-:W-:Y:S01]  /*17d00*/  IMAD.MOV.U32 R2, RZ, RZ, R5 ;  /* 0x000000ffff027224 */ /* 0x000fe200078e0005 */
[----:B------:R-:W-:Y:S01]  /*17d10*/  IADD3 RZ, P1, R3, R4, RZ ;  /* 0x0000000403ff7210 */ /* 0x000fe20007f3e0ff */
[----:B------:R-:W-:-:S04]  /*17d20*/  IMAD.X R3, RZ, RZ, RZ, P0 ;  /* 0x000000ffff037224 */ /* 0x000fc800000e06ff */
[----:B------:R-:W-:-:S08]  /*17d30*/  IMAD.WIDE.U32.X R2, R9, UR9, R2, P1 ;  /* 0x0000000909027c25 */ /* 0x000fd000088e0402 */
.L_x_427:
[--C-:B------:R-:W-:Y:S01]  /*17d40*/  SHF.R.U64 R9, R2, UR11, R3.reuse ;  /* 0x0000000b02097c19 */ /* 0x100fe20008001203 */
[----:B------:R-:W-:Y:S01]  /*17d50*/  ULDC.64 UR8, c[0x0][0x720] ;  /* 0x0001c80000087ab9 */ /* 0x000fe20000000a00 */
[----:B------:R-:W-:Y:S01]  /*17d60*/  SHF.R.U32.HI R2, RZ, UR11, R3 ;  /* 0x0000000bff027c19 */ /* 0x000fe20008011603 */
[----:B------:R-:W-:Y:S01]  /*17d70*/  IMAD.MOV.U32 R3, RZ, RZ, R16 ;  /* 0x000000ffff037224 */ /* 0x000fe200078e0010 */
[----:B------:R-:W-:Y:S01]  /*17d80*/  IADD3 R11, P0, RZ, -R9, RZ ;  /* 0x80000009ff0b7210 */ /* 0x000fe20007f1e0ff */
[----:B------:R-:W-:-:S04]  /*17d90*/  ULDC.64 UR10, c[0x0][0x740] ;  /* 0x0001d000000a7ab9 */ /* 0x000fc80000000a00 */
[----:B------:R-:W-:Y:S01]  /*17da0*/  IMAD.X R2, RZ, RZ, ~R2, P0 ;  /* 0x000000ffff027224 */ /* 0x000fe200000e0e02 */
[----:B------:R-:W-:-:S03]  /*17db0*/  ISETP.NE.U32.AND P0, PT, RZ, UR10, PT ;  /* 0x0000000aff007c0c */ /* 0x000fc6000bf05070 */
[----:B------:R-:W-:Y:S01]  /*17dc0*/  IMAD R2, R2, UR8, RZ ;  /* 0x0000000802027c24 */ /* 0x000fe2000f8e02ff */
[----:B------:R-:W-:-:S03]  /*17dd0*/  ISETP.NE.AND.EX P0, PT, RZ, UR11, PT, P0 ;  /* 0x0000000bff007c0c */ /* 0x000fc6000bf05300 */
[----:B------:R-:W-:Y:S01]  /*17de0*/  IMAD R5, R11, UR9, R2 ;  /* 0x000000090b057c24 */ /* 0x000fe2000f8e0202 */
[----:B------:R-:W-:-:S05]  /*17df0*/  MOV R2, R15 ;  /* 0x0000000f00027202 */ /* 0x000fca0000000f00 */
[----:B------:R-:W-:Y:S01]  /*17e00*/  IMAD.WIDE.U32 R2, R11, UR8, R2 ;  /* 0x000000080b027c25 */ /* 0x000fe2000f8e0002 */
[----:B------:R-:W-:-:S03]  /*17e10*/  ULDC UR8, c[0x0][0x718] ;  /* 0x0001c60000087ab9 */ /* 0x000fc60000000800 */
[----:B------:R-:W-:-:S05]  /*17e20*/  IMAD.IADD R3, R3, 0x1, R5 ;  /* 0x0000000103037824 */ /* 0x000fca00078e0205 */
[--C-:B------:R-:W-:Y:S02]  /*17e30*/  SHF.R.U64 R10, R2, UR8, R3.reuse ;  /* 0x00000008020a7c19 */ /* 0x100fe40008001203 */
[----:B------:R-:W-:Y:S01]  /*17e40*/  SHF.R.U32.HI R3, RZ, UR8, R3 ;  /* 0x00000008ff037c19 */ /* 0x000fe20008011603 */
[----:B------:R-:W-:-:S03]  /*17e50*/  ULDC UR8, c[0x0][0x708] ;  /* 0x0001c20000087ab9 */ /* 0x000fc60000000800 */
[--C-:B------:R-:W-:Y:S02]  /*17e60*/  SHF.R.U64 R12, R10, UR8, R3.reuse ;  /* 0x000000080a0c7c19 */ /* 0x100fe40008001203 */
[----:B------:R-:W-:Y:S01]  /*17e70*/  SHF.R.U32.HI R3, RZ, UR8, R3 ;  /* 0x00000008ff037c19 */ /* 0x000fe20008011603 */
[----:B------:R-:W-:-:S03]  /*17e80*/  ULDC UR8, c[0x0][0x758] ;  /* 0x0001d60000087ab9 */ /* 0x000fc60000000800 */
[--C-:B------:R-:W-:Y:S02]  /*17e90*/  SHF.R.U64 R11, R12, UR8, R3.reuse ;  /* 0x000000080c0b7c19 */ /* 0x100fe40008001203 */
[----:B------:R-:W-:-:S03]  /*17ea0*/  SHF.R.U32.HI R13, RZ, UR8, R3 ;  /* 0x00000008ff0d7c19 */ /* 0x000fc60008011603 */
[----:B------:R-:W-:Y:S02]  /*17eb0*/  IMAD.MOV.U32 R2, RZ, RZ, R11 ;  /* 0x000000ffff027224 */ /* 0x000fe400078e000b */
[----:B------:R-:W-:Y:S01]  /*17ec0*/  IMAD.MOV.U32 R3, RZ, RZ, R13 ;  /* 0x000000ffff037224 */ /* 0x000fe200078e000d */
[----:B------:R-:W-:Y:S06]  /*17ed0*/  @!P0 BRA `(.L_x_428) ;  /* 0x0000000000288947 */ /* 0x000fec0003800000 */
[----:B------:R-:W-:Y:S02]  /*17ee0*/  ULDC UR8, c[0x0][0x74c] ;  /* 0x0001d30000087ab9 */ /* 0x000fe40000000800 */
[----:B------:R-:W-:-:S04]  /*17ef0*/  IADD3 R3, P0, R11, UR8, RZ ;  /* 0x000000080b037c10 */ /* 0x000fc8000ff1e0ff */
[----:B------:R-:W-:-:S05]  /*17f00*/  IADD3.X R13, RZ, R13, RZ, P0, !PT ;  /* 0x0000000dff0d7210 */ /* 0x000fca00007fe4ff */
[----:B------:R-:W-:-:S04]  /*17f10*/  IMAD.WIDE.U32 R4, R13, UR10, RZ ;  /* 0x0000000a0d047c25 */ /* 0x000fc8000f8e00ff */
[----:B------:R-:W-:-:S04]  /*17f20*/  IMAD.WIDE.U32 R4, P0, R3, UR11, R4 ;  /* 0x0000000b03047c25 */ /* 0x000fc8000f800004 */
[----:B------:R-:W-:-:S04]  /*17f30*/  IMAD.WIDE.U32 R2, R3, UR10, RZ ;  /* 0x0000000a03027c25 */ /* 0x000fc8000f8e00ff */
[----:B------:R-:W-:Y:S01]  /*17f40*/  IMAD.MOV.U32 R2, RZ, RZ, R5 ;  /* 0x000000ffff027224 */ /* 0x000fe200078e0005 */
[----:B------:R-:W-:Y:S01]  /*17f50*/  IADD3 RZ, P1, R3, R4, RZ ;  /* 0x0000000403ff7210 */ /* 0x000fe20007f3e0ff */
[----:B------:R-:W-:-:S04]  /*17f60*/  IMAD.X R3, RZ, RZ, RZ, P0 ;  /* 0x000000ffff037224 */ /* 0x000fc800000e06ff */
[----:B------:R-:W-:-:S08]  /*17f70*/  IMAD.WIDE.U32.X R2, R13, UR11, R2, P1 ;  /* 0x0000000b0d027c25 */ /* 0x000fd000088e0402 */
.L_x_428:
[----:B------:R-:W-:Y:S01]  /*17f80*/  ULDC UR8, c[0x0][0x748] ;  /* 0x0001d20000087ab9 */ /* 0x000fe20000000800 */
[----:B------:R-:W-:Y:S01]  /*17f90*/  LOP3.LUT R12, R12, UR32, RZ, 0xc0, !PT ;  /* 0x000000200c0c7c12 */ /* 0x000fe2000f8ec0ff */
[----:B------:R-:W-:Y:S01]  /*17fa0*/  IMAD.MOV.U32 R4, RZ, RZ, 0x1 ;  /* 0x00000001ff047424 */ /* 0x000fe200078e00ff */
[----:B------:R-:W-:Y:S01]  /*17fb0*/  SHF.R.U64 R3, R2, UR8, R3 ;  /* 0x0000000802037c19 */ /* 0x000fe20008001203 */
[----:B------:R-:W-:-:S04]  /*17fc0*/  ULDC UR8, c[0x0][0x738] ;  /* 0x0001ce0000087ab9 */ /* 0x000fc80000000800 */
[----:B------:R-:W-:Y:S02]  /*17fd0*/  IMAD.MOV R2, RZ, RZ, -R3 ;  /* 0x000000ffff027224 */ /* 0x000fe400078e0a03 */
[----:B------:R-:W-:Y:S02]  /*17fe0*/  IMAD R12, R3, UR5, R12 ;  /* 0x00000005030c7c24 */ /* 0x000fe4000f8e020c */
[----:B------:R-:W-:Y:S01]  /*17ff0*/  IMAD R11, R2, UR8, R11 ;  /* 0x00000008020b7c24 */ /* 0x000fe2000f8e020b */
[----:B------:R-:W-:Y:S01]  /*18000*/  ULDC UR8, c[0x0][0x710] ;  /* 0x0001c40000087ab9 */ /* 0x000fe20000000800 */
[----:B------:R-:W-:Y:S01]  /*18010*/  LOP3.LUT R2, R10, UR4, RZ, 0xc0, !PT ;  /* 0x000000040a027c12 */ /* 0x000fe2000f8ec0ff */
[----:B------:R-:W-:Y:S01]  /*18020*/  IMAD R7, R12, UR8, R7 ;  /* 0x000000080c077c24 */ /* 0x000fe2000f8e0207 */
[----:B------:R-:W-:-:S03]  /*18030*/  ULDC UR8, c[0x0][0x700] ;  /* 0x0001c00000087ab9 */ /* 0x000fc60000000800 */
[----:B------:R-:W-:-:S05]  /*18040*/  IMAD R2, R11, UR8, R2 ;  /* 0x000000080b027c24 */ /* 0x000fca000f8e0202 */
[----:B------:R-:W-:Y:S02]  /*18050*/  SEL R3, R2, R7, !P3 ;  /* 0x0000000702037207 */ /* 0x000fe40005800000 */
[----:B------:R-:W-:-:S07]  /*18060*/  SEL R2, R7, R2, !P3 ;  /* 0x0000000207027207 */ /* 0x000fce0005800000 */
.L_x_426:
[----:B------:R-:W-:Y:S05]  /*18070*/  BSYNC B1 ;  /* 0x0000000000017941 */ /* 0x000fea0003800000 */
.L_x_425:
[----:B------:R-:W-:-:S13]  /*18080*/  LOP3.LUT P0, RZ, R4, 0xff, RZ, 0xc0, !PT ;  /* 0x000000ff04ff7812 */ /* 0x000fda000780c0ff */
[----:B------:R-:W-:Y:S05]  /*18090*/  @P0 BRA `(.L_x_429) ;  /* 0xfffffff000f00947 */ /* 0x000fea000383ffff */
[----:B------:R-:W-:Y:S05]  /*180a0*/  BSYNC B0 ;  /* 0x0000000000007941 */ /* 0x000fea0003800000 */
.L_x_418:
[----:B------:R-:W-:-:S03]  /*180b0*/  UMOV UR8, 0xffffffff ;  /* 0xffffffff00087882 */ /* 0x000fc60000000000 */
[----:B------:R-:W-:Y:S05]  /*180c0*/  BRA.DIV UR8, `(.L_x_430) ;  /* 0x0000000608987947 */ /* 0x000fea000b800000 */
[----:B------:R-:W-:-:S13]  /*180d0*/  ELECT P0, URZ, PT ;  /* 0x00000000003f782f */ /* 0x000fda0003800000 */
.L_x_448:
[----:B------:R-:W-:Y:S04]  /*180e0*/  BSSY B0, `(.L_x_431) ;  /* 0x0000050000007945 */ /* 0x000fe80003800000 */
[----:B------:R-:W-:Y:S05]  /*180f0*/  @!P0 BRA `(.L_x_432) ;  /* 0x0000000400388947 */ /* 0x000fea0003800000 */
[----:B------:R-:W-:-:S04]  /*18100*/  ULOP3.LUT UR8, UR6, 0x2, URZ, 0xfc, !UPT ;  /* 0x0000000206087892 */ /* 0x000fc8000f8efc3f */
[----:B------:R-:W-:-:S06]  /*18110*/  UISETP.NE.AND UP0, UPT, UR8, 0x3, UPT ;  /* 0x000000030800788c */ /* 0x000fcc000bf05270 */
[----:B------:R-:W-:-:S13]  /*18120*/  PLOP3.LUT P0, PT, PT, PT, UP0, 0x80, 0x0 ;  /* 0x000000000000781c */ /* 0x000fda0003f0f008 */
[----:B------:R-:W-:Y:S05]  /*18130*/  @!P0 BRA `(.L_x_433) ;  /* 0x0000000000048947 */ /* 0x000fea0003800000 */
[----:B------:R-:W-:Y:S01]  /*18140*/  BPT.TRAP 0x1 ;  /* 0x000000040000795c */ /* 0x000fe20000300000 */
.L_x_433:
[----:B------:R-:W0:Y:S01]  /*18150*/  S2R R3, SR_CgaCtaId ;  /* 0x0000000000037919 */ /* 0x000e220000008800 */
[----:B------:R-:W-:-:S04]  /*18160*/  MOV R2, 0x400 ;  /* 0x0000040000027802 */ /* 0x000fc80000000f00 */
[----:B0-----:R-:W-:Y:S02]  /*18170*/  LEA R3, R3, R2, 0x18 ;  /* 0x0000000203037211 */ /* 0x001fe400078ec0ff */
[----:B------:R-:W-:Y:S02]  /*18180*/  SHF.L.U32 R2, R0, 0x1f, RZ ;  /* 0x0000001f00027819 */ /* 0x000fe400000006ff */
[----:B------:R-:W-:-:S05]  /*18190*/  IADD3 R3, R3, 0x40, RZ ;  /* 0x0000004003037810 */ /* 0x000fca0007ffe0ff */
[----:B------:R-:W-:-:S04]  /*181a0*/  IMAD R5, R6, 0x8, R3 ;  /* 0x0000000806057824 */ /* 0x000fc800078e0203 */
[----:B------:R-:W0:Y:S02]  /*181b0*/  SYNCS.PHASECHK.TRANS64.TRYWAIT P0, [R5+URZ], R2 ;  /* 0x00000002050075a7 */ /* 0x000e24000800017f */
[----:B0-----:R-:W-:Y:S05]  /*181c0*/  @!P0 BRA `(.L_x_434) ;  /* 0x0000000400788947 */ /* 0x001fea0003800000 */
.L_x_449:
[----:B------:R-:W-:-:S05]  /*181d0*/  VIADD R6, R6, 0x1 ;  /* 0x0000000106067836 */ /* 0x000fca0000000000 */
[----:B------:R-:W-:-:S04]  /*181e0*/  ISETP.NE.AND P0, PT, R6, 0x8, PT ;  /* 0x000000080600780c */ /* 0x000fc80003f05270 */
[----:B0-----:R-:W-:Y:S02]  /*181f0*/  SEL R5, RZ, 0x1, P0 ;  /* 0x00000001ff057807 */ /* 0x001fe40000000000 */
[----:B------:R-:W-:Y:S02]  /*18200*/  SEL R6, R6, RZ, P0 ;  /* 0x000000ff06067207 */ /* 0x000fe40000000000 */
[----:B------:R-:W-:-:S03]  /*18210*/  LOP3.LUT R5, R0, R5, RZ, 0x3c, !PT ;  /* 0x0000000500057212 */ /* 0x000fc600078e3cff */
[----:B------:R-:W-:Y:S01]  /*18220*/  IMAD R7, R6, 0x8, R3 ;  /* 0x0000000806077824 */ /* 0x000fe200078e0203 */
[----:B------:R-:W-:-:S04]  /*18230*/  SHF.L.U32 R0, R5, 0x1f, RZ ;  /* 0x0000001f05007819 */ /* 0x000fc800000006ff */
[----:B------:R-:W0:Y:S02]  /*18240*/  SYNCS.PHASECHK.TRANS64.TRYWAIT P0, [R7+URZ], R0 ;  /* 0x00000000070075a7 */ /* 0x000e24000800017f */
[----:B0-----:R-:W-:Y:S05]  /*18250*/  @!P0 BRA `(.L_x_435) ;  /* 0x0000000400688947 */ /* 0x001fea0003800000 */
.L_x_450:
[----:B0-----:R-:W-:-:S05]  /*18260*/  VIADD R0, R6, 0x1 ;  /* 0x0000000106007836 */ /* 0x001fca0000000000 */
[----:B------:R-:W-:-:S04]  /*18270*/  ISETP.NE.AND P0, PT, R0, 0x8, PT ;  /* 0x000000080000780c */ /* 0x000fc80003f05270 */
[----:B------:R-:W-:Y:S02]  /*18280*/  SEL R2, RZ, 0x1, P0 ;  /* 0x00000001ff027807 */ /* 0x000fe40000000000 */
[----:B------:R-:W-:Y:S02]  /*18290*/  SEL R4, R0, RZ, P0 ;  /* 0x000000ff00047207 */ /* 0x000fe40000000000 */
[----:B------:R-:W-:Y:S02]  /*182a0*/  LOP3.LUT R5, R5, R2, RZ, 0x3c, !PT ;  /* 0x0000000205057212 */ /* 0x000fe400078e3cff */
[----:B------:R-:W-:Y:S02]  /*182b0*/  LEA R7, R4, R3, 0x3 ;  /* 0x0000000304077211 */ /* 0x000fe400078e18ff */
[----:B------:R-:W-:-:S04]  /*182c0*/  SHF.L.U32 R0, R5, 0x1f, RZ ;  /* 0x0000001f05007819 */ /* 0x000fc800000006ff */
[----:B------:R-:W0:Y:S02]  /*182d0*/  SYNCS.PHASECHK.TRANS64.TRYWAIT P0, [R7+URZ], R0 ;  /* 0x00000000070075a7 */ /* 0x000e24000800017f */
[----:B0-----:R-:W-:Y:S05]  /*182e0*/  @!P0 BRA `(.L_x_436) ;  /* 0x0000000400588947 */ /* 0x001fea0003800000 */
.L_x_451:
[----:B0-----:R-:W-:-:S05]  /*182f0*/  VIADD R0, R4, 0x1 ;  /* 0x0000000104007836 */ /* 0x001fca0000000000 */
[----:B------:R-:W-:-:S04]  /*18300*/  ISETP.NE.AND P0, PT, R0, 0x8, PT ;  /* 0x000000080000780c */ /* 0x000fc80003f05270 */
[----:B------:R-:W-:Y:S02]  /*18310*/  SEL R2, RZ, 0x1, P0 ;  /* 0x00000001ff027807 */ /* 0x000fe40000000000 */
[----:B------:R-:W-:Y:S02]  /*18320*/  SEL R4, R0, RZ, P0 ;  /* 0x000000ff00047207 */ /* 0x000fe40000000000 */
[----:B------:R-:W-:-:S03]  /*18330*/  LOP3.LUT R5, R5, R2, RZ, 0x3c, !PT ;  /* 0x0000000205057212 */ /* 0x000fc600078e3cff */
[----:B------:R-:W-:Y:S01]  /*18340*/  IMAD R7, R4, 0x8, R3 ;  /* 0x0000000804077824 */ /* 0x000fe200078e0203 */
[----:B------:R-:W-:-:S04]  /*18350*/  SHF.L.U32 R0, R5, 0x1f, RZ ;  /* 0x0000001f05007819 */ /* 0x000fc800000006ff */
[----:B------:R-:W0:Y:S02]  /*18360*/  SYNCS.PHASECHK.TRANS64.TRYWAIT P0, [R7+URZ], R0 ;  /* 0x00000000070075a7 */ /* 0x000e24000800017f */
[----:B0-----:R-:W-:Y:S05]  /*18370*/  @!P0 BRA `(.L_x_437) ;  /* 0x0000000400488947 */ /* 0x001fea0003800000 */
.L_x_452:
        /* <DEDUP_REMOVED lines=9> */
.L_x_453:
[----:B0-----:R-:W-:-:S04]  /*18410*/  IADD3 R0, R4, 0x1, RZ ;  /* 0x0000000104007810 */ /* 0x001fc80007ffe0ff */
        /* <DEDUP_REMOVED lines=8> */
.L_x_454:
        /* <DEDUP_REMOVED lines=9> */
.L_x_455:
[----:B0-----:R-:W-:-:S05]  /*18530*/  VIADD R0, R4, 0x1 ;  /* 0x0000000104007836 */ /* 0x001fca0000000000 */
[----:B------:R-:W-:-:S04]  /*18540*/  ISETP.NE.AND P0, PT, R0, 0x8, PT ;  /* 0x000000080000780c */ /* 0x000fc80003f05270 */
[----:B------:R-:W-:Y:S02]  /*18550*/  SEL R2, RZ, 0x1, P0 ;  /* 0x00000001ff027807 */ /* 0x000fe40000000000 */
[----:B------:R-:W-:Y:S02]  /*18560*/  SEL R0, R0, RZ, P0 ;  /* 0x000000ff00007207 */ /* 0x000fe40000000000 */
[----:B------:R-:W-:Y:S02]  /*18570*/  LOP3.LUT R2, R5, R2, RZ, 0x3c, !PT ;  /* 0x0000000205027212 */ /* 0x000fe400078e3cff */
[----:B------:R-:W-:Y:S02]  /*18580*/  LEA R3, R0, R3, 0x3 ;  /* 0x0000000300037211 */ /* 0x000fe400078e18ff */
[----:B------:R-:W-:-:S07]  /*18590*/  SHF.L.U32 R0, R2, 0x1f, RZ ;  /* 0x0000001f02007819 */ /* 0x000fce00000006ff */
.L_x_441:
[----:B0-----:R0:W1:Y:S02]  /*185a0*/  SYNCS.PHASECHK.TRANS64.TRYWAIT P0, [R3+URZ], R0 ;  /* 0x00000000030075a7 */ /* 0x001064000800017f */
[----:B-1----:R-:W-:Y:S05]  /*185b0*/  @!P0 NANOSLEEP.SYNCS 0x989680 ;  /* 0x009896800000895d */ /* 0x002fea0003900000 */
[----:B------:R-:W1:Y:S02]  /*185c0*/  @!P0 SYNCS.PHASECHK.TRANS64 P0, [R3+URZ], R0 ;  /* 0x00000000030085a7 */ /* 0x000e64000800007f */
[----:B-1----:R-:W-:Y:S05]  /*185d0*/  @!P0 BRA `(.L_x_441) ;  /* 0xfffffffc00f08947 */ /* 0x002fea000383ffff */
.L_x_432:
[----:B------:R-:W-:Y:S05]  /*185e0*/  BSYNC B0 ;  /* 0x0000000000007941 */ /* 0x000fea0003800000 */
.L_x_431:
[----:B------:R-:W-:Y:S05]  /*185f0*/  EXIT ;  /* 0x000000000000794d */ /* 0x000fea0003800000 */
.L_x_22:
[----:B---3--:R-:W-:-:S04]  /*18600*/  IMAD.U32 R4, RZ, RZ, UR12 ;  /* 0x0000000cff047e24 */ /* 0x008fc8000f8e00ff */
[----:B------:R3:W4:Y:S03]  /*18610*/  SYNCS.PHASECHK.TRANS64.TRYWAIT P1, [R4+URZ], R3 ;  /* 0x00000003040075a7 */ /* 0x000726000802017f */
[----:B----4-:R-:W-:Y:S05]  /*18620*/  @!P1 NANOSLEEP.SYNCS 0x989680 ;  /* 0x009896800000995d */ /* 0x010fea0003900000 */
[----:B------:R-:W4:Y:S02]  /*18630*/  @!P1 SYNCS.PHASECHK.TRANS64 P1, [R4+URZ], R3 ;  /* 0x00000003040095a7 */ /* 0x000f24000802007f */
[----:B----4-:R-:W-:Y:S05]  /*18640*/  @!P1 BRA `(.L_x_22) ;  /* 0xfffffffc00ec9947 */ /* 0x010fea000383ffff */
[----:B------:R-:W-:Y:S05]  /*18650*/  BRA `(.L_x_21) ;  /* 0xfffffe9800f87947 */ /* 0x000fea000383ffff */
.L_x_419:
[----:B------:R-:W-:Y:S01]  /*18660*/  BSSY B1, `(.L_x_442) ;  /* 0x0000006000017945 */ /* 0x000fe20003800000 */
[----:B------:R-:W-:-:S07]  /*18670*/  IMAD.MOV.U32 R4, RZ, RZ, -0x1 ;  /* 0xffffffffff047424 */ /* 0x000fce00078e00ff */
[----:B------:R-:W-:Y:S05]  /*18680*/  WARPSYNC.COLLECTIVE R4, `(.L_x_443) ;  /* 0x00000000040c7348 */ /* 0x000fea0003c00000 */
[----:B------:R-:W-:Y:S02]  /*18690*/  ELECT P0, UR62, PT ;  /* 0x00000000003e782f */ /* 0x000fe40003800000 */
[----:B------:R-:W-:Y:S01]  /*186a0*/  MOV R4, UR62 ;  /* 0x0000003e00047c02 */ /* 0x000fe20008000f00 */
[----:B------:R-:W-:Y:S10]  /*186b0*/  ENDCOLLECTIVE ;  /* 0x000000000000791b */ /* 0x000ff40003800000 */
.L_x_443:
[----:B------:R-:W-:Y:S05]  /*186c0*/  BSYNC B1 ;  /* 0x0000000000017941 */ /* 0x000fea0003800000 */
.L_x_442:
[----:B------:R-:W-:Y:S05]  /*186d0*/  BRA `(.L_x_444) ;  /* 0xffffffec006c7947 */ /* 0x000fea000383ffff */
.L_x_422:
[----:B0-----:R0:W1:Y:S02]  /*186e0*/  SYNCS.PHASECHK.TRANS64.TRYWAIT P0, [R10+URZ+0x40], R7 ;  /* 0x000040070a0075a7 */ /* 0x001064000800017f */
[----:B-1----:R-:W-:Y:S05]  /*186f0*/  @!P0 NANOSLEEP.SYNCS 0x989680 ;  /* 0x009896800000895d */ /* 0x002fea0003900000 */
[----:B------:R-:W1:Y:S02]  /*18700*/  @!P0 SYNCS.PHASECHK.TRANS64 P0, [R10+URZ+0x40], R7 ;  /* 0x000040070a0085a7 */ /* 0x000e64000800007f */
[----:B-1----:R-:W-:Y:S05]  /*18710*/  @!P0 BRA `(.L_x_422) ;  /* 0xfffffffc00f08947 */ /* 0x002fea000383ffff */
[----:B------:R-:W-:Y:S05]  /*18720*/  BRA `(.L_x_445) ;  /* 0xffffffec00ac7947 */ /* 0x000fea000383ffff */
.L_x_430:
[----:B------:R-:W-:Y:S01]  /*18730*/  BSSY B0, `(.L_x_446) ;  /* 0x0000006000007945 */ /* 0x000fe20003800000 */
[----:B------:R-:W-:-:S07]  /*18740*/  IMAD.MOV.U32 R4, RZ, RZ, -0x1 ;  /* 0xffffffffff047424 */ /* 0x000fce00078e00ff */
[----:B------:R-:W-:Y:S05]  /*18750*/  WARPSYNC.COLLECTIVE R4, `(.L_x_447) ;  /* 0x00000000040c7348 */ /* 0x000fea0003c00000 */
[----:B------:R-:W-:Y:S02]  /*18760*/  ELECT P0, UR62, PT ;  /* 0x00000000003e782f */ /* 0x000fe40003800000 */
[----:B------:R-:W-:Y:S01]  /*18770*/  MOV R4, UR62 ;  /* 0x0000003e00047c02 */ /* 0x000fe20008000f00 */
[----:B------:R-:W-:Y:S10]  /*18780*/  ENDCOLLECTIVE ;  /* 0x000000000000791b */ /* 0x000ff40003800000 */
.L_x_447:
[----:B------:R-:W-:Y:S05]  /*18790*/  BSYNC B0 ;  /* 0x0000000000007941 */ /* 0x000fea0003800000 */
.L_x_446:
[----:B------:R-:W-:Y:S05]  /*187a0*/  BRA `(.L_x_448) ;  /* 0xfffffff8004c7947 */ /* 0x000fea000383ffff */
.L_x_434:
[----:B0-----:R0:W1:Y:S02]  /*187b0*/  SYNCS.PHASECHK.TRANS64.TRYWAIT P0, [R5+URZ], R2 ;  /* 0x00000002050075a7 */ /* 0x001064000800017f */
[----:B-1----:R-:W-:Y:S05]  /*187c0*/  @!P0 NANOSLEEP.SYNCS 0x989680 ;  /* 0x009896800000895d */ /* 0x002fea0003900000 */
[----:B------:R-:W1:Y:S02]  /*187d0*/  @!P0 SYNCS.PHASECHK.TRANS64 P0, [R5+URZ], R2 ;  /* 0x00000002050085a7 */ /* 0x000e64000800007f */
[----:B-1----:R-:W-:Y:S05]  /*187e0*/  @!P0 BRA `(.L_x_434) ;  /* 0xfffffffc00f08947 */ /* 0x002fea000383ffff */
[----:B------:R-:W-:Y:S05]  /*187f0*/  BRA `(.L_x_449) ;  /* 0xfffffff800747947 */ /* 0x000fea000383ffff */
.L_x_435:
[----:B0-----:R0:W1:Y:S02]  /*18800*/  SYNCS.PHASECHK.TRANS64.TRYWAIT P0, [R7+URZ], R0 ;  /* 0x00000000070075a7 */ /* 0x001064000800017f */
[----:B-1----:R-:W-:Y:S05]  /*18810*/  @!P0 NANOSLEEP.SYNCS 0x989680 ;  /* 0x009896800000895d */ /* 0x002fea0003900000 */
[----:B------:R-:W1:Y:S02]  /*18820*/  @!P0 SYNCS.PHASECHK.TRANS64 P0, [R7+URZ], R0 ;  /* 0x00000000070085a7 */ /* 0x000e64000800007f */
[----:B-1----:R-:W-:Y:S05]  /*18830*/  @!P0 BRA `(.L_x_435) ;  /* 0xfffffffc00f08947 */ /* 0x002fea000383ffff */
[----:B------:R-:W-:Y:S05]  /*18840*/  BRA `(.L_x_450) ;  /* 0xfffffff800847947 */ /* 0x000fea000383ffff */
.L_x_436:
[----:B0-----:R0:W1:Y:S02]  /*18850*/  SYNCS.PHASECHK.TRANS64.TRYWAIT P0, [R7+URZ], R0 ;  /* 0x00000000070075a7 */ /* 0x001064000800017f */
[----:B-1----:R-:W-:Y:S05]  /*18860*/  @!P0 NANOSLEEP.SYNCS 0x989680 ;  /* 0x009896800000895d */ /* 0x002fea0003900000 */
[----:B------:R-:W1:Y:S02]  /*18870*/  @!P0 SYNCS.PHASECHK.TRANS64 P0, [R7+URZ], R0 ;  /* 0x00000000070085a7 */ /* 0x000e64000800007f */
[----:B-1----:R-:W-:Y:S05]  /*18880*/  @!P0 BRA `(.L_x_436) ;  /* 0xfffffffc00f08947 */ /* 0x002fea000383ffff */
[----:B------:R-:W-:Y:S05]  /*18890*/  BRA `(.L_x_451) ;  /* 0xfffffff800947947 */ /* 0x000fea000383ffff */
.L_x_437:
[----:B0-----:R0:W1:Y:S02]  /*188a0*/  SYNCS.PHASECHK.TRANS64.TRYWAIT P0, [R7+URZ], R0 ;  /* 0x00000000070075a7 */ /* 0x001064000800017f */
[----:B-1----:R-:W-:Y:S05]  /*188b0*/  @!P0 NANOSLEEP.SYNCS 0x989680 ;  /* 0x009896800000895d */ /* 0x002fea0003900000 */
[----:B------:R-:W1:Y:S02]  /*188c0*/  @!P0 SYNCS.PHASECHK.TRANS64 P0, [R7+URZ], R0 ;  /* 0x00000000070085a7 */ /* 0x000e64000800007f */
[----:B-1----:R-:W-:Y:S05]  /*188d0*/  @!P0 BRA `(.L_x_437) ;  /* 0xfffffffc00f08947 */ /* 0x002fea000383ffff */
[----:B------:R-:W-:Y:S05]  /*188e0*/  BRA `(.L_x_452) ;  /* 0xfffffff800a47947 */ /* 0x000fea000383ffff */
.L_x_438:
[----:B0-----:R0:W1:Y:S02]  /*188f0*/  SYNCS.PHASECHK.TRANS64.TRYWAIT P0, [R7+URZ], R0 ;  /* 0x00000000070075a7 */ /* 0x001064000800017f */
[----:B-1----:R-:W-:Y:S05]  /*18900*/  @!P0 NANOSLEEP.SYNCS 0x989680 ;  /* 0x009896800000895d */ /* 0x002fea0003900000 */
[----:B------:R-:W1:Y:S02]  /*18910*/  @!P0 SYNCS.PHASECHK.TRANS64 P0, [R7+URZ], R0 ;  /* 0x00000000070085a7 */ /* 0x000e64000800007f */
[----:B-1----:R-:W-:Y:S05]  /*18920*/  @!P0 BRA `(.L_x_438) ;  /* 0xfffffffc00f08947 */ /* 0x002fea000383ffff */
[----:B------:R-:W-:Y:S05]  /*18930*/  BRA `(.L_x_453) ;  /* 0xfffffff800b47947 */ /* 0x000fea000383ffff */
.L_x_439:
[----:B0-----:R0:W1:Y:S02]  /*18940*/  SYNCS.PHASECHK.TRANS64.TRYWAIT P0, [R7+URZ], R0 ;  /* 0x00000000070075a7 */ /* 0x001064000800017f */
[----:B-1----:R-:W-:Y:S05]  /*18950*/  @!P0 NANOSLEEP.SYNCS 0x989680 ;  /* 0x009896800000895d */ /* 0x002fea0003900000 */
[----:B------:R-:W1:Y:S02]  /*18960*/  @!P0 SYNCS.PHASECHK.TRANS64 P0, [R7+URZ], R0 ;  /* 0x00000000070085a7 */ /* 0x000e64000800007f */
[----:B-1----:R-:W-:Y:S05]  /*18970*/  @!P0 BRA `(.L_x_439) ;  /* 0xfffffffc00f08947 */ /* 0x002fea000383ffff */
[----:B------:R-:W-:Y:S05]  /*18980*/  BRA `(.L_x_454) ;  /* 0xfffffff800c47947 */ /* 0x000fea000383ffff */
.L_x_440:
[----:B0-----:R0:W1:Y:S02]  /*18990*/  SYNCS.PHASECHK.TRANS64.TRYWAIT P0, [R7+URZ], R0 ;  /* 0x00000000070075a7 */ /* 0x001064000800017f */
[----:B-1----:R-:W-:Y:S05]  /*189a0*/  @!P0 NANOSLEEP.SYNCS 0x989680 ;  /* 0x009896800000895d */ /* 0x002fea0003900000 */
[----:B------:R-:W1:Y:S02]  /*189b0*/  @!P0 SYNCS.PHASECHK.TRANS64 P0, [R7+URZ], R0 ;  /* 0x00000000070085a7 */ /* 0x000e64000800007f */
[----:B-1----:R-:W-:Y:S05]  /*189c0*/  @!P0 BRA `(.L_x_440) ;  /* 0xfffffffc00f08947 */ /* 0x002fea000383ffff */
[----:B------:R-:W-:Y:S05]  /*189d0*/  BRA `(.L_x_455) ;  /* 0xfffffff800d47947 */ /* 0x000fea000383ffff */
.L_x_456:
[----:B------:R-:W-:-:S00]  /*189e0*/  BRA `(.L_x_456) ;  /* 0xfffffffc00fc7947 */ /* 0x000fc0000383ffff */
[----:B------:R-:W-:-:S00]  /*189f0*/  NOP ;  /* 0x0000000000007918 */ /* 0x000fc00000000000 */
        /* <DEDUP_REMOVED lines=8> */
.L_x_457:


//--------------------- .nv.shared._ZN7cutlass13device_kernelINS_4gemm6kernel13GemmUniversalIN4cute5tupleIJiiiiEEENS1_10collective13CollectiveMmaINS1_40MainloopSm90TmaGmmaWarpSpecializedSparseILi8ENS5_IJNS4_1CILi1EEENSA_ILi2EEESB_EEENS1_35KernelTmaWarpSpecializedCooperativeEEENS5_IJNSA_ILi256EEESG_NSA_ILi64EEEEEEaNS5_IJNS4_6LayoutINS5_IJiNS5_IJSC_iEEEiEEENS5_IJlNS5_IJSB_SC_EEElEEEEENSJ_INS5_IJNS5_IJSH_iEEESP_iEEENS5_IJNS5_IJSH_NSA_ILi4096EEEEEENS5_IJSB_lEEElEEEEEEEEaNS5_IJlSB_lEEENS4_8TiledMMAINS4_8MMA_AtomIJNS4_4SM904GMMA6SPARSE28GMMA_64x256x64_S32S8S8_SS_TNILNS11_9SparseSelE0EEEEEENSJ_INS5_IJSC_SB_SB_EEENS5_IJSB_NSA_ILi0EEES18_EEEEENS5_IJNS4_10UnderscoreES1B_S1B_EEEEENS4_23SM90_TMA_LOAD_MULTICASTENS4_14ComposedLayoutINS4_7SwizzleILi1ELi4ELi3EEENS4_25smem_sparse_ptr_flag_bitsILi2ELi8EEENSJ_INS5_IJNS5_IJSB_NSA_ILi8EEEEEENS5_IJSC_NSA_ILi32EEEEEEEEENS5_IJNS5_IJS18_SH_EEESM_EEEEEEEvNS4_8identityENS4_13SM90_TMA_LOADENS1F_INS1G_ILi2ELi4ELi3EEENS4_18smem_ptr_flag_bitsILi8EEENSJ_INS5_IJS1K_SH_EEENS5_IJSH_SB_EEEEEEEvS1T_EENS_8epilogue10collective6detail29Sm90TmaWarpSpecializedAdapterINS24_15DefaultEpilogueIiNS5_IJSB_llEEES28_NS23_6thread17LinearCombinationIiLi1EiiLNS29_9ScaleType4KindE0ELNS_15FloatRoundStyleE2EiEENS1_15EpilogueDefaultEEEEEvvEEEEvNT_6ParamsE --------------------------
	.section	.nv.shared._ZN7cutlass13device_kernelINS_4gemm6kernel13GemmUniversalIN4cute5tupleIJiiiiEEENS1_10collective13CollectiveMmaINS1_40MainloopSm90TmaGmmaWarpSpecializedSparseILi8ENS5_IJNS4_1CILi1EEENSA_ILi2EEESB_EEENS1_35KernelTmaWarpSpecializedCooperativeEEENS5_IJNSA_ILi256EEESG_NSA_ILi64EEEEEEaNS5_IJNS4_6LayoutINS5_IJiNS5_IJSC_iEEEiEEENS5_IJlNS5_IJSB_SC_EEElEEEEENSJ_INS5_IJNS5_IJSH_iEEESP_iEEENS5_IJNS5_IJSH_NSA_ILi4096EEEEEENS5_IJSB_lEEElEEEEEEEEaNS5_IJlSB_lEEENS4_8TiledMMAINS4_8MMA_AtomIJNS4_4SM904GMMA6SPARSE28GMMA_64x256x64_S32S8S8_SS_TNILNS11_9SparseSelE0EEEEEENSJ_INS5_IJSC_SB_SB_EEENS5_IJSB_NSA_ILi0EEES18_EEEEENS5_IJNS4_10UnderscoreES1B_S1B_EEEEENS4_23SM90_TMA_LOAD_MULTICASTENS4_14ComposedLayoutINS4_7SwizzleILi1ELi4ELi3EEENS4_25smem_sparse_ptr_flag_bitsILi2ELi8EEENSJ_INS5_IJNS5_IJSB_NSA_ILi8EEEEEENS5_IJSC_NSA_ILi32EEEEEEEEENS5_IJNS5_IJS18_SH_EEESM_EEEEEEEvNS4_8identityENS4_13SM90_TMA_LOADENS1F_INS1G_ILi2ELi4ELi3EEENS4_18smem_ptr_flag_bitsILi8EEENSJ_INS5_IJS1K_SH_EEENS5_IJSH_SB_EEEEEEEvS1T_EENS_8epilogue10collective6detail29Sm90TmaWarpSpecializedAdapterINS24_15DefaultEpilogueIiNS5_IJSB_llEEES28_NS23_6thread17LinearCombinationIiLi1EiiLNS29_9ScaleType4KindE0ELNS_15FloatRoundStyleE2EiEENS1_15EpilogueDefaultEEEEEvvEEEEvNT_6ParamsE,"aw",@nobits
	.sectionflags	@""
	.align	16
	.zero		1024


//--------------------- .nv.shared.reserved.0     --------------------------
	.section	.nv.shared.reserved.0,"aw",@nobits
	.weak		__nv_reservedSMEM_offset_0_alias
	.size		__nv_reservedSMEM_offset_0_alias, 0, 0
	.other		__nv_reservedSMEM_offset_0_alias,@"STO_CUDA_RESERVED_SHARED STV_DEFAULT"
__nv_reservedSMEM_offset_0_alias:
	.zero		0


//--------------------- .nv.global                --------------------------
	.section	.nv.global,"aw",@nobits
.nv.global:
	.type		_ZN39_INTERNAL_6d3482ca_4_k_cu_492ef42a_27674cute1_E,@object
	.size		_ZN39_INTERNAL_6d3482ca_4_k_cu_492ef42a_27674cute1_E,(_ZN39_INTERNAL_6d3482ca_4_k_cu_492ef42a_27674cuda3std3__45__cpo6cbeginE - _ZN39_INTERNAL_6d3482ca_4_k_cu_492ef42a_27674cute1_E)
_ZN39_INTERNAL_6d3482ca_4_k_cu_492ef42a_27674cute1_E:
	.zero		1
	.type		_ZN39_INTERNAL_6d3482ca_4_k_cu_492ef42a_27674cuda3std3__45__cpo6cbeginE,@object
	.size		_ZN39_INTERNAL_6d3482ca_4_k_cu_492ef42a_27674cuda3std3__45__cpo6cbeginE,(_ZN39_INTERNAL_6d3482ca_4_k_cu_492ef42a_27674cuda3std3__48in_placeE - _ZN39_INTERNAL_6d3482ca_4_k_cu_492ef42a_27674cuda3std3__45__cpo6cbeginE)
_ZN39_INTERNAL_6d3482ca_4_k_cu_492ef42a_27674cuda3std3__45__cpo6cbeginE:
	.zero		1
	.type		_ZN39_INTERNAL_6d3482ca_4_k_cu_492ef42a_27674cuda3std3__48in_placeE,@object
	.size		_ZN39_INTERNAL_6d3482ca_4_k_cu_492ef42a_27674cuda3std3__48in_placeE,(_ZN39_INTERNAL_6d3482ca_4_k_cu_492ef42a_27674cuda3std6ranges3__45__cpo9iter_moveE - _ZN39_INTERNAL_6d3482ca_4_k_cu_492ef42a_27674cuda3std3__48in_placeE)
_ZN39_INTERNAL_6d3482ca_4_k_cu_492ef42a_27674cuda3std3__48in_placeE:
	.zero		1
	.type		_ZN39_INTERNAL_6d3482ca_4_k_cu_492ef42a_27674cuda3std6ranges3__45__cpo9iter_moveE,@object
	.size		_ZN39_INTERNAL_6d3482ca_4_k_cu_492ef42a_27674cuda3std6ranges3__45__cpo9iter_moveE,(_ZN39_INTERNAL_6d3482ca_4_k_cu_492ef42a_27674cuda3std3__45__cpo5beginE - _ZN39_INTERNAL_6d3482ca_4_k_cu_492ef42a_27674cuda3std6ranges3__45__cpo9iter_moveE)
_ZN39_INTERNAL_6d3482ca_4_k_cu_492ef42a_27674cuda3std6ranges3__45__cpo9iter_moveE:
	.zero		1
	.type		_ZN39_INTERNAL_6d3482ca_4_k_cu_492ef42a_27674cuda3std3__45__cpo5beginE,@object
	.size		_ZN39_INTERNAL_6d3482ca_4_k_cu_492ef42a_27674cuda3std3__45__cpo5beginE,(_ZN39_INTERNAL_6d3482ca_4_k_cu_492ef42a_27674cuda3std3__441_GLOBAL__N__6d3482ca_4_k_cu_492ef42a_27676ignoreE - _ZN39_INTERNAL_6d3482ca_4_k_cu_492ef42a_27674cuda3std3__45__cpo5beginE)
_ZN39_INTERNAL_6d3482ca_4_k_cu_492ef42a_27674cuda3std3__45__cpo5beginE:
	.zero		1
	.type		_ZN39_INTERNAL_6d3482ca_4_k_cu_492ef42a_27674cuda3std3__441_GLOBAL__N__6d3482ca_4_k_cu_492ef42a_27676ignoreE,@object
	.size		_ZN39_INTERNAL_6d3482ca_4_k_cu_492ef42a_27674cuda3std3__441_GLOBAL__N__6d3482ca_4_k_cu_492ef42a_27676ignoreE,(_ZN39_INTERNAL_6d3482ca_4_k_cu_492ef42a_27674cute7productE - _ZN39_INTERNAL_6d3482ca_4_k_cu_492ef42a_27674cuda3std3__441_GLOBAL__N__6d3482ca_4_k_cu_492ef42a_27676ignoreE)
_ZN39_INTERNAL_6d3482ca_4_k_cu_492ef42a_27674cuda3std3__441_GLOBAL__N__6d3482ca_4_k_cu_492ef42a_27676ignoreE:
	.zero		1
	.type		_ZN39_INTERNAL_6d3482ca_4_k_cu_492ef42a_27674cute7productE,@object
	.size		_ZN39_INTERNAL_6d3482ca_4_k_cu_492ef42a_27674cute7productE,(_ZN39_INTERNAL_6d3482ca_4_k_cu_492ef42a_27674cuda3std3__45__cpo3endE - _ZN39_INTERNAL_6d3482ca_4_k_cu_492ef42a_27674cute7productE)
_ZN39_INTERNAL_6d3482ca_4_k_cu_492ef42a_27674cute7productE:
	.zero		1
	.type		_ZN39_INTERNAL_6d3482ca_4_k_cu_492ef42a_27674cuda3std3__45__cpo3endE,@object
	.size		_ZN39_INTERNAL_6d3482ca_4_k_cu_492ef42a_27674cuda3std3__45__cpo3endE,(_ZN39_INTERNAL_6d3482ca_4_k_cu_492ef42a_27674cuda3std3__419piecewise_constructE - _ZN39_INTERNAL_6d3482ca_4_k_cu_492ef42a_27674cuda3std3__45__cpo3endE)
_ZN39_INTERNAL_6d3482ca_4_k_cu_492ef42a_27674cuda3std3__45__cpo3endE:
	.zero		1
	.type		_ZN39_INTERNAL_6d3482ca_4_k_cu_492ef42a_27674cuda3std3__419piecewise_constructE,@object
	.size		_ZN39_INTERNAL_6d3482ca_4_k_cu_492ef42a_27674cuda3std3__419piecewise_constructE,(_ZN39_INTERNAL_6d3482ca_4_k_cu_492ef42a_27674cuda3std3__45__cpo4cendE - _ZN39_INTERNAL_6d3482ca_4_k_cu_492ef42a_27674cuda3std3__419piecewise_constructE)
_ZN39_INTERNAL_6d3482ca_4_k_cu_492ef42a_27674cuda3std3__419piecewise_constructE:
	.zero		1
	.type		_ZN39_INTERNAL_6d3482ca_4_k_cu_492ef42a_27674cuda3std3__45__cpo4cendE,@object
	.size		_ZN39_INTERNAL_6d3482ca_4_k_cu_492ef42a_27674cuda3std3__45__cpo4cendE,(_ZN39_INTERNAL_6d3482ca_4_k_cu_492ef42a_27674cuda3std6ranges3__45__cpo4swapE - _ZN39_INTERNAL_6d3482ca_4_k_cu_492ef42a_27674cuda3std3__45__cpo4cendE)
_ZN39_INTERNAL_6d3482ca_4_k_cu_492ef42a_27674cuda3std3__45__cpo4cendE:
	.zero		1
	.type		_ZN39_INTERNAL_6d3482ca_4_k_cu_492ef42a_27674cuda3std6ranges3__45__cpo4swapE,@object
	.size		_ZN39_INTERNAL_6d3482ca_4_k_cu_492ef42a_27674cuda3std6ranges3__45__cpo4swapE,(.L_7 - _ZN39_INTERNAL_6d3482ca_4_k_cu_492ef42a_27674cuda3std6ranges3__45__cpo4swapE)
_ZN39_INTERNAL_6d3482ca_4_k_cu_492ef42a_27674cuda3std6ranges3__45__cpo4swapE:
	.zero		1
.L_7:


//--------------------- .nv.constant0._ZN7cutlass13device_kernelINS_4gemm6kernel13GemmUniversalIN4cute5tupleIJiiiiEEENS1_10collective13CollectiveMmaINS1_40MainloopSm90TmaGmmaWarpSpecializedSparseILi8ENS5_IJNS4_1CILi1EEENSA_ILi2EEESB_EEENS1_35KernelTmaWarpSpecializedCooperativeEEENS5_IJNSA_ILi256EEESG_NSA_ILi64EEEEEEaNS5_IJNS4_6LayoutINS5_IJiNS5_IJSC_iEEEiEEENS5_IJlNS5_IJSB_SC_EEElEEEEENSJ_INS5_IJNS5_IJSH_iEEESP_iEEENS5_IJNS5_IJSH_NSA_ILi4096EEEEEENS5_IJSB_lEEElEEEEEEEEaNS5_IJlSB_lEEENS4_8TiledMMAINS4_8MMA_AtomIJNS4_4SM904GMMA6SPARSE28GMMA_64x256x64_S32S8S8_SS_TNILNS11_9SparseSelE0EEEEEENSJ_INS5_IJSC_SB_SB_EEENS5_IJSB_NSA_ILi0EEES18_EEEEENS5_IJNS4_10UnderscoreES1B_S1B_EEEEENS4_23SM90_TMA_LOAD_MULTICASTENS4_14ComposedLayoutINS4_7SwizzleILi1ELi4ELi3EEENS4_25smem_sparse_ptr_flag_bitsILi2ELi8EEENSJ_INS5_IJNS5_IJSB_NSA_ILi8EEEEEENS5_IJSC_NSA_ILi32EEEEEEEEENS5_IJNS5_IJS18_SH_EEESM_EEEEEEEvNS4_8identityENS4_13SM90_TMA_LOADENS1F_INS1G_ILi2ELi4ELi3EEENS4_18smem_ptr_flag_bitsILi8EEENSJ_INS5_IJS1K_SH_EEENS5_IJSH_SB_EEEEEEEvS1T_EENS_8epilogue10collective6detail29Sm90TmaWarpSpecializedAdapterINS24_15DefaultEpilogueIiNS5_IJSB_llEEES28_NS23_6thread17LinearCombinationIiLi1EiiLNS29_9ScaleType4KindE0ELNS_15FloatRoundStyleE2EiEENS1_15EpilogueDefaultEEEEEvvEEEEvNT_6ParamsE --------------------------
	.section	.nv.constant0._ZN7cutlass13device_kernelINS_4gemm6kernel13GemmUniversalIN4cute5tupleIJiiiiEEENS1_10collective13CollectiveMmaINS1_40MainloopSm90TmaGmmaWarpSpecializedSparseILi8ENS5_IJNS4_1CILi1EEENSA_ILi2EEESB_EEENS1_35KernelTmaWarpSpecializedCooperativeEEENS5_IJNSA_ILi256EEESG_NSA_ILi64EEEEEEaNS5_IJNS4_6LayoutINS5_IJiNS5_IJSC_iEEEiEEENS5_IJlNS5_IJSB_SC_EEElEEEEENSJ_INS5_IJNS5_IJSH_iEEESP_iEEENS5_IJNS5_IJSH_NSA_ILi4096EEEEEENS5_IJSB_lEEElEEEEEEEEaNS5_IJlSB_lEEENS4_8TiledMMAINS4_8MMA_AtomIJNS4_4SM904GMMA6SPARSE28GMMA_64x256x64_S32S8S8_SS_TNILNS11_9SparseSelE0EEEEEENSJ_INS5_IJSC_SB_SB_EEENS5_IJSB_NSA_ILi0EEES18_EEEEENS5_IJNS4_10UnderscoreES1B_S1B_EEEEENS4_23SM90_TMA_LOAD_MULTICASTENS4_14ComposedLayoutINS4_7SwizzleILi1ELi4ELi3EEENS4_25smem_sparse_ptr_flag_bitsILi2ELi8EEENSJ_INS5_IJNS5_IJSB_NSA_ILi8EEEEEENS5_IJSC_NSA_ILi32EEEEEEEEENS5_IJNS5_IJS18_SH_EEESM_EEEEEEEvNS4_8identityENS4_13SM90_TMA_LOADENS1F_INS1G_ILi2ELi4ELi3EEENS4_18smem_ptr_flag_bitsILi8EEENSJ_INS5_IJS1K_SH_EEENS5_IJSH_SB_EEEEEEEvS1T_EENS_8epilogue10collective6detail29Sm90TmaWarpSpecializedAdapterINS24_15DefaultEpilogueIiNS5_IJSB_llEEES28_NS23_6thread17LinearCombinationIiLi1EiiLNS29_9ScaleType4KindE0ELNS_15FloatRoundStyleE2EiEENS1_15EpilogueDefaultEEEEEvvEEEEvNT_6ParamsE,"a",@progbits
	.sectionflags	@""
	.align	4
.nv.constant0._ZN7cutlass13device_kernelINS_4gemm6kernel13GemmUniversalIN4cute5tupleIJiiiiEEENS1_10collective13CollectiveMmaINS1_40MainloopSm90TmaGmmaWarpSpecializedSparseILi8ENS5_IJNS4_1CILi1EEENSA_ILi2EEESB_EEENS1_35KernelTmaWarpSpecializedCooperativeEEENS5_IJNSA_ILi256EEESG_NSA_ILi64EEEEEEaNS5_IJNS4_6LayoutINS5_IJiNS5_IJSC_iEEEiEEENS5_IJlNS5_IJSB_SC_EEElEEEEENSJ_INS5_IJNS5_IJSH_iEEESP_iEEENS5_IJNS5_IJSH_NSA_ILi4096EEEEEENS5_IJSB_lEEElEEEEEEEEaNS5_IJlSB_lEEENS4_8TiledMMAINS4_8MMA_AtomIJNS4_4SM904GMMA6SPARSE28GMMA_64x256x64_S32S8S8_SS_TNILNS11_9SparseSelE0EEEEEENSJ_INS5_IJSC_SB_SB_EEENS5_IJSB_NSA_ILi0EEES18_EEEEENS5_IJNS4_10UnderscoreES1B_S1B_EEEEENS4_23SM90_TMA_LOAD_MULTICASTENS4_14ComposedLayoutINS4_7SwizzleILi1ELi4ELi3EEENS4_25smem_sparse_ptr_flag_bitsILi2ELi8EEENSJ_INS5_IJNS5_IJSB_NSA_ILi8EEEEEENS5_IJSC_NSA_ILi32EEEEEEEEENS5_IJNS5_IJS18_SH_EEESM_EEEEEEEvNS4_8identityENS4_13SM90_TMA_LOADENS1F_INS1G_ILi2ELi4ELi3EEENS4_18smem_ptr_flag_bitsILi8EEENSJ_INS5_IJS1K_SH_EEENS5_IJSH_SB_EEEEEEEvS1T_EENS_8epilogue10collective6detail29Sm90TmaWarpSpecializedAdapterINS24_15DefaultEpilogueIiNS5_IJSB_llEEES28_NS23_6thread17LinearCombinationIiLi1EiiLNS29_9ScaleType4KindE0ELNS_15FloatRoundStyleE2EiEENS1_15EpilogueDefaultEEEEEvvEEEEvNT_6ParamsE:
	.zero		1920


//--------------------- SYMBOLS --------------------------

	.type		.nv.reservedSmem.offset0,@object
	.size		.nv.reservedSmem.offset0,0x4
